//
// Generated by NVIDIA NVVM Compiler
//
// Compiler Build ID: CL-36424714
// Cuda compilation tools, release 13.0, V13.0.88
// Based on NVVM 20.0.0
//

.version 9.0
.target sm_100
.address_size 64

	// .globl	_ZN8pygpukit3ops8sampling24sample_argmax_f32_kernelEPKfPii
// _ZZN8pygpukit3ops8sampling24sample_argmax_f32_kernelEPKfPiiE10shared_max has been demoted
// _ZZN8pygpukit3ops8sampling24sample_argmax_f32_kernelEPKfPiiE10shared_idx has been demoted
// _ZZN8pygpukit3ops8sampling24sample_argmax_f16_kernelEPK6__halfPiiE10shared_max has been demoted
// _ZZN8pygpukit3ops8sampling24sample_argmax_f16_kernelEPK6__halfPiiE10shared_idx has been demoted
// _ZZN8pygpukit3ops8sampling25sample_argmax_bf16_kernelEPK13__nv_bfloat16PiiE10shared_max has been demoted
// _ZZN8pygpukit3ops8sampling25sample_argmax_bf16_kernelEPK13__nv_bfloat16PiiE10shared_idx has been demoted
// _ZZN8pygpukit3ops8sampling29sample_multinomial_f32_kernelEPKfPiiffE10shared_max has been demoted
// _ZZN8pygpukit3ops8sampling29sample_multinomial_f32_kernelEPKfPiiffE10shared_sum has been demoted
// _ZZN8pygpukit3ops8sampling29sample_multinomial_f16_kernelEPK6__halfPiiffE10shared_max has been demoted
// _ZZN8pygpukit3ops8sampling29sample_multinomial_f16_kernelEPK6__halfPiiffE10shared_sum has been demoted
// _ZZN8pygpukit3ops8sampling30sample_multinomial_bf16_kernelEPK13__nv_bfloat16PiiffE10shared_max has been demoted
// _ZZN8pygpukit3ops8sampling30sample_multinomial_bf16_kernelEPK13__nv_bfloat16PiiffE10shared_sum has been demoted
.extern .shared .align 16 .b8 _ZN8pygpukit3ops8sampling10shared_memE[];

.visible .entry _ZN8pygpukit3ops8sampling24sample_argmax_f32_kernelEPKfPii(
	.param .u64 .ptr .align 1 _ZN8pygpukit3ops8sampling24sample_argmax_f32_kernelEPKfPii_param_0,
	.param .u64 .ptr .align 1 _ZN8pygpukit3ops8sampling24sample_argmax_f32_kernelEPKfPii_param_1,
	.param .u32 _ZN8pygpukit3ops8sampling24sample_argmax_f32_kernelEPKfPii_param_2
)
{
	.reg .pred 	%p<38>;
	.reg .b32 	%r<71>;
	.reg .b32 	%f<32>;
	.reg .b64 	%rd<7>;
	// demoted variable
	.shared .align 4 .b8 _ZZN8pygpukit3ops8sampling24sample_argmax_f32_kernelEPKfPiiE10shared_max[128];
	// demoted variable
	.shared .align 4 .b8 _ZZN8pygpukit3ops8sampling24sample_argmax_f32_kernelEPKfPiiE10shared_idx[128];
	ld.param.u64 	%rd2, [_ZN8pygpukit3ops8sampling24sample_argmax_f32_kernelEPKfPii_param_0];
	ld.param.u64 	%rd3, [_ZN8pygpukit3ops8sampling24sample_argmax_f32_kernelEPKfPii_param_1];
	ld.param.u32 	%r13, [_ZN8pygpukit3ops8sampling24sample_argmax_f32_kernelEPKfPii_param_2];
	mov.u32 	%r1, %tid.x;
	and.b32  	%r2, %r1, 31;
	mov.u32 	%r3, %ntid.x;
	setp.ge.s32 	%p1, %r1, %r13;
	mov.b32 	%r69, 0;
	mov.f32 	%f30, 0fFF7FFFFF;
	@%p1 bra 	$L__BB0_3;
	cvta.to.global.u64 	%rd1, %rd2;
	mov.f32 	%f30, 0fFF7FFFFF;
	mov.b32 	%r69, 0;
	mov.u32 	%r67, %r1;
$L__BB0_2:
	mul.wide.s32 	%rd4, %r67, 4;
	add.s64 	%rd5, %rd1, %rd4;
	ld.global.nc.f32 	%f9, [%rd5];
	setp.gt.f32 	%p2, %f9, %f30;
	selp.f32 	%f30, %f9, %f30, %p2;
	selp.b32 	%r69, %r67, %r69, %p2;
	add.s32 	%r67, %r67, %r3;
	setp.lt.s32 	%p3, %r67, %r13;
	@%p3 bra 	$L__BB0_2;
$L__BB0_3:
	mov.b32 	%r16, %f30;
	shfl.sync.down.b32	%r17|%p4, %r16, 16, 31, -1;
	mov.b32 	%f10, %r17;
	shfl.sync.down.b32	%r18|%p5, %r69, 16, 31, -1;
	setp.lt.f32 	%p6, %f30, %f10;
	selp.f32 	%f11, %f10, %f30, %p6;
	selp.b32 	%r19, %r18, %r69, %p6;
	mov.b32 	%r20, %f11;
	shfl.sync.down.b32	%r21|%p7, %r20, 8, 31, -1;
	mov.b32 	%f12, %r21;
	shfl.sync.down.b32	%r22|%p8, %r19, 8, 31, -1;
	setp.lt.f32 	%p9, %f11, %f12;
	selp.f32 	%f13, %f12, %f11, %p9;
	selp.b32 	%r23, %r22, %r19, %p9;
	mov.b32 	%r24, %f13;
	shfl.sync.down.b32	%r25|%p10, %r24, 4, 31, -1;
	mov.b32 	%f14, %r25;
	shfl.sync.down.b32	%r26|%p11, %r23, 4, 31, -1;
	setp.lt.f32 	%p12, %f13, %f14;
	selp.f32 	%f15, %f14, %f13, %p12;
	selp.b32 	%r27, %r26, %r23, %p12;
	mov.b32 	%r28, %f15;
	shfl.sync.down.b32	%r29|%p13, %r28, 2, 31, -1;
	mov.b32 	%f16, %r29;
	shfl.sync.down.b32	%r30|%p14, %r27, 2, 31, -1;
	setp.lt.f32 	%p15, %f15, %f16;
	selp.f32 	%f17, %f16, %f15, %p15;
	selp.b32 	%r31, %r30, %r27, %p15;
	mov.b32 	%r32, %f17;
	shfl.sync.down.b32	%r33|%p16, %r32, 1, 31, -1;
	mov.b32 	%f18, %r33;
	shfl.sync.down.b32	%r34|%p17, %r31, 1, 31, -1;
	setp.lt.f32 	%p18, %f17, %f18;
	selp.f32 	%f4, %f18, %f17, %p18;
	selp.b32 	%r9, %r34, %r31, %p18;
	setp.ne.s32 	%p19, %r2, 0;
	@%p19 bra 	$L__BB0_5;
	shr.u32 	%r35, %r1, 3;
	and.b32  	%r36, %r35, 124;
	mov.u32 	%r37, _ZZN8pygpukit3ops8sampling24sample_argmax_f32_kernelEPKfPiiE10shared_max;
	add.s32 	%r38, %r37, %r36;
	st.shared.f32 	[%r38], %f4;
	mov.u32 	%r39, _ZZN8pygpukit3ops8sampling24sample_argmax_f32_kernelEPKfPiiE10shared_idx;
	add.s32 	%r40, %r39, %r36;
	st.shared.u32 	[%r40], %r9;
$L__BB0_5:
	bar.sync 	0;
	setp.gt.u32 	%p20, %r1, 31;
	@%p20 bra 	$L__BB0_10;
	shr.u32 	%r42, %r3, 5;
	setp.ge.u32 	%p21, %r1, %r42;
	mov.b32 	%r70, 0;
	mov.f32 	%f31, 0fFF7FFFFF;
	@%p21 bra 	$L__BB0_8;
	shl.b32 	%r43, %r1, 2;
	mov.u32 	%r44, _ZZN8pygpukit3ops8sampling24sample_argmax_f32_kernelEPKfPiiE10shared_max;
	add.s32 	%r45, %r44, %r43;
	ld.shared.f32 	%f31, [%r45];
	mov.u32 	%r46, _ZZN8pygpukit3ops8sampling24sample_argmax_f32_kernelEPKfPiiE10shared_idx;
	add.s32 	%r47, %r46, %r43;
	ld.shared.u32 	%r70, [%r47];
$L__BB0_8:
	setp.ne.s32 	%p22, %r2, 0;
	mov.b32 	%r48, %f31;
	shfl.sync.down.b32	%r49|%p23, %r48, 16, 31, -1;
	mov.b32 	%f20, %r49;
	shfl.sync.down.b32	%r50|%p24, %r70, 16, 31, -1;
	setp.lt.f32 	%p25, %f31, %f20;
	selp.f32 	%f21, %f20, %f31, %p25;
	selp.b32 	%r51, %r50, %r70, %p25;
	mov.b32 	%r52, %f21;
	shfl.sync.down.b32	%r53|%p26, %r52, 8, 31, -1;
	mov.b32 	%f22, %r53;
	shfl.sync.down.b32	%r54|%p27, %r51, 8, 31, -1;
	setp.lt.f32 	%p28, %f21, %f22;
	selp.f32 	%f23, %f22, %f21, %p28;
	selp.b32 	%r55, %r54, %r51, %p28;
	mov.b32 	%r56, %f23;
	shfl.sync.down.b32	%r57|%p29, %r56, 4, 31, -1;
	mov.b32 	%f24, %r57;
	shfl.sync.down.b32	%r58|%p30, %r55, 4, 31, -1;
	setp.lt.f32 	%p31, %f23, %f24;
	selp.f32 	%f25, %f24, %f23, %p31;
	selp.b32 	%r59, %r58, %r55, %p31;
	mov.b32 	%r60, %f25;
	shfl.sync.down.b32	%r61|%p32, %r60, 2, 31, -1;
	mov.b32 	%f26, %r61;
	shfl.sync.down.b32	%r62|%p33, %r59, 2, 31, -1;
	setp.lt.f32 	%p34, %f25, %f26;
	selp.f32 	%f27, %f26, %f25, %p34;
	selp.b32 	%r63, %r62, %r59, %p34;
	mov.b32 	%r64, %f27;
	shfl.sync.down.b32	%r65|%p35, %r64, 1, 31, -1;
	mov.b32 	%f28, %r65;
	shfl.sync.down.b32	%r66|%p36, %r63, 1, 31, -1;
	setp.lt.f32 	%p37, %f27, %f28;
	selp.b32 	%r12, %r66, %r63, %p37;
	@%p22 bra 	$L__BB0_10;
	cvta.to.global.u64 	%rd6, %rd3;
	st.global.u32 	[%rd6], %r12;
$L__BB0_10:
	ret;

}
	// .globl	_ZN8pygpukit3ops8sampling24sample_argmax_f16_kernelEPK6__halfPii
.visible .entry _ZN8pygpukit3ops8sampling24sample_argmax_f16_kernelEPK6__halfPii(
	.param .u64 .ptr .align 1 _ZN8pygpukit3ops8sampling24sample_argmax_f16_kernelEPK6__halfPii_param_0,
	.param .u64 .ptr .align 1 _ZN8pygpukit3ops8sampling24sample_argmax_f16_kernelEPK6__halfPii_param_1,
	.param .u32 _ZN8pygpukit3ops8sampling24sample_argmax_f16_kernelEPK6__halfPii_param_2
)
{
	.reg .pred 	%p<38>;
	.reg .b16 	%rs<2>;
	.reg .b32 	%r<71>;
	.reg .b32 	%f<32>;
	.reg .b64 	%rd<7>;
	// demoted variable
	.shared .align 4 .b8 _ZZN8pygpukit3ops8sampling24sample_argmax_f16_kernelEPK6__halfPiiE10shared_max[128];
	// demoted variable
	.shared .align 4 .b8 _ZZN8pygpukit3ops8sampling24sample_argmax_f16_kernelEPK6__halfPiiE10shared_idx[128];
	ld.param.u64 	%rd2, [_ZN8pygpukit3ops8sampling24sample_argmax_f16_kernelEPK6__halfPii_param_0];
	ld.param.u64 	%rd3, [_ZN8pygpukit3ops8sampling24sample_argmax_f16_kernelEPK6__halfPii_param_1];
	ld.param.u32 	%r13, [_ZN8pygpukit3ops8sampling24sample_argmax_f16_kernelEPK6__halfPii_param_2];
	mov.u32 	%r1, %tid.x;
	and.b32  	%r2, %r1, 31;
	mov.u32 	%r3, %ntid.x;
	setp.ge.s32 	%p1, %r1, %r13;
	mov.b32 	%r69, 0;
	mov.f32 	%f30, 0fFF7FFFFF;
	@%p1 bra 	$L__BB1_3;
	cvta.to.global.u64 	%rd1, %rd2;
	mov.f32 	%f30, 0fFF7FFFFF;
	mov.b32 	%r69, 0;
	mov.u32 	%r67, %r1;
$L__BB1_2:
	mul.wide.s32 	%rd4, %r67, 2;
	add.s64 	%rd5, %rd1, %rd4;
	ld.global.nc.u16 	%rs1, [%rd5];
	// begin inline asm
	{  cvt.f32.f16 %f9, %rs1;}

	// end inline asm
	setp.gt.f32 	%p2, %f9, %f30;
	selp.f32 	%f30, %f9, %f30, %p2;
	selp.b32 	%r69, %r67, %r69, %p2;
	add.s32 	%r67, %r67, %r3;
	setp.lt.s32 	%p3, %r67, %r13;
	@%p3 bra 	$L__BB1_2;
$L__BB1_3:
	mov.b32 	%r16, %f30;
	shfl.sync.down.b32	%r17|%p4, %r16, 16, 31, -1;
	mov.b32 	%f10, %r17;
	shfl.sync.down.b32	%r18|%p5, %r69, 16, 31, -1;
	setp.lt.f32 	%p6, %f30, %f10;
	selp.f32 	%f11, %f10, %f30, %p6;
	selp.b32 	%r19, %r18, %r69, %p6;
	mov.b32 	%r20, %f11;
	shfl.sync.down.b32	%r21|%p7, %r20, 8, 31, -1;
	mov.b32 	%f12, %r21;
	shfl.sync.down.b32	%r22|%p8, %r19, 8, 31, -1;
	setp.lt.f32 	%p9, %f11, %f12;
	selp.f32 	%f13, %f12, %f11, %p9;
	selp.b32 	%r23, %r22, %r19, %p9;
	mov.b32 	%r24, %f13;
	shfl.sync.down.b32	%r25|%p10, %r24, 4, 31, -1;
	mov.b32 	%f14, %r25;
	shfl.sync.down.b32	%r26|%p11, %r23, 4, 31, -1;
	setp.lt.f32 	%p12, %f13, %f14;
	selp.f32 	%f15, %f14, %f13, %p12;
	selp.b32 	%r27, %r26, %r23, %p12;
	mov.b32 	%r28, %f15;
	shfl.sync.down.b32	%r29|%p13, %r28, 2, 31, -1;
	mov.b32 	%f16, %r29;
	shfl.sync.down.b32	%r30|%p14, %r27, 2, 31, -1;
	setp.lt.f32 	%p15, %f15, %f16;
	selp.f32 	%f17, %f16, %f15, %p15;
	selp.b32 	%r31, %r30, %r27, %p15;
	mov.b32 	%r32, %f17;
	shfl.sync.down.b32	%r33|%p16, %r32, 1, 31, -1;
	mov.b32 	%f18, %r33;
	shfl.sync.down.b32	%r34|%p17, %r31, 1, 31, -1;
	setp.lt.f32 	%p18, %f17, %f18;
	selp.f32 	%f4, %f18, %f17, %p18;
	selp.b32 	%r9, %r34, %r31, %p18;
	setp.ne.s32 	%p19, %r2, 0;
	@%p19 bra 	$L__BB1_5;
	shr.u32 	%r35, %r1, 3;
	and.b32  	%r36, %r35, 124;
	mov.u32 	%r37, _ZZN8pygpukit3ops8sampling24sample_argmax_f16_kernelEPK6__halfPiiE10shared_max;
	add.s32 	%r38, %r37, %r36;
	st.shared.f32 	[%r38], %f4;
	mov.u32 	%r39, _ZZN8pygpukit3ops8sampling24sample_argmax_f16_kernelEPK6__halfPiiE10shared_idx;
	add.s32 	%r40, %r39, %r36;
	st.shared.u32 	[%r40], %r9;
$L__BB1_5:
	bar.sync 	0;
	setp.gt.u32 	%p20, %r1, 31;
	@%p20 bra 	$L__BB1_10;
	shr.u32 	%r42, %r3, 5;
	setp.ge.u32 	%p21, %r1, %r42;
	mov.b32 	%r70, 0;
	mov.f32 	%f31, 0fFF7FFFFF;
	@%p21 bra 	$L__BB1_8;
	shl.b32 	%r43, %r1, 2;
	mov.u32 	%r44, _ZZN8pygpukit3ops8sampling24sample_argmax_f16_kernelEPK6__halfPiiE10shared_max;
	add.s32 	%r45, %r44, %r43;
	ld.shared.f32 	%f31, [%r45];
	mov.u32 	%r46, _ZZN8pygpukit3ops8sampling24sample_argmax_f16_kernelEPK6__halfPiiE10shared_idx;
	add.s32 	%r47, %r46, %r43;
	ld.shared.u32 	%r70, [%r47];
$L__BB1_8:
	setp.ne.s32 	%p22, %r2, 0;
	mov.b32 	%r48, %f31;
	shfl.sync.down.b32	%r49|%p23, %r48, 16, 31, -1;
	mov.b32 	%f20, %r49;
	shfl.sync.down.b32	%r50|%p24, %r70, 16, 31, -1;
	setp.lt.f32 	%p25, %f31, %f20;
	selp.f32 	%f21, %f20, %f31, %p25;
	selp.b32 	%r51, %r50, %r70, %p25;
	mov.b32 	%r52, %f21;
	shfl.sync.down.b32	%r53|%p26, %r52, 8, 31, -1;
	mov.b32 	%f22, %r53;
	shfl.sync.down.b32	%r54|%p27, %r51, 8, 31, -1;
	setp.lt.f32 	%p28, %f21, %f22;
	selp.f32 	%f23, %f22, %f21, %p28;
	selp.b32 	%r55, %r54, %r51, %p28;
	mov.b32 	%r56, %f23;
	shfl.sync.down.b32	%r57|%p29, %r56, 4, 31, -1;
	mov.b32 	%f24, %r57;
	shfl.sync.down.b32	%r58|%p30, %r55, 4, 31, -1;
	setp.lt.f32 	%p31, %f23, %f24;
	selp.f32 	%f25, %f24, %f23, %p31;
	selp.b32 	%r59, %r58, %r55, %p31;
	mov.b32 	%r60, %f25;
	shfl.sync.down.b32	%r61|%p32, %r60, 2, 31, -1;
	mov.b32 	%f26, %r61;
	shfl.sync.down.b32	%r62|%p33, %r59, 2, 31, -1;
	setp.lt.f32 	%p34, %f25, %f26;
	selp.f32 	%f27, %f26, %f25, %p34;
	selp.b32 	%r63, %r62, %r59, %p34;
	mov.b32 	%r64, %f27;
	shfl.sync.down.b32	%r65|%p35, %r64, 1, 31, -1;
	mov.b32 	%f28, %r65;
	shfl.sync.down.b32	%r66|%p36, %r63, 1, 31, -1;
	setp.lt.f32 	%p37, %f27, %f28;
	selp.b32 	%r12, %r66, %r63, %p37;
	@%p22 bra 	$L__BB1_10;
	cvta.to.global.u64 	%rd6, %rd3;
	st.global.u32 	[%rd6], %r12;
$L__BB1_10:
	ret;

}
	// .globl	_ZN8pygpukit3ops8sampling25sample_argmax_bf16_kernelEPK13__nv_bfloat16Pii
.visible .entry _ZN8pygpukit3ops8sampling25sample_argmax_bf16_kernelEPK13__nv_bfloat16Pii(
	.param .u64 .ptr .align 1 _ZN8pygpukit3ops8sampling25sample_argmax_bf16_kernelEPK13__nv_bfloat16Pii_param_0,
	.param .u64 .ptr .align 1 _ZN8pygpukit3ops8sampling25sample_argmax_bf16_kernelEPK13__nv_bfloat16Pii_param_1,
	.param .u32 _ZN8pygpukit3ops8sampling25sample_argmax_bf16_kernelEPK13__nv_bfloat16Pii_param_2
)
{
	.reg .pred 	%p<38>;
	.reg .b16 	%rs<2>;
	.reg .b32 	%r<71>;
	.reg .b32 	%f<32>;
	.reg .b64 	%rd<7>;
	// demoted variable
	.shared .align 4 .b8 _ZZN8pygpukit3ops8sampling25sample_argmax_bf16_kernelEPK13__nv_bfloat16PiiE10shared_max[128];
	// demoted variable
	.shared .align 4 .b8 _ZZN8pygpukit3ops8sampling25sample_argmax_bf16_kernelEPK13__nv_bfloat16PiiE10shared_idx[128];
	ld.param.u64 	%rd2, [_ZN8pygpukit3ops8sampling25sample_argmax_bf16_kernelEPK13__nv_bfloat16Pii_param_0];
	ld.param.u64 	%rd3, [_ZN8pygpukit3ops8sampling25sample_argmax_bf16_kernelEPK13__nv_bfloat16Pii_param_1];
	ld.param.u32 	%r13, [_ZN8pygpukit3ops8sampling25sample_argmax_bf16_kernelEPK13__nv_bfloat16Pii_param_2];
	mov.u32 	%r1, %tid.x;
	and.b32  	%r2, %r1, 31;
	mov.u32 	%r3, %ntid.x;
	setp.ge.s32 	%p1, %r1, %r13;
	mov.b32 	%r69, 0;
	mov.f32 	%f30, 0fFF7FFFFF;
	@%p1 bra 	$L__BB2_3;
	cvta.to.global.u64 	%rd1, %rd2;
	mov.f32 	%f30, 0fFF7FFFFF;
	mov.b32 	%r69, 0;
	mov.u32 	%r67, %r1;
$L__BB2_2:
	mul.wide.s32 	%rd4, %r67, 2;
	add.s64 	%rd5, %rd1, %rd4;
	ld.global.nc.u16 	%rs1, [%rd5];
	// begin inline asm
	{ cvt.f32.bf16 %f9, %rs1;}

	// end inline asm
	setp.gt.f32 	%p2, %f9, %f30;
	selp.f32 	%f30, %f9, %f30, %p2;
	selp.b32 	%r69, %r67, %r69, %p2;
	add.s32 	%r67, %r67, %r3;
	setp.lt.s32 	%p3, %r67, %r13;
	@%p3 bra 	$L__BB2_2;
$L__BB2_3:
	mov.b32 	%r16, %f30;
	shfl.sync.down.b32	%r17|%p4, %r16, 16, 31, -1;
	mov.b32 	%f10, %r17;
	shfl.sync.down.b32	%r18|%p5, %r69, 16, 31, -1;
	setp.lt.f32 	%p6, %f30, %f10;
	selp.f32 	%f11, %f10, %f30, %p6;
	selp.b32 	%r19, %r18, %r69, %p6;
	mov.b32 	%r20, %f11;
	shfl.sync.down.b32	%r21|%p7, %r20, 8, 31, -1;
	mov.b32 	%f12, %r21;
	shfl.sync.down.b32	%r22|%p8, %r19, 8, 31, -1;
	setp.lt.f32 	%p9, %f11, %f12;
	selp.f32 	%f13, %f12, %f11, %p9;
	selp.b32 	%r23, %r22, %r19, %p9;
	mov.b32 	%r24, %f13;
	shfl.sync.down.b32	%r25|%p10, %r24, 4, 31, -1;
	mov.b32 	%f14, %r25;
	shfl.sync.down.b32	%r26|%p11, %r23, 4, 31, -1;
	setp.lt.f32 	%p12, %f13, %f14;
	selp.f32 	%f15, %f14, %f13, %p12;
	selp.b32 	%r27, %r26, %r23, %p12;
	mov.b32 	%r28, %f15;
	shfl.sync.down.b32	%r29|%p13, %r28, 2, 31, -1;
	mov.b32 	%f16, %r29;
	shfl.sync.down.b32	%r30|%p14, %r27, 2, 31, -1;
	setp.lt.f32 	%p15, %f15, %f16;
	selp.f32 	%f17, %f16, %f15, %p15;
	selp.b32 	%r31, %r30, %r27, %p15;
	mov.b32 	%r32, %f17;
	shfl.sync.down.b32	%r33|%p16, %r32, 1, 31, -1;
	mov.b32 	%f18, %r33;
	shfl.sync.down.b32	%r34|%p17, %r31, 1, 31, -1;
	setp.lt.f32 	%p18, %f17, %f18;
	selp.f32 	%f4, %f18, %f17, %p18;
	selp.b32 	%r9, %r34, %r31, %p18;
	setp.ne.s32 	%p19, %r2, 0;
	@%p19 bra 	$L__BB2_5;
	shr.u32 	%r35, %r1, 3;
	and.b32  	%r36, %r35, 124;
	mov.u32 	%r37, _ZZN8pygpukit3ops8sampling25sample_argmax_bf16_kernelEPK13__nv_bfloat16PiiE10shared_max;
	add.s32 	%r38, %r37, %r36;
	st.shared.f32 	[%r38], %f4;
	mov.u32 	%r39, _ZZN8pygpukit3ops8sampling25sample_argmax_bf16_kernelEPK13__nv_bfloat16PiiE10shared_idx;
	add.s32 	%r40, %r39, %r36;
	st.shared.u32 	[%r40], %r9;
$L__BB2_5:
	bar.sync 	0;
	setp.gt.u32 	%p20, %r1, 31;
	@%p20 bra 	$L__BB2_10;
	shr.u32 	%r42, %r3, 5;
	setp.ge.u32 	%p21, %r1, %r42;
	mov.b32 	%r70, 0;
	mov.f32 	%f31, 0fFF7FFFFF;
	@%p21 bra 	$L__BB2_8;
	shl.b32 	%r43, %r1, 2;
	mov.u32 	%r44, _ZZN8pygpukit3ops8sampling25sample_argmax_bf16_kernelEPK13__nv_bfloat16PiiE10shared_max;
	add.s32 	%r45, %r44, %r43;
	ld.shared.f32 	%f31, [%r45];
	mov.u32 	%r46, _ZZN8pygpukit3ops8sampling25sample_argmax_bf16_kernelEPK13__nv_bfloat16PiiE10shared_idx;
	add.s32 	%r47, %r46, %r43;
	ld.shared.u32 	%r70, [%r47];
$L__BB2_8:
	setp.ne.s32 	%p22, %r2, 0;
	mov.b32 	%r48, %f31;
	shfl.sync.down.b32	%r49|%p23, %r48, 16, 31, -1;
	mov.b32 	%f20, %r49;
	shfl.sync.down.b32	%r50|%p24, %r70, 16, 31, -1;
	setp.lt.f32 	%p25, %f31, %f20;
	selp.f32 	%f21, %f20, %f31, %p25;
	selp.b32 	%r51, %r50, %r70, %p25;
	mov.b32 	%r52, %f21;
	shfl.sync.down.b32	%r53|%p26, %r52, 8, 31, -1;
	mov.b32 	%f22, %r53;
	shfl.sync.down.b32	%r54|%p27, %r51, 8, 31, -1;
	setp.lt.f32 	%p28, %f21, %f22;
	selp.f32 	%f23, %f22, %f21, %p28;
	selp.b32 	%r55, %r54, %r51, %p28;
	mov.b32 	%r56, %f23;
	shfl.sync.down.b32	%r57|%p29, %r56, 4, 31, -1;
	mov.b32 	%f24, %r57;
	shfl.sync.down.b32	%r58|%p30, %r55, 4, 31, -1;
	setp.lt.f32 	%p31, %f23, %f24;
	selp.f32 	%f25, %f24, %f23, %p31;
	selp.b32 	%r59, %r58, %r55, %p31;
	mov.b32 	%r60, %f25;
	shfl.sync.down.b32	%r61|%p32, %r60, 2, 31, -1;
	mov.b32 	%f26, %r61;
	shfl.sync.down.b32	%r62|%p33, %r59, 2, 31, -1;
	setp.lt.f32 	%p34, %f25, %f26;
	selp.f32 	%f27, %f26, %f25, %p34;
	selp.b32 	%r63, %r62, %r59, %p34;
	mov.b32 	%r64, %f27;
	shfl.sync.down.b32	%r65|%p35, %r64, 1, 31, -1;
	mov.b32 	%f28, %r65;
	shfl.sync.down.b32	%r66|%p36, %r63, 1, 31, -1;
	setp.lt.f32 	%p37, %f27, %f28;
	selp.b32 	%r12, %r66, %r63, %p37;
	@%p22 bra 	$L__BB2_10;
	cvta.to.global.u64 	%rd6, %rd3;
	st.global.u32 	[%rd6], %r12;
$L__BB2_10:
	ret;

}
	// .globl	_ZN8pygpukit3ops8sampling29sample_multinomial_f32_kernelEPKfPiiff
.visible .entry _ZN8pygpukit3ops8sampling29sample_multinomial_f32_kernelEPKfPiiff(
	.param .u64 .ptr .align 1 _ZN8pygpukit3ops8sampling29sample_multinomial_f32_kernelEPKfPiiff_param_0,
	.param .u64 .ptr .align 1 _ZN8pygpukit3ops8sampling29sample_multinomial_f32_kernelEPKfPiiff_param_1,
	.param .u32 _ZN8pygpukit3ops8sampling29sample_multinomial_f32_kernelEPKfPiiff_param_2,
	.param .f32 _ZN8pygpukit3ops8sampling29sample_multinomial_f32_kernelEPKfPiiff_param_3,
	.param .f32 _ZN8pygpukit3ops8sampling29sample_multinomial_f32_kernelEPKfPiiff_param_4
)
{
	.reg .pred 	%p<37>;
	.reg .b32 	%r<76>;
	.reg .b32 	%f<102>;
	.reg .b64 	%rd<11>;
	// demoted variable
	.shared .align 4 .b8 _ZZN8pygpukit3ops8sampling29sample_multinomial_f32_kernelEPKfPiiffE10shared_max[128];
	// demoted variable
	.shared .align 4 .b8 _ZZN8pygpukit3ops8sampling29sample_multinomial_f32_kernelEPKfPiiffE10shared_sum[128];
	ld.param.u64 	%rd3, [_ZN8pygpukit3ops8sampling29sample_multinomial_f32_kernelEPKfPiiff_param_0];
	ld.param.u64 	%rd2, [_ZN8pygpukit3ops8sampling29sample_multinomial_f32_kernelEPKfPiiff_param_1];
	ld.param.u32 	%r14, [_ZN8pygpukit3ops8sampling29sample_multinomial_f32_kernelEPKfPiiff_param_2];
	ld.param.f32 	%f19, [_ZN8pygpukit3ops8sampling29sample_multinomial_f32_kernelEPKfPiiff_param_3];
	ld.param.f32 	%f20, [_ZN8pygpukit3ops8sampling29sample_multinomial_f32_kernelEPKfPiiff_param_4];
	cvta.to.global.u64 	%rd1, %rd3;
	mov.u32 	%r1, %tid.x;
	and.b32  	%r2, %r1, 31;
	shr.u32 	%r3, %r1, 5;
	mov.u32 	%r4, %ntid.x;
	shr.u32 	%r5, %r4, 5;
	setp.ge.s32 	%p1, %r1, %r14;
	mov.f32 	%f96, 0fFF7FFFFF;
	@%p1 bra 	$L__BB3_3;
	mov.f32 	%f96, 0fFF7FFFFF;
	mov.u32 	%r72, %r1;
$L__BB3_2:
	mul.wide.s32 	%rd4, %r72, 4;
	add.s64 	%rd5, %rd1, %rd4;
	ld.global.nc.f32 	%f23, [%rd5];
	div.rn.f32 	%f24, %f23, %f19;
	max.f32 	%f96, %f96, %f24;
	add.s32 	%r72, %r72, %r4;
	setp.lt.s32 	%p2, %r72, %r14;
	@%p2 bra 	$L__BB3_2;
$L__BB3_3:
	mov.b32 	%r15, %f96;
	shfl.sync.down.b32	%r16|%p3, %r15, 16, 31, -1;
	mov.b32 	%f25, %r16;
	max.f32 	%f26, %f96, %f25;
	mov.b32 	%r17, %f26;
	shfl.sync.down.b32	%r18|%p4, %r17, 8, 31, -1;
	mov.b32 	%f27, %r18;
	max.f32 	%f28, %f26, %f27;
	mov.b32 	%r19, %f28;
	shfl.sync.down.b32	%r20|%p5, %r19, 4, 31, -1;
	mov.b32 	%f29, %r20;
	max.f32 	%f30, %f28, %f29;
	mov.b32 	%r21, %f30;
	shfl.sync.down.b32	%r22|%p6, %r21, 2, 31, -1;
	mov.b32 	%f31, %r22;
	max.f32 	%f32, %f30, %f31;
	mov.b32 	%r23, %f32;
	shfl.sync.down.b32	%r24|%p7, %r23, 1, 31, -1;
	mov.b32 	%f33, %r24;
	max.f32 	%f4, %f32, %f33;
	setp.ne.s32 	%p8, %r2, 0;
	@%p8 bra 	$L__BB3_5;
	shl.b32 	%r25, %r3, 2;
	mov.u32 	%r26, _ZZN8pygpukit3ops8sampling29sample_multinomial_f32_kernelEPKfPiiffE10shared_max;
	add.s32 	%r27, %r26, %r25;
	st.shared.f32 	[%r27], %f4;
$L__BB3_5:
	bar.sync 	0;
	setp.gt.u32 	%p9, %r1, 31;
	@%p9 bra 	$L__BB3_10;
	setp.ge.u32 	%p10, %r1, %r5;
	mov.f32 	%f97, 0fFF7FFFFF;
	@%p10 bra 	$L__BB3_8;
	shl.b32 	%r28, %r1, 2;
	mov.u32 	%r29, _ZZN8pygpukit3ops8sampling29sample_multinomial_f32_kernelEPKfPiiffE10shared_max;
	add.s32 	%r30, %r29, %r28;
	ld.shared.f32 	%f97, [%r30];
$L__BB3_8:
	setp.ne.s32 	%p11, %r2, 0;
	mov.b32 	%r31, %f97;
	shfl.sync.down.b32	%r32|%p12, %r31, 16, 31, -1;
	mov.b32 	%f35, %r32;
	max.f32 	%f36, %f97, %f35;
	mov.b32 	%r33, %f36;
	shfl.sync.down.b32	%r34|%p13, %r33, 8, 31, -1;
	mov.b32 	%f37, %r34;
	max.f32 	%f38, %f36, %f37;
	mov.b32 	%r35, %f38;
	shfl.sync.down.b32	%r36|%p14, %r35, 4, 31, -1;
	mov.b32 	%f39, %r36;
	max.f32 	%f40, %f38, %f39;
	mov.b32 	%r37, %f40;
	shfl.sync.down.b32	%r38|%p15, %r37, 2, 31, -1;
	mov.b32 	%f41, %r38;
	max.f32 	%f42, %f40, %f41;
	mov.b32 	%r39, %f42;
	shfl.sync.down.b32	%r40|%p16, %r39, 1, 31, -1;
	mov.b32 	%f43, %r40;
	max.f32 	%f7, %f42, %f43;
	@%p11 bra 	$L__BB3_10;
	st.shared.f32 	[_ZZN8pygpukit3ops8sampling29sample_multinomial_f32_kernelEPKfPiiffE10shared_max], %f7;
$L__BB3_10:
	setp.ge.s32 	%p17, %r1, %r14;
	bar.sync 	0;
	mov.f32 	%f99, 0f00000000;
	ld.shared.f32 	%f8, [_ZZN8pygpukit3ops8sampling29sample_multinomial_f32_kernelEPKfPiiffE10shared_max];
	@%p17 bra 	$L__BB3_13;
	mov.f32 	%f99, 0f00000000;
	mov.u32 	%r73, %r1;
$L__BB3_12:
	mul.wide.s32 	%rd6, %r73, 4;
	add.s64 	%rd7, %rd1, %rd6;
	ld.global.nc.f32 	%f46, [%rd7];
	div.rn.f32 	%f47, %f46, %f19;
	sub.f32 	%f48, %f47, %f8;
	fma.rn.f32 	%f49, %f48, 0f3BBB989D, 0f3F000000;
	cvt.sat.f32.f32 	%f50, %f49;
	mov.f32 	%f51, 0f4B400001;
	mov.f32 	%f52, 0f437C0000;
	fma.rm.f32 	%f53, %f50, %f52, %f51;
	add.f32 	%f54, %f53, 0fCB40007F;
	neg.f32 	%f55, %f54;
	fma.rn.f32 	%f56, %f48, 0f3FB8AA3B, %f55;
	fma.rn.f32 	%f57, %f48, 0f32A57060, %f56;
	mov.b32 	%r41, %f53;
	shl.b32 	%r42, %r41, 23;
	mov.b32 	%f58, %r42;
	ex2.approx.ftz.f32 	%f59, %f57;
	fma.rn.f32 	%f99, %f59, %f58, %f99;
	add.s32 	%r73, %r73, %r4;
	setp.lt.s32 	%p18, %r73, %r14;
	@%p18 bra 	$L__BB3_12;
$L__BB3_13:
	setp.ne.s32 	%p19, %r2, 0;
	mov.b32 	%r43, %f99;
	shfl.sync.down.b32	%r44|%p20, %r43, 16, 31, -1;
	mov.b32 	%f60, %r44;
	add.f32 	%f61, %f99, %f60;
	mov.b32 	%r45, %f61;
	shfl.sync.down.b32	%r46|%p21, %r45, 8, 31, -1;
	mov.b32 	%f62, %r46;
	add.f32 	%f63, %f61, %f62;
	mov.b32 	%r47, %f63;
	shfl.sync.down.b32	%r48|%p22, %r47, 4, 31, -1;
	mov.b32 	%f64, %r48;
	add.f32 	%f65, %f63, %f64;
	mov.b32 	%r49, %f65;
	shfl.sync.down.b32	%r50|%p23, %r49, 2, 31, -1;
	mov.b32 	%f66, %r50;
	add.f32 	%f67, %f65, %f66;
	mov.b32 	%r51, %f67;
	shfl.sync.down.b32	%r52|%p24, %r51, 1, 31, -1;
	mov.b32 	%f68, %r52;
	add.f32 	%f12, %f67, %f68;
	@%p19 bra 	$L__BB3_15;
	shl.b32 	%r53, %r3, 2;
	mov.u32 	%r54, _ZZN8pygpukit3ops8sampling29sample_multinomial_f32_kernelEPKfPiiffE10shared_sum;
	add.s32 	%r55, %r54, %r53;
	st.shared.f32 	[%r55], %f12;
$L__BB3_15:
	setp.gt.u32 	%p25, %r1, 31;
	bar.sync 	0;
	@%p25 bra 	$L__BB3_20;
	setp.ge.u32 	%p26, %r1, %r5;
	mov.f32 	%f100, 0f00000000;
	@%p26 bra 	$L__BB3_18;
	shl.b32 	%r56, %r1, 2;
	mov.u32 	%r57, _ZZN8pygpukit3ops8sampling29sample_multinomial_f32_kernelEPKfPiiffE10shared_sum;
	add.s32 	%r58, %r57, %r56;
	ld.shared.f32 	%f100, [%r58];
$L__BB3_18:
	setp.ne.s32 	%p27, %r2, 0;
	mov.b32 	%r59, %f100;
	shfl.sync.down.b32	%r60|%p28, %r59, 16, 31, -1;
	mov.b32 	%f70, %r60;
	add.f32 	%f71, %f100, %f70;
	mov.b32 	%r61, %f71;
	shfl.sync.down.b32	%r62|%p29, %r61, 8, 31, -1;
	mov.b32 	%f72, %r62;
	add.f32 	%f73, %f71, %f72;
	mov.b32 	%r63, %f73;
	shfl.sync.down.b32	%r64|%p30, %r63, 4, 31, -1;
	mov.b32 	%f74, %r64;
	add.f32 	%f75, %f73, %f74;
	mov.b32 	%r65, %f75;
	shfl.sync.down.b32	%r66|%p31, %r65, 2, 31, -1;
	mov.b32 	%f76, %r66;
	add.f32 	%f77, %f75, %f76;
	mov.b32 	%r67, %f77;
	shfl.sync.down.b32	%r68|%p32, %r67, 1, 31, -1;
	mov.b32 	%f78, %r68;
	add.f32 	%f15, %f77, %f78;
	@%p27 bra 	$L__BB3_20;
	st.shared.f32 	[_ZZN8pygpukit3ops8sampling29sample_multinomial_f32_kernelEPKfPiiffE10shared_sum], %f15;
$L__BB3_20:
	bar.sync 	0;
	setp.ne.s32 	%p33, %r1, 0;
	@%p33 bra 	$L__BB3_26;
	add.s32 	%r10, %r14, -1;
	setp.lt.s32 	%p34, %r14, 1;
	mov.u32 	%r75, %r10;
	@%p34 bra 	$L__BB3_25;
	ld.shared.f32 	%f80, [_ZZN8pygpukit3ops8sampling29sample_multinomial_f32_kernelEPKfPiiffE10shared_sum];
	mul.f32 	%f16, %f20, %f80;
	mov.f32 	%f101, 0f00000000;
	mov.b32 	%r74, 0;
$L__BB3_23:
	mul.wide.u32 	%rd8, %r74, 4;
	add.s64 	%rd9, %rd1, %rd8;
	ld.global.nc.f32 	%f81, [%rd9];
	div.rn.f32 	%f82, %f81, %f19;
	sub.f32 	%f83, %f82, %f8;
	fma.rn.f32 	%f84, %f83, 0f3BBB989D, 0f3F000000;
	cvt.sat.f32.f32 	%f85, %f84;
	mov.f32 	%f86, 0f4B400001;
	mov.f32 	%f87, 0f437C0000;
	fma.rm.f32 	%f88, %f85, %f87, %f86;
	add.f32 	%f89, %f88, 0fCB40007F;
	neg.f32 	%f90, %f89;
	fma.rn.f32 	%f91, %f83, 0f3FB8AA3B, %f90;
	fma.rn.f32 	%f92, %f83, 0f32A57060, %f91;
	mov.b32 	%r70, %f88;
	shl.b32 	%r71, %r70, 23;
	mov.b32 	%f93, %r71;
	ex2.approx.ftz.f32 	%f94, %f92;
	fma.rn.f32 	%f101, %f94, %f93, %f101;
	setp.ge.f32 	%p35, %f101, %f16;
	mov.u32 	%r75, %r74;
	@%p35 bra 	$L__BB3_25;
	add.s32 	%r74, %r74, 1;
	setp.ne.s32 	%p36, %r74, %r14;
	mov.u32 	%r75, %r10;
	@%p36 bra 	$L__BB3_23;
$L__BB3_25:
	cvta.to.global.u64 	%rd10, %rd2;
	st.global.u32 	[%rd10], %r75;
$L__BB3_26:
	ret;

}
	// .globl	_ZN8pygpukit3ops8sampling29sample_multinomial_f16_kernelEPK6__halfPiiff
.visible .entry _ZN8pygpukit3ops8sampling29sample_multinomial_f16_kernelEPK6__halfPiiff(
	.param .u64 .ptr .align 1 _ZN8pygpukit3ops8sampling29sample_multinomial_f16_kernelEPK6__halfPiiff_param_0,
	.param .u64 .ptr .align 1 _ZN8pygpukit3ops8sampling29sample_multinomial_f16_kernelEPK6__halfPiiff_param_1,
	.param .u32 _ZN8pygpukit3ops8sampling29sample_multinomial_f16_kernelEPK6__halfPiiff_param_2,
	.param .f32 _ZN8pygpukit3ops8sampling29sample_multinomial_f16_kernelEPK6__halfPiiff_param_3,
	.param .f32 _ZN8pygpukit3ops8sampling29sample_multinomial_f16_kernelEPK6__halfPiiff_param_4
)
{
	.reg .pred 	%p<37>;
	.reg .b16 	%rs<4>;
	.reg .b32 	%r<76>;
	.reg .b32 	%f<102>;
	.reg .b64 	%rd<11>;
	// demoted variable
	.shared .align 4 .b8 _ZZN8pygpukit3ops8sampling29sample_multinomial_f16_kernelEPK6__halfPiiffE10shared_max[128];
	// demoted variable
	.shared .align 4 .b8 _ZZN8pygpukit3ops8sampling29sample_multinomial_f16_kernelEPK6__halfPiiffE10shared_sum[128];
	ld.param.u64 	%rd3, [_ZN8pygpukit3ops8sampling29sample_multinomial_f16_kernelEPK6__halfPiiff_param_0];
	ld.param.u64 	%rd2, [_ZN8pygpukit3ops8sampling29sample_multinomial_f16_kernelEPK6__halfPiiff_param_1];
	ld.param.u32 	%r14, [_ZN8pygpukit3ops8sampling29sample_multinomial_f16_kernelEPK6__halfPiiff_param_2];
	ld.param.f32 	%f19, [_ZN8pygpukit3ops8sampling29sample_multinomial_f16_kernelEPK6__halfPiiff_param_3];
	ld.param.f32 	%f20, [_ZN8pygpukit3ops8sampling29sample_multinomial_f16_kernelEPK6__halfPiiff_param_4];
	cvta.to.global.u64 	%rd1, %rd3;
	mov.u32 	%r1, %tid.x;
	and.b32  	%r2, %r1, 31;
	shr.u32 	%r3, %r1, 5;
	mov.u32 	%r4, %ntid.x;
	shr.u32 	%r5, %r4, 5;
	setp.ge.s32 	%p1, %r1, %r14;
	mov.f32 	%f96, 0fFF7FFFFF;
	@%p1 bra 	$L__BB4_3;
	mov.f32 	%f96, 0fFF7FFFFF;
	mov.u32 	%r72, %r1;
$L__BB4_2:
	mul.wide.s32 	%rd4, %r72, 2;
	add.s64 	%rd5, %rd1, %rd4;
	ld.global.nc.u16 	%rs1, [%rd5];
	// begin inline asm
	{  cvt.f32.f16 %f23, %rs1;}

	// end inline asm
	div.rn.f32 	%f24, %f23, %f19;
	max.f32 	%f96, %f96, %f24;
	add.s32 	%r72, %r72, %r4;
	setp.lt.s32 	%p2, %r72, %r14;
	@%p2 bra 	$L__BB4_2;
$L__BB4_3:
	mov.b32 	%r15, %f96;
	shfl.sync.down.b32	%r16|%p3, %r15, 16, 31, -1;
	mov.b32 	%f25, %r16;
	max.f32 	%f26, %f96, %f25;
	mov.b32 	%r17, %f26;
	shfl.sync.down.b32	%r18|%p4, %r17, 8, 31, -1;
	mov.b32 	%f27, %r18;
	max.f32 	%f28, %f26, %f27;
	mov.b32 	%r19, %f28;
	shfl.sync.down.b32	%r20|%p5, %r19, 4, 31, -1;
	mov.b32 	%f29, %r20;
	max.f32 	%f30, %f28, %f29;
	mov.b32 	%r21, %f30;
	shfl.sync.down.b32	%r22|%p6, %r21, 2, 31, -1;
	mov.b32 	%f31, %r22;
	max.f32 	%f32, %f30, %f31;
	mov.b32 	%r23, %f32;
	shfl.sync.down.b32	%r24|%p7, %r23, 1, 31, -1;
	mov.b32 	%f33, %r24;
	max.f32 	%f4, %f32, %f33;
	setp.ne.s32 	%p8, %r2, 0;
	@%p8 bra 	$L__BB4_5;
	shl.b32 	%r25, %r3, 2;
	mov.u32 	%r26, _ZZN8pygpukit3ops8sampling29sample_multinomial_f16_kernelEPK6__halfPiiffE10shared_max;
	add.s32 	%r27, %r26, %r25;
	st.shared.f32 	[%r27], %f4;
$L__BB4_5:
	bar.sync 	0;
	setp.gt.u32 	%p9, %r1, 31;
	@%p9 bra 	$L__BB4_10;
	setp.ge.u32 	%p10, %r1, %r5;
	mov.f32 	%f97, 0fFF7FFFFF;
	@%p10 bra 	$L__BB4_8;
	shl.b32 	%r28, %r1, 2;
	mov.u32 	%r29, _ZZN8pygpukit3ops8sampling29sample_multinomial_f16_kernelEPK6__halfPiiffE10shared_max;
	add.s32 	%r30, %r29, %r28;
	ld.shared.f32 	%f97, [%r30];
$L__BB4_8:
	setp.ne.s32 	%p11, %r2, 0;
	mov.b32 	%r31, %f97;
	shfl.sync.down.b32	%r32|%p12, %r31, 16, 31, -1;
	mov.b32 	%f35, %r32;
	max.f32 	%f36, %f97, %f35;
	mov.b32 	%r33, %f36;
	shfl.sync.down.b32	%r34|%p13, %r33, 8, 31, -1;
	mov.b32 	%f37, %r34;
	max.f32 	%f38, %f36, %f37;
	mov.b32 	%r35, %f38;
	shfl.sync.down.b32	%r36|%p14, %r35, 4, 31, -1;
	mov.b32 	%f39, %r36;
	max.f32 	%f40, %f38, %f39;
	mov.b32 	%r37, %f40;
	shfl.sync.down.b32	%r38|%p15, %r37, 2, 31, -1;
	mov.b32 	%f41, %r38;
	max.f32 	%f42, %f40, %f41;
	mov.b32 	%r39, %f42;
	shfl.sync.down.b32	%r40|%p16, %r39, 1, 31, -1;
	mov.b32 	%f43, %r40;
	max.f32 	%f7, %f42, %f43;
	@%p11 bra 	$L__BB4_10;
	st.shared.f32 	[_ZZN8pygpukit3ops8sampling29sample_multinomial_f16_kernelEPK6__halfPiiffE10shared_max], %f7;
$L__BB4_10:
	setp.ge.s32 	%p17, %r1, %r14;
	bar.sync 	0;
	mov.f32 	%f99, 0f00000000;
	ld.shared.f32 	%f8, [_ZZN8pygpukit3ops8sampling29sample_multinomial_f16_kernelEPK6__halfPiiffE10shared_max];
	@%p17 bra 	$L__BB4_13;
	mov.f32 	%f99, 0f00000000;
	mov.u32 	%r73, %r1;
$L__BB4_12:
	mul.wide.s32 	%rd6, %r73, 2;
	add.s64 	%rd7, %rd1, %rd6;
	ld.global.nc.u16 	%rs2, [%rd7];
	// begin inline asm
	{  cvt.f32.f16 %f46, %rs2;}

	// end inline asm
	div.rn.f32 	%f47, %f46, %f19;
	sub.f32 	%f48, %f47, %f8;
	fma.rn.f32 	%f49, %f48, 0f3BBB989D, 0f3F000000;
	cvt.sat.f32.f32 	%f50, %f49;
	mov.f32 	%f51, 0f4B400001;
	mov.f32 	%f52, 0f437C0000;
	fma.rm.f32 	%f53, %f50, %f52, %f51;
	add.f32 	%f54, %f53, 0fCB40007F;
	neg.f32 	%f55, %f54;
	fma.rn.f32 	%f56, %f48, 0f3FB8AA3B, %f55;
	fma.rn.f32 	%f57, %f48, 0f32A57060, %f56;
	mov.b32 	%r41, %f53;
	shl.b32 	%r42, %r41, 23;
	mov.b32 	%f58, %r42;
	ex2.approx.ftz.f32 	%f59, %f57;
	fma.rn.f32 	%f99, %f59, %f58, %f99;
	add.s32 	%r73, %r73, %r4;
	setp.lt.s32 	%p18, %r73, %r14;
	@%p18 bra 	$L__BB4_12;
$L__BB4_13:
	setp.ne.s32 	%p19, %r2, 0;
	mov.b32 	%r43, %f99;
	shfl.sync.down.b32	%r44|%p20, %r43, 16, 31, -1;
	mov.b32 	%f60, %r44;
	add.f32 	%f61, %f99, %f60;
	mov.b32 	%r45, %f61;
	shfl.sync.down.b32	%r46|%p21, %r45, 8, 31, -1;
	mov.b32 	%f62, %r46;
	add.f32 	%f63, %f61, %f62;
	mov.b32 	%r47, %f63;
	shfl.sync.down.b32	%r48|%p22, %r47, 4, 31, -1;
	mov.b32 	%f64, %r48;
	add.f32 	%f65, %f63, %f64;
	mov.b32 	%r49, %f65;
	shfl.sync.down.b32	%r50|%p23, %r49, 2, 31, -1;
	mov.b32 	%f66, %r50;
	add.f32 	%f67, %f65, %f66;
	mov.b32 	%r51, %f67;
	shfl.sync.down.b32	%r52|%p24, %r51, 1, 31, -1;
	mov.b32 	%f68, %r52;
	add.f32 	%f12, %f67, %f68;
	@%p19 bra 	$L__BB4_15;
	shl.b32 	%r53, %r3, 2;
	mov.u32 	%r54, _ZZN8pygpukit3ops8sampling29sample_multinomial_f16_kernelEPK6__halfPiiffE10shared_sum;
	add.s32 	%r55, %r54, %r53;
	st.shared.f32 	[%r55], %f12;
$L__BB4_15:
	setp.gt.u32 	%p25, %r1, 31;
	bar.sync 	0;
	@%p25 bra 	$L__BB4_20;
	setp.ge.u32 	%p26, %r1, %r5;
	mov.f32 	%f100, 0f00000000;
	@%p26 bra 	$L__BB4_18;
	shl.b32 	%r56, %r1, 2;
	mov.u32 	%r57, _ZZN8pygpukit3ops8sampling29sample_multinomial_f16_kernelEPK6__halfPiiffE10shared_sum;
	add.s32 	%r58, %r57, %r56;
	ld.shared.f32 	%f100, [%r58];
$L__BB4_18:
	setp.ne.s32 	%p27, %r2, 0;
	mov.b32 	%r59, %f100;
	shfl.sync.down.b32	%r60|%p28, %r59, 16, 31, -1;
	mov.b32 	%f70, %r60;
	add.f32 	%f71, %f100, %f70;
	mov.b32 	%r61, %f71;
	shfl.sync.down.b32	%r62|%p29, %r61, 8, 31, -1;
	mov.b32 	%f72, %r62;
	add.f32 	%f73, %f71, %f72;
	mov.b32 	%r63, %f73;
	shfl.sync.down.b32	%r64|%p30, %r63, 4, 31, -1;
	mov.b32 	%f74, %r64;
	add.f32 	%f75, %f73, %f74;
	mov.b32 	%r65, %f75;
	shfl.sync.down.b32	%r66|%p31, %r65, 2, 31, -1;
	mov.b32 	%f76, %r66;
	add.f32 	%f77, %f75, %f76;
	mov.b32 	%r67, %f77;
	shfl.sync.down.b32	%r68|%p32, %r67, 1, 31, -1;
	mov.b32 	%f78, %r68;
	add.f32 	%f15, %f77, %f78;
	@%p27 bra 	$L__BB4_20;
	st.shared.f32 	[_ZZN8pygpukit3ops8sampling29sample_multinomial_f16_kernelEPK6__halfPiiffE10shared_sum], %f15;
$L__BB4_20:
	bar.sync 	0;
	setp.ne.s32 	%p33, %r1, 0;
	@%p33 bra 	$L__BB4_26;
	add.s32 	%r10, %r14, -1;
	setp.lt.s32 	%p34, %r14, 1;
	mov.u32 	%r75, %r10;
	@%p34 bra 	$L__BB4_25;
	ld.shared.f32 	%f80, [_ZZN8pygpukit3ops8sampling29sample_multinomial_f16_kernelEPK6__halfPiiffE10shared_sum];
	mul.f32 	%f16, %f20, %f80;
	mov.f32 	%f101, 0f00000000;
	mov.b32 	%r74, 0;
$L__BB4_23:
	mul.wide.u32 	%rd8, %r74, 2;
	add.s64 	%rd9, %rd1, %rd8;
	ld.global.nc.u16 	%rs3, [%rd9];
	// begin inline asm
	{  cvt.f32.f16 %f81, %rs3;}

	// end inline asm
	div.rn.f32 	%f82, %f81, %f19;
	sub.f32 	%f83, %f82, %f8;
	fma.rn.f32 	%f84, %f83, 0f3BBB989D, 0f3F000000;
	cvt.sat.f32.f32 	%f85, %f84;
	mov.f32 	%f86, 0f4B400001;
	mov.f32 	%f87, 0f437C0000;
	fma.rm.f32 	%f88, %f85, %f87, %f86;
	add.f32 	%f89, %f88, 0fCB40007F;
	neg.f32 	%f90, %f89;
	fma.rn.f32 	%f91, %f83, 0f3FB8AA3B, %f90;
	fma.rn.f32 	%f92, %f83, 0f32A57060, %f91;
	mov.b32 	%r70, %f88;
	shl.b32 	%r71, %r70, 23;
	mov.b32 	%f93, %r71;
	ex2.approx.ftz.f32 	%f94, %f92;
	fma.rn.f32 	%f101, %f94, %f93, %f101;
	setp.ge.f32 	%p35, %f101, %f16;
	mov.u32 	%r75, %r74;
	@%p35 bra 	$L__BB4_25;
	add.s32 	%r74, %r74, 1;
	setp.ne.s32 	%p36, %r74, %r14;
	mov.u32 	%r75, %r10;
	@%p36 bra 	$L__BB4_23;
$L__BB4_25:
	cvta.to.global.u64 	%rd10, %rd2;
	st.global.u32 	[%rd10], %r75;
$L__BB4_26:
	ret;

}
	// .globl	_ZN8pygpukit3ops8sampling30sample_multinomial_bf16_kernelEPK13__nv_bfloat16Piiff
.visible .entry _ZN8pygpukit3ops8sampling30sample_multinomial_bf16_kernelEPK13__nv_bfloat16Piiff(
	.param .u64 .ptr .align 1 _ZN8pygpukit3ops8sampling30sample_multinomial_bf16_kernelEPK13__nv_bfloat16Piiff_param_0,
	.param .u64 .ptr .align 1 _ZN8pygpukit3ops8sampling30sample_multinomial_bf16_kernelEPK13__nv_bfloat16Piiff_param_1,
	.param .u32 _ZN8pygpukit3ops8sampling30sample_multinomial_bf16_kernelEPK13__nv_bfloat16Piiff_param_2,
	.param .f32 _ZN8pygpukit3ops8sampling30sample_multinomial_bf16_kernelEPK13__nv_bfloat16Piiff_param_3,
	.param .f32 _ZN8pygpukit3ops8sampling30sample_multinomial_bf16_kernelEPK13__nv_bfloat16Piiff_param_4
)
{
	.reg .pred 	%p<37>;
	.reg .b16 	%rs<4>;
	.reg .b32 	%r<76>;
	.reg .b32 	%f<102>;
	.reg .b64 	%rd<11>;
	// demoted variable
	.shared .align 4 .b8 _ZZN8pygpukit3ops8sampling30sample_multinomial_bf16_kernelEPK13__nv_bfloat16PiiffE10shared_max[128];
	// demoted variable
	.shared .align 4 .b8 _ZZN8pygpukit3ops8sampling30sample_multinomial_bf16_kernelEPK13__nv_bfloat16PiiffE10shared_sum[128];
	ld.param.u64 	%rd3, [_ZN8pygpukit3ops8sampling30sample_multinomial_bf16_kernelEPK13__nv_bfloat16Piiff_param_0];
	ld.param.u64 	%rd2, [_ZN8pygpukit3ops8sampling30sample_multinomial_bf16_kernelEPK13__nv_bfloat16Piiff_param_1];
	ld.param.u32 	%r14, [_ZN8pygpukit3ops8sampling30sample_multinomial_bf16_kernelEPK13__nv_bfloat16Piiff_param_2];
	ld.param.f32 	%f19, [_ZN8pygpukit3ops8sampling30sample_multinomial_bf16_kernelEPK13__nv_bfloat16Piiff_param_3];
	ld.param.f32 	%f20, [_ZN8pygpukit3ops8sampling30sample_multinomial_bf16_kernelEPK13__nv_bfloat16Piiff_param_4];
	cvta.to.global.u64 	%rd1, %rd3;
	mov.u32 	%r1, %tid.x;
	and.b32  	%r2, %r1, 31;
	shr.u32 	%r3, %r1, 5;
	mov.u32 	%r4, %ntid.x;
	shr.u32 	%r5, %r4, 5;
	setp.ge.s32 	%p1, %r1, %r14;
	mov.f32 	%f96, 0fFF7FFFFF;
	@%p1 bra 	$L__BB5_3;
	mov.f32 	%f96, 0fFF7FFFFF;
	mov.u32 	%r72, %r1;
$L__BB5_2:
	mul.wide.s32 	%rd4, %r72, 2;
	add.s64 	%rd5, %rd1, %rd4;
	ld.global.nc.u16 	%rs1, [%rd5];
	// begin inline asm
	{ cvt.f32.bf16 %f23, %rs1;}

	// end inline asm
	div.rn.f32 	%f24, %f23, %f19;
	max.f32 	%f96, %f96, %f24;
	add.s32 	%r72, %r72, %r4;
	setp.lt.s32 	%p2, %r72, %r14;
	@%p2 bra 	$L__BB5_2;
$L__BB5_3:
	mov.b32 	%r15, %f96;
	shfl.sync.down.b32	%r16|%p3, %r15, 16, 31, -1;
	mov.b32 	%f25, %r16;
	max.f32 	%f26, %f96, %f25;
	mov.b32 	%r17, %f26;
	shfl.sync.down.b32	%r18|%p4, %r17, 8, 31, -1;
	mov.b32 	%f27, %r18;
	max.f32 	%f28, %f26, %f27;
	mov.b32 	%r19, %f28;
	shfl.sync.down.b32	%r20|%p5, %r19, 4, 31, -1;
	mov.b32 	%f29, %r20;
	max.f32 	%f30, %f28, %f29;
	mov.b32 	%r21, %f30;
	shfl.sync.down.b32	%r22|%p6, %r21, 2, 31, -1;
	mov.b32 	%f31, %r22;
	max.f32 	%f32, %f30, %f31;
	mov.b32 	%r23, %f32;
	shfl.sync.down.b32	%r24|%p7, %r23, 1, 31, -1;
	mov.b32 	%f33, %r24;
	max.f32 	%f4, %f32, %f33;
	setp.ne.s32 	%p8, %r2, 0;
	@%p8 bra 	$L__BB5_5;
	shl.b32 	%r25, %r3, 2;
	mov.u32 	%r26, _ZZN8pygpukit3ops8sampling30sample_multinomial_bf16_kernelEPK13__nv_bfloat16PiiffE10shared_max;
	add.s32 	%r27, %r26, %r25;
	st.shared.f32 	[%r27], %f4;
$L__BB5_5:
	bar.sync 	0;
	setp.gt.u32 	%p9, %r1, 31;
	@%p9 bra 	$L__BB5_10;
	setp.ge.u32 	%p10, %r1, %r5;
	mov.f32 	%f97, 0fFF7FFFFF;
	@%p10 bra 	$L__BB5_8;
	shl.b32 	%r28, %r1, 2;
	mov.u32 	%r29, _ZZN8pygpukit3ops8sampling30sample_multinomial_bf16_kernelEPK13__nv_bfloat16PiiffE10shared_max;
	add.s32 	%r30, %r29, %r28;
	ld.shared.f32 	%f97, [%r30];
$L__BB5_8:
	setp.ne.s32 	%p11, %r2, 0;
	mov.b32 	%r31, %f97;
	shfl.sync.down.b32	%r32|%p12, %r31, 16, 31, -1;
	mov.b32 	%f35, %r32;
	max.f32 	%f36, %f97, %f35;
	mov.b32 	%r33, %f36;
	shfl.sync.down.b32	%r34|%p13, %r33, 8, 31, -1;
	mov.b32 	%f37, %r34;
	max.f32 	%f38, %f36, %f37;
	mov.b32 	%r35, %f38;
	shfl.sync.down.b32	%r36|%p14, %r35, 4, 31, -1;
	mov.b32 	%f39, %r36;
	max.f32 	%f40, %f38, %f39;
	mov.b32 	%r37, %f40;
	shfl.sync.down.b32	%r38|%p15, %r37, 2, 31, -1;
	mov.b32 	%f41, %r38;
	max.f32 	%f42, %f40, %f41;
	mov.b32 	%r39, %f42;
	shfl.sync.down.b32	%r40|%p16, %r39, 1, 31, -1;
	mov.b32 	%f43, %r40;
	max.f32 	%f7, %f42, %f43;
	@%p11 bra 	$L__BB5_10;
	st.shared.f32 	[_ZZN8pygpukit3ops8sampling30sample_multinomial_bf16_kernelEPK13__nv_bfloat16PiiffE10shared_max], %f7;
$L__BB5_10:
	setp.ge.s32 	%p17, %r1, %r14;
	bar.sync 	0;
	mov.f32 	%f99, 0f00000000;
	ld.shared.f32 	%f8, [_ZZN8pygpukit3ops8sampling30sample_multinomial_bf16_kernelEPK13__nv_bfloat16PiiffE10shared_max];
	@%p17 bra 	$L__BB5_13;
	mov.f32 	%f99, 0f00000000;
	mov.u32 	%r73, %r1;
$L__BB5_12:
	mul.wide.s32 	%rd6, %r73, 2;
	add.s64 	%rd7, %rd1, %rd6;
	ld.global.nc.u16 	%rs2, [%rd7];
	// begin inline asm
	{ cvt.f32.bf16 %f46, %rs2;}

	// end inline asm
	div.rn.f32 	%f47, %f46, %f19;
	sub.f32 	%f48, %f47, %f8;
	fma.rn.f32 	%f49, %f48, 0f3BBB989D, 0f3F000000;
	cvt.sat.f32.f32 	%f50, %f49;
	mov.f32 	%f51, 0f4B400001;
	mov.f32 	%f52, 0f437C0000;
	fma.rm.f32 	%f53, %f50, %f52, %f51;
	add.f32 	%f54, %f53, 0fCB40007F;
	neg.f32 	%f55, %f54;
	fma.rn.f32 	%f56, %f48, 0f3FB8AA3B, %f55;
	fma.rn.f32 	%f57, %f48, 0f32A57060, %f56;
	mov.b32 	%r41, %f53;
	shl.b32 	%r42, %r41, 23;
	mov.b32 	%f58, %r42;
	ex2.approx.ftz.f32 	%f59, %f57;
	fma.rn.f32 	%f99, %f59, %f58, %f99;
	add.s32 	%r73, %r73, %r4;
	setp.lt.s32 	%p18, %r73, %r14;
	@%p18 bra 	$L__BB5_12;
$L__BB5_13:
	setp.ne.s32 	%p19, %r2, 0;
	mov.b32 	%r43, %f99;
	shfl.sync.down.b32	%r44|%p20, %r43, 16, 31, -1;
	mov.b32 	%f60, %r44;
	add.f32 	%f61, %f99, %f60;
	mov.b32 	%r45, %f61;
	shfl.sync.down.b32	%r46|%p21, %r45, 8, 31, -1;
	mov.b32 	%f62, %r46;
	add.f32 	%f63, %f61, %f62;
	mov.b32 	%r47, %f63;
	shfl.sync.down.b32	%r48|%p22, %r47, 4, 31, -1;
	mov.b32 	%f64, %r48;
	add.f32 	%f65, %f63, %f64;
	mov.b32 	%r49, %f65;
	shfl.sync.down.b32	%r50|%p23, %r49, 2, 31, -1;
	mov.b32 	%f66, %r50;
	add.f32 	%f67, %f65, %f66;
	mov.b32 	%r51, %f67;
	shfl.sync.down.b32	%r52|%p24, %r51, 1, 31, -1;
	mov.b32 	%f68, %r52;
	add.f32 	%f12, %f67, %f68;
	@%p19 bra 	$L__BB5_15;
	shl.b32 	%r53, %r3, 2;
	mov.u32 	%r54, _ZZN8pygpukit3ops8sampling30sample_multinomial_bf16_kernelEPK13__nv_bfloat16PiiffE10shared_sum;
	add.s32 	%r55, %r54, %r53;
	st.shared.f32 	[%r55], %f12;
$L__BB5_15:
	setp.gt.u32 	%p25, %r1, 31;
	bar.sync 	0;
	@%p25 bra 	$L__BB5_20;
	setp.ge.u32 	%p26, %r1, %r5;
	mov.f32 	%f100, 0f00000000;
	@%p26 bra 	$L__BB5_18;
	shl.b32 	%r56, %r1, 2;
	mov.u32 	%r57, _ZZN8pygpukit3ops8sampling30sample_multinomial_bf16_kernelEPK13__nv_bfloat16PiiffE10shared_sum;
	add.s32 	%r58, %r57, %r56;
	ld.shared.f32 	%f100, [%r58];
$L__BB5_18:
	setp.ne.s32 	%p27, %r2, 0;
	mov.b32 	%r59, %f100;
	shfl.sync.down.b32	%r60|%p28, %r59, 16, 31, -1;
	mov.b32 	%f70, %r60;
	add.f32 	%f71, %f100, %f70;
	mov.b32 	%r61, %f71;
	shfl.sync.down.b32	%r62|%p29, %r61, 8, 31, -1;
	mov.b32 	%f72, %r62;
	add.f32 	%f73, %f71, %f72;
	mov.b32 	%r63, %f73;
	shfl.sync.down.b32	%r64|%p30, %r63, 4, 31, -1;
	mov.b32 	%f74, %r64;
	add.f32 	%f75, %f73, %f74;
	mov.b32 	%r65, %f75;
	shfl.sync.down.b32	%r66|%p31, %r65, 2, 31, -1;
	mov.b32 	%f76, %r66;
	add.f32 	%f77, %f75, %f76;
	mov.b32 	%r67, %f77;
	shfl.sync.down.b32	%r68|%p32, %r67, 1, 31, -1;
	mov.b32 	%f78, %r68;
	add.f32 	%f15, %f77, %f78;
	@%p27 bra 	$L__BB5_20;
	st.shared.f32 	[_ZZN8pygpukit3ops8sampling30sample_multinomial_bf16_kernelEPK13__nv_bfloat16PiiffE10shared_sum], %f15;
$L__BB5_20:
	bar.sync 	0;
	setp.ne.s32 	%p33, %r1, 0;
	@%p33 bra 	$L__BB5_26;
	add.s32 	%r10, %r14, -1;
	setp.lt.s32 	%p34, %r14, 1;
	mov.u32 	%r75, %r10;
	@%p34 bra 	$L__BB5_25;
	ld.shared.f32 	%f80, [_ZZN8pygpukit3ops8sampling30sample_multinomial_bf16_kernelEPK13__nv_bfloat16PiiffE10shared_sum];
	mul.f32 	%f16, %f20, %f80;
	mov.f32 	%f101, 0f00000000;
	mov.b32 	%r74, 0;
$L__BB5_23:
	mul.wide.u32 	%rd8, %r74, 2;
	add.s64 	%rd9, %rd1, %rd8;
	ld.global.nc.u16 	%rs3, [%rd9];
	// begin inline asm
	{ cvt.f32.bf16 %f81, %rs3;}

	// end inline asm
	div.rn.f32 	%f82, %f81, %f19;
	sub.f32 	%f83, %f82, %f8;
	fma.rn.f32 	%f84, %f83, 0f3BBB989D, 0f3F000000;
	cvt.sat.f32.f32 	%f85, %f84;
	mov.f32 	%f86, 0f4B400001;
	mov.f32 	%f87, 0f437C0000;
	fma.rm.f32 	%f88, %f85, %f87, %f86;
	add.f32 	%f89, %f88, 0fCB40007F;
	neg.f32 	%f90, %f89;
	fma.rn.f32 	%f91, %f83, 0f3FB8AA3B, %f90;
	fma.rn.f32 	%f92, %f83, 0f32A57060, %f91;
	mov.b32 	%r70, %f88;
	shl.b32 	%r71, %r70, 23;
	mov.b32 	%f93, %r71;
	ex2.approx.ftz.f32 	%f94, %f92;
	fma.rn.f32 	%f101, %f94, %f93, %f101;
	setp.ge.f32 	%p35, %f101, %f16;
	mov.u32 	%r75, %r74;
	@%p35 bra 	$L__BB5_25;
	add.s32 	%r74, %r74, 1;
	setp.ne.s32 	%p36, %r74, %r14;
	mov.u32 	%r75, %r10;
	@%p36 bra 	$L__BB5_23;
$L__BB5_25:
	cvta.to.global.u64 	%rd10, %rd2;
	st.global.u32 	[%rd10], %r75;
$L__BB5_26:
	ret;

}
	// .globl	_ZN8pygpukit3ops8sampling22sample_topk_f32_kernelEPKfPiiiff
.visible .entry _ZN8pygpukit3ops8sampling22sample_topk_f32_kernelEPKfPiiiff(
	.param .u64 .ptr .align 1 _ZN8pygpukit3ops8sampling22sample_topk_f32_kernelEPKfPiiiff_param_0,
	.param .u64 .ptr .align 1 _ZN8pygpukit3ops8sampling22sample_topk_f32_kernelEPKfPiiiff_param_1,
	.param .u32 _ZN8pygpukit3ops8sampling22sample_topk_f32_kernelEPKfPiiiff_param_2,
	.param .u32 _ZN8pygpukit3ops8sampling22sample_topk_f32_kernelEPKfPiiiff_param_3,
	.param .f32 _ZN8pygpukit3ops8sampling22sample_topk_f32_kernelEPKfPiiiff_param_4,
	.param .f32 _ZN8pygpukit3ops8sampling22sample_topk_f32_kernelEPKfPiiiff_param_5
)
{
	.reg .pred 	%p<78>;
	.reg .b32 	%r<280>;
	.reg .b32 	%f<305>;
	.reg .b64 	%rd<9>;

	ld.param.u64 	%rd3, [_ZN8pygpukit3ops8sampling22sample_topk_f32_kernelEPKfPiiiff_param_0];
	ld.param.u64 	%rd2, [_ZN8pygpukit3ops8sampling22sample_topk_f32_kernelEPKfPiiiff_param_1];
	ld.param.u32 	%r88, [_ZN8pygpukit3ops8sampling22sample_topk_f32_kernelEPKfPiiiff_param_2];
	ld.param.u32 	%r89, [_ZN8pygpukit3ops8sampling22sample_topk_f32_kernelEPKfPiiiff_param_3];
	ld.param.f32 	%f51, [_ZN8pygpukit3ops8sampling22sample_topk_f32_kernelEPKfPiiiff_param_4];
	ld.param.f32 	%f52, [_ZN8pygpukit3ops8sampling22sample_topk_f32_kernelEPKfPiiiff_param_5];
	cvta.to.global.u64 	%rd1, %rd3;
	shl.b32 	%r90, %r89, 2;
	mov.u32 	%r91, _ZN8pygpukit3ops8sampling10shared_memE;
	add.s32 	%r1, %r91, %r90;
	mov.u32 	%r2, %tid.x;
	setp.ne.s32 	%p1, %r2, 0;
	setp.lt.s32 	%p2, %r89, 1;
	or.pred  	%p3, %p1, %p2;
	@%p3 bra 	$L__BB6_12;
	and.b32  	%r3, %r89, 7;
	setp.lt.u32 	%p4, %r89, 8;
	mov.b32 	%r249, 0;
	@%p4 bra 	$L__BB6_4;
	and.b32  	%r249, %r89, 2147483640;
	mov.b32 	%r247, 0;
$L__BB6_3:
	.pragma "nounroll";
	shl.b32 	%r94, %r247, 2;
	add.s32 	%r96, %r91, %r94;
	add.s32 	%r97, %r1, %r94;
	mov.b32 	%r98, 0;
	st.shared.u32 	[%r97], %r98;
	mov.f32 	%f53, 0fFF7FFFFF;
	st.shared.v2.f32 	[%r96], {%f53, %f53};
	st.shared.u32 	[%r97+4], %r98;
	st.shared.u32 	[%r97+8], %r98;
	st.shared.v2.f32 	[%r96+8], {%f53, %f53};
	st.shared.u32 	[%r97+12], %r98;
	st.shared.u32 	[%r97+16], %r98;
	st.shared.v2.f32 	[%r96+16], {%f53, %f53};
	st.shared.u32 	[%r97+20], %r98;
	st.shared.u32 	[%r97+24], %r98;
	st.shared.v2.f32 	[%r96+24], {%f53, %f53};
	st.shared.u32 	[%r97+28], %r98;
	add.s32 	%r247, %r247, 8;
	setp.ne.s32 	%p5, %r247, %r249;
	@%p5 bra 	$L__BB6_3;
$L__BB6_4:
	setp.eq.s32 	%p6, %r3, 0;
	@%p6 bra 	$L__BB6_12;
	and.b32  	%r8, %r89, 3;
	setp.lt.u32 	%p7, %r3, 4;
	@%p7 bra 	$L__BB6_7;
	shl.b32 	%r99, %r249, 2;
	add.s32 	%r101, %r91, %r99;
	mov.b32 	%r102, -8388609;
	st.shared.u32 	[%r101], %r102;
	add.s32 	%r103, %r1, %r99;
	mov.b32 	%r104, 0;
	st.shared.u32 	[%r103], %r104;
	st.shared.u32 	[%r101+4], %r102;
	st.shared.u32 	[%r103+4], %r104;
	st.shared.u32 	[%r101+8], %r102;
	st.shared.u32 	[%r103+8], %r104;
	st.shared.u32 	[%r101+12], %r102;
	st.shared.u32 	[%r103+12], %r104;
	add.s32 	%r249, %r249, 4;
$L__BB6_7:
	setp.eq.s32 	%p8, %r8, 0;
	@%p8 bra 	$L__BB6_12;
	setp.eq.s32 	%p9, %r8, 1;
	@%p9 bra 	$L__BB6_10;
	shl.b32 	%r105, %r249, 2;
	add.s32 	%r107, %r91, %r105;
	mov.b32 	%r108, -8388609;
	st.shared.u32 	[%r107], %r108;
	add.s32 	%r109, %r1, %r105;
	mov.b32 	%r110, 0;
	st.shared.u32 	[%r109], %r110;
	st.shared.u32 	[%r107+4], %r108;
	st.shared.u32 	[%r109+4], %r110;
	add.s32 	%r249, %r249, 2;
$L__BB6_10:
	and.b32  	%r111, %r89, 1;
	setp.eq.b32 	%p10, %r111, 1;
	not.pred 	%p11, %p10;
	@%p11 bra 	$L__BB6_12;
	shl.b32 	%r112, %r249, 2;
	add.s32 	%r114, %r91, %r112;
	mov.b32 	%r115, -8388609;
	st.shared.u32 	[%r114], %r115;
	add.s32 	%r116, %r1, %r112;
	mov.b32 	%r117, 0;
	st.shared.u32 	[%r116], %r117;
$L__BB6_12:
	bar.sync 	0;
	setp.ge.s32 	%p12, %r2, %r88;
	@%p12 bra 	$L__BB6_37;
	setp.gt.s32 	%p13, %r89, 1;
	mov.u32 	%r13, %ntid.x;
	@%p13 bra 	$L__BB6_18;
	ld.shared.f32 	%f288, [_ZN8pygpukit3ops8sampling10shared_memE];
	mov.u32 	%r265, %r2;
$L__BB6_15:
	mul.wide.s32 	%rd4, %r265, 4;
	add.s64 	%rd5, %rd1, %rd4;
	ld.global.nc.f32 	%f54, [%rd5];
	div.rn.f32 	%f22, %f54, %f51;
	setp.leu.f32 	%p14, %f22, %f288;
	@%p14 bra 	$L__BB6_17;
	mov.b32 	%r118, %f22;
	atom.shared.exch.b32 	%r119, [_ZN8pygpukit3ops8sampling10shared_memE], %r118;
	atom.shared.exch.b32 	%r120, [%r1], %r265;
	ld.shared.f32 	%f288, [_ZN8pygpukit3ops8sampling10shared_memE];
$L__BB6_17:
	add.s32 	%r265, %r265, %r13;
	setp.lt.s32 	%p15, %r265, %r88;
	@%p15 bra 	$L__BB6_15;
	bra.uni 	$L__BB6_37;
$L__BB6_18:
	add.s32 	%r121, %r89, -1;
	add.s32 	%r14, %r89, -2;
	add.s32 	%r122, %r89, 15;
	and.b32  	%r123, %r122, 15;
	add.s32 	%r15, %r123, -1;
	add.s32 	%r124, %r89, 7;
	and.b32  	%r125, %r124, 7;
	add.s32 	%r16, %r125, -1;
	ld.shared.f32 	%f286, [_ZN8pygpukit3ops8sampling10shared_memE];
	and.b32  	%r17, %r121, 15;
	and.b32  	%r18, %r121, -16;
	and.b32  	%r19, %r122, 7;
	and.b32  	%r20, %r124, 3;
	mov.u32 	%r251, %r2;
$L__BB6_19:
	setp.lt.u32 	%p16, %r14, 15;
	mul.wide.s32 	%rd6, %r251, 4;
	add.s64 	%rd7, %rd1, %rd6;
	ld.global.nc.f32 	%f56, [%rd7];
	div.rn.f32 	%f4, %f56, %f51;
	mov.b32 	%r264, 0;
	mov.b32 	%r259, 1;
	mov.f32 	%f285, %f286;
	@%p16 bra 	$L__BB6_23;
	mov.u32 	%r131, _ZN8pygpukit3ops8sampling10shared_memE;
	add.s32 	%r252, %r131, 32;
	mov.b32 	%r253, 0;
	mov.f32 	%f285, %f286;
	mov.u32 	%r264, %r253;
$L__BB6_21:
	.pragma "nounroll";
	add.s32 	%r132, %r253, 1;
	ld.shared.f32 	%f57, [%r252+-28];
	setp.lt.f32 	%p17, %f57, %f285;
	selp.b32 	%r133, %r132, %r264, %p17;
	selp.f32 	%f58, %f57, %f285, %p17;
	ld.shared.v2.f32 	{%f59, %f60}, [%r252+-24];
	setp.lt.f32 	%p18, %f59, %f58;
	add.s32 	%r134, %r253, 2;
	selp.b32 	%r135, %r134, %r133, %p18;
	selp.f32 	%f61, %f59, %f58, %p18;
	setp.lt.f32 	%p19, %f60, %f61;
	add.s32 	%r136, %r253, 3;
	selp.b32 	%r137, %r136, %r135, %p19;
	selp.f32 	%f62, %f60, %f61, %p19;
	ld.shared.v4.f32 	{%f63, %f64, %f65, %f66}, [%r252+-16];
	setp.lt.f32 	%p20, %f63, %f62;
	add.s32 	%r138, %r253, 4;
	selp.b32 	%r139, %r138, %r137, %p20;
	selp.f32 	%f67, %f63, %f62, %p20;
	setp.lt.f32 	%p21, %f64, %f67;
	add.s32 	%r140, %r253, 5;
	selp.b32 	%r141, %r140, %r139, %p21;
	selp.f32 	%f68, %f64, %f67, %p21;
	setp.lt.f32 	%p22, %f65, %f68;
	add.s32 	%r142, %r253, 6;
	selp.b32 	%r143, %r142, %r141, %p22;
	selp.f32 	%f69, %f65, %f68, %p22;
	setp.lt.f32 	%p23, %f66, %f69;
	add.s32 	%r144, %r253, 7;
	selp.b32 	%r145, %r144, %r143, %p23;
	selp.f32 	%f70, %f66, %f69, %p23;
	ld.shared.v4.f32 	{%f71, %f72, %f73, %f74}, [%r252];
	setp.lt.f32 	%p24, %f71, %f70;
	add.s32 	%r146, %r253, 8;
	selp.b32 	%r147, %r146, %r145, %p24;
	selp.f32 	%f75, %f71, %f70, %p24;
	setp.lt.f32 	%p25, %f72, %f75;
	add.s32 	%r148, %r253, 9;
	selp.b32 	%r149, %r148, %r147, %p25;
	selp.f32 	%f76, %f72, %f75, %p25;
	setp.lt.f32 	%p26, %f73, %f76;
	add.s32 	%r150, %r253, 10;
	selp.b32 	%r151, %r150, %r149, %p26;
	selp.f32 	%f77, %f73, %f76, %p26;
	setp.lt.f32 	%p27, %f74, %f77;
	add.s32 	%r152, %r253, 11;
	selp.b32 	%r153, %r152, %r151, %p27;
	selp.f32 	%f78, %f74, %f77, %p27;
	ld.shared.v4.f32 	{%f79, %f80, %f81, %f82}, [%r252+16];
	setp.lt.f32 	%p28, %f79, %f78;
	add.s32 	%r154, %r253, 12;
	selp.b32 	%r155, %r154, %r153, %p28;
	selp.f32 	%f83, %f79, %f78, %p28;
	setp.lt.f32 	%p29, %f80, %f83;
	add.s32 	%r156, %r253, 13;
	selp.b32 	%r157, %r156, %r155, %p29;
	selp.f32 	%f84, %f80, %f83, %p29;
	setp.lt.f32 	%p30, %f81, %f84;
	add.s32 	%r158, %r253, 14;
	selp.b32 	%r159, %r158, %r157, %p30;
	selp.f32 	%f85, %f81, %f84, %p30;
	setp.lt.f32 	%p31, %f82, %f85;
	add.s32 	%r160, %r253, 15;
	selp.b32 	%r161, %r160, %r159, %p31;
	selp.f32 	%f86, %f82, %f85, %p31;
	ld.shared.f32 	%f87, [%r252+32];
	setp.lt.f32 	%p32, %f87, %f86;
	add.s32 	%r253, %r253, 16;
	selp.b32 	%r264, %r253, %r161, %p32;
	selp.f32 	%f285, %f87, %f86, %p32;
	add.s32 	%r252, %r252, 64;
	setp.ne.s32 	%p33, %r253, %r18;
	@%p33 bra 	$L__BB6_21;
	add.s32 	%r259, %r253, 1;
$L__BB6_23:
	setp.eq.s32 	%p34, %r17, 0;
	@%p34 bra 	$L__BB6_34;
	setp.lt.u32 	%p35, %r15, 7;
	@%p35 bra 	$L__BB6_26;
	shl.b32 	%r163, %r259, 2;
	mov.u32 	%r164, _ZN8pygpukit3ops8sampling10shared_memE;
	add.s32 	%r165, %r164, %r163;
	ld.shared.f32 	%f89, [%r165];
	setp.lt.f32 	%p36, %f89, %f285;
	selp.b32 	%r166, %r259, %r264, %p36;
	selp.f32 	%f90, %f89, %f285, %p36;
	add.s32 	%r167, %r259, 1;
	ld.shared.f32 	%f91, [%r165+4];
	setp.lt.f32 	%p37, %f91, %f90;
	selp.b32 	%r168, %r167, %r166, %p37;
	selp.f32 	%f92, %f91, %f90, %p37;
	add.s32 	%r169, %r259, 2;
	ld.shared.f32 	%f93, [%r165+8];
	setp.lt.f32 	%p38, %f93, %f92;
	selp.b32 	%r170, %r169, %r168, %p38;
	selp.f32 	%f94, %f93, %f92, %p38;
	add.s32 	%r171, %r259, 3;
	ld.shared.f32 	%f95, [%r165+12];
	setp.lt.f32 	%p39, %f95, %f94;
	selp.b32 	%r172, %r171, %r170, %p39;
	selp.f32 	%f96, %f95, %f94, %p39;
	add.s32 	%r173, %r259, 4;
	ld.shared.f32 	%f97, [%r165+16];
	setp.lt.f32 	%p40, %f97, %f96;
	selp.b32 	%r174, %r173, %r172, %p40;
	selp.f32 	%f98, %f97, %f96, %p40;
	add.s32 	%r175, %r259, 5;
	ld.shared.f32 	%f99, [%r165+20];
	setp.lt.f32 	%p41, %f99, %f98;
	selp.b32 	%r176, %r175, %r174, %p41;
	selp.f32 	%f100, %f99, %f98, %p41;
	add.s32 	%r177, %r259, 6;
	ld.shared.f32 	%f101, [%r165+24];
	setp.lt.f32 	%p42, %f101, %f100;
	selp.b32 	%r178, %r177, %r176, %p42;
	selp.f32 	%f102, %f101, %f100, %p42;
	add.s32 	%r179, %r259, 7;
	ld.shared.f32 	%f103, [%r165+28];
	setp.lt.f32 	%p43, %f103, %f102;
	selp.b32 	%r264, %r179, %r178, %p43;
	selp.f32 	%f285, %f103, %f102, %p43;
	add.s32 	%r259, %r259, 8;
$L__BB6_26:
	setp.eq.s32 	%p44, %r19, 0;
	@%p44 bra 	$L__BB6_34;
	setp.lt.u32 	%p45, %r16, 3;
	@%p45 bra 	$L__BB6_29;
	shl.b32 	%r181, %r259, 2;
	mov.u32 	%r182, _ZN8pygpukit3ops8sampling10shared_memE;
	add.s32 	%r183, %r182, %r181;
	ld.shared.f32 	%f105, [%r183];
	setp.lt.f32 	%p46, %f105, %f285;
	selp.b32 	%r184, %r259, %r264, %p46;
	selp.f32 	%f106, %f105, %f285, %p46;
	add.s32 	%r185, %r259, 1;
	ld.shared.f32 	%f107, [%r183+4];
	setp.lt.f32 	%p47, %f107, %f106;
	selp.b32 	%r186, %r185, %r184, %p47;
	selp.f32 	%f108, %f107, %f106, %p47;
	add.s32 	%r187, %r259, 2;
	ld.shared.f32 	%f109, [%r183+8];
	setp.lt.f32 	%p48, %f109, %f108;
	selp.b32 	%r188, %r187, %r186, %p48;
	selp.f32 	%f110, %f109, %f108, %p48;
	add.s32 	%r189, %r259, 3;
	ld.shared.f32 	%f111, [%r183+12];
	setp.lt.f32 	%p49, %f111, %f110;
	selp.b32 	%r264, %r189, %r188, %p49;
	selp.f32 	%f285, %f111, %f110, %p49;
	add.s32 	%r259, %r259, 4;
$L__BB6_29:
	setp.eq.s32 	%p50, %r20, 0;
	@%p50 bra 	$L__BB6_34;
	setp.eq.s32 	%p51, %r20, 1;
	shl.b32 	%r190, %r259, 2;
	mov.u32 	%r191, _ZN8pygpukit3ops8sampling10shared_memE;
	add.s32 	%r42, %r191, %r190;
	ld.shared.f32 	%f112, [%r42];
	setp.lt.f32 	%p52, %f112, %f285;
	selp.b32 	%r264, %r259, %r264, %p52;
	selp.f32 	%f285, %f112, %f285, %p52;
	@%p51 bra 	$L__BB6_34;
	setp.eq.s32 	%p53, %r20, 2;
	add.s32 	%r192, %r259, 1;
	ld.shared.f32 	%f113, [%r42+4];
	setp.lt.f32 	%p54, %f113, %f285;
	selp.b32 	%r264, %r192, %r264, %p54;
	selp.f32 	%f285, %f113, %f285, %p54;
	@%p53 bra 	$L__BB6_34;
	ld.shared.f32 	%f17, [%r42+8];
	setp.geu.f32 	%p55, %f17, %f285;
	@%p55 bra 	$L__BB6_34;
	add.s32 	%r264, %r259, 2;
	mov.f32 	%f285, %f17;
$L__BB6_34:
	setp.leu.f32 	%p56, %f4, %f285;
	@%p56 bra 	$L__BB6_36;
	shl.b32 	%r193, %r264, 2;
	mov.u32 	%r194, _ZN8pygpukit3ops8sampling10shared_memE;
	add.s32 	%r195, %r194, %r193;
	mov.b32 	%r196, %f4;
	atom.shared.exch.b32 	%r197, [%r195], %r196;
	add.s32 	%r198, %r1, %r193;
	atom.shared.exch.b32 	%r199, [%r198], %r251;
	ld.shared.f32 	%f286, [_ZN8pygpukit3ops8sampling10shared_memE];
$L__BB6_36:
	add.s32 	%r251, %r251, %r13;
	setp.lt.s32 	%p57, %r251, %r88;
	@%p57 bra 	$L__BB6_19;
$L__BB6_37:
	setp.ne.s32 	%p58, %r2, 0;
	bar.sync 	0;
	@%p58 bra 	$L__BB6_67;
	ld.shared.f32 	%f296, [_ZN8pygpukit3ops8sampling10shared_memE];
	setp.lt.s32 	%p59, %r89, 2;
	@%p59 bra 	$L__BB6_52;
	add.s32 	%r50, %r89, -1;
	add.s32 	%r201, %r89, -2;
	and.b32  	%r51, %r50, 15;
	setp.lt.u32 	%p60, %r201, 15;
	mov.b32 	%r267, 1;
	@%p60 bra 	$L__BB6_43;
	mov.u32 	%r204, _ZN8pygpukit3ops8sampling10shared_memE;
	add.s32 	%r271, %r204, 32;
	and.b32  	%r205, %r50, -16;
	neg.s32 	%r273, %r205;
	mov.b32 	%r272, 0;
$L__BB6_41:
	.pragma "nounroll";
	ld.shared.f32 	%f115, [%r271+-28];
	max.f32 	%f116, %f296, %f115;
	ld.shared.v2.f32 	{%f117, %f118}, [%r271+-24];
	max.f32 	%f119, %f116, %f117;
	max.f32 	%f120, %f119, %f118;
	ld.shared.v4.f32 	{%f121, %f122, %f123, %f124}, [%r271+-16];
	max.f32 	%f125, %f120, %f121;
	max.f32 	%f126, %f125, %f122;
	max.f32 	%f127, %f126, %f123;
	max.f32 	%f128, %f127, %f124;
	ld.shared.v4.f32 	{%f129, %f130, %f131, %f132}, [%r271];
	max.f32 	%f133, %f128, %f129;
	max.f32 	%f134, %f133, %f130;
	max.f32 	%f135, %f134, %f131;
	max.f32 	%f136, %f135, %f132;
	ld.shared.v4.f32 	{%f137, %f138, %f139, %f140}, [%r271+16];
	max.f32 	%f141, %f136, %f137;
	max.f32 	%f142, %f141, %f138;
	max.f32 	%f143, %f142, %f139;
	max.f32 	%f144, %f143, %f140;
	ld.shared.f32 	%f145, [%r271+32];
	max.f32 	%f296, %f144, %f145;
	add.s32 	%r273, %r273, 16;
	add.s32 	%r272, %r272, 16;
	add.s32 	%r271, %r271, 64;
	setp.eq.s32 	%p61, %r273, 0;
	@%p61 bra 	$L__BB6_42;
	bra.uni 	$L__BB6_41;
$L__BB6_42:
	add.s32 	%r267, %r272, 1;
$L__BB6_43:
	setp.eq.s32 	%p62, %r51, 0;
	@%p62 bra 	$L__BB6_52;
	and.b32  	%r55, %r50, 7;
	setp.lt.u32 	%p63, %r51, 8;
	@%p63 bra 	$L__BB6_46;
	shl.b32 	%r206, %r267, 2;
	mov.u32 	%r207, _ZN8pygpukit3ops8sampling10shared_memE;
	add.s32 	%r208, %r207, %r206;
	ld.shared.f32 	%f147, [%r208];
	max.f32 	%f148, %f296, %f147;
	ld.shared.f32 	%f149, [%r208+4];
	max.f32 	%f150, %f148, %f149;
	ld.shared.f32 	%f151, [%r208+8];
	max.f32 	%f152, %f150, %f151;
	ld.shared.f32 	%f153, [%r208+12];
	max.f32 	%f154, %f152, %f153;
	ld.shared.f32 	%f155, [%r208+16];
	max.f32 	%f156, %f154, %f155;
	ld.shared.f32 	%f157, [%r208+20];
	max.f32 	%f158, %f156, %f157;
	ld.shared.f32 	%f159, [%r208+24];
	max.f32 	%f160, %f158, %f159;
	ld.shared.f32 	%f161, [%r208+28];
	max.f32 	%f296, %f160, %f161;
	add.s32 	%r267, %r267, 8;
$L__BB6_46:
	setp.eq.s32 	%p64, %r55, 0;
	@%p64 bra 	$L__BB6_52;
	and.b32  	%r58, %r50, 3;
	setp.lt.u32 	%p65, %r55, 4;
	@%p65 bra 	$L__BB6_49;
	shl.b32 	%r209, %r267, 2;
	mov.u32 	%r210, _ZN8pygpukit3ops8sampling10shared_memE;
	add.s32 	%r211, %r210, %r209;
	ld.shared.f32 	%f163, [%r211];
	max.f32 	%f164, %f296, %f163;
	ld.shared.f32 	%f165, [%r211+4];
	max.f32 	%f166, %f164, %f165;
	ld.shared.f32 	%f167, [%r211+8];
	max.f32 	%f168, %f166, %f167;
	ld.shared.f32 	%f169, [%r211+12];
	max.f32 	%f296, %f168, %f169;
	add.s32 	%r267, %r267, 4;
$L__BB6_49:
	setp.eq.s32 	%p66, %r58, 0;
	@%p66 bra 	$L__BB6_52;
	shl.b32 	%r212, %r267, 2;
	mov.u32 	%r213, _ZN8pygpukit3ops8sampling10shared_memE;
	add.s32 	%r270, %r213, %r212;
	neg.s32 	%r269, %r58;
$L__BB6_51:
	.pragma "nounroll";
	ld.shared.f32 	%f170, [%r270];
	max.f32 	%f296, %f296, %f170;
	add.s32 	%r270, %r270, 4;
	add.s32 	%r269, %r269, 1;
	setp.ne.s32 	%p67, %r269, 0;
	@%p67 bra 	$L__BB6_51;
$L__BB6_52:
	setp.lt.s32 	%p68, %r89, 1;
	mov.f32 	%f303, 0f00000000;
	@%p68 bra 	$L__BB6_61;
	and.b32  	%r67, %r89, 3;
	setp.lt.u32 	%p69, %r89, 4;
	mov.f32 	%f303, 0f00000000;
	mov.b32 	%r276, 0;
	@%p69 bra 	$L__BB6_56;
	and.b32  	%r276, %r89, 2147483644;
	neg.s32 	%r275, %r276;
	mov.f32 	%f303, 0f00000000;
	mov.u32 	%r274, _ZN8pygpukit3ops8sampling10shared_memE;
$L__BB6_55:
	.pragma "nounroll";
	ld.shared.v4.f32 	{%f175, %f176, %f177, %f178}, [%r274];
	sub.f32 	%f179, %f175, %f296;
	fma.rn.f32 	%f180, %f179, 0f3BBB989D, 0f3F000000;
	cvt.sat.f32.f32 	%f181, %f180;
	mov.f32 	%f182, 0f4B400001;
	mov.f32 	%f183, 0f437C0000;
	fma.rm.f32 	%f184, %f181, %f183, %f182;
	add.f32 	%f185, %f184, 0fCB40007F;
	neg.f32 	%f186, %f185;
	fma.rn.f32 	%f187, %f179, 0f3FB8AA3B, %f186;
	fma.rn.f32 	%f188, %f179, 0f32A57060, %f187;
	mov.b32 	%r216, %f184;
	shl.b32 	%r217, %r216, 23;
	mov.b32 	%f189, %r217;
	ex2.approx.ftz.f32 	%f190, %f188;
	fma.rn.f32 	%f191, %f190, %f189, %f303;
	sub.f32 	%f192, %f176, %f296;
	fma.rn.f32 	%f193, %f192, 0f3BBB989D, 0f3F000000;
	cvt.sat.f32.f32 	%f194, %f193;
	fma.rm.f32 	%f195, %f194, %f183, %f182;
	add.f32 	%f196, %f195, 0fCB40007F;
	neg.f32 	%f197, %f196;
	fma.rn.f32 	%f198, %f192, 0f3FB8AA3B, %f197;
	fma.rn.f32 	%f199, %f192, 0f32A57060, %f198;
	mov.b32 	%r218, %f195;
	shl.b32 	%r219, %r218, 23;
	mov.b32 	%f200, %r219;
	ex2.approx.ftz.f32 	%f201, %f199;
	fma.rn.f32 	%f202, %f201, %f200, %f191;
	sub.f32 	%f203, %f177, %f296;
	fma.rn.f32 	%f204, %f203, 0f3BBB989D, 0f3F000000;
	cvt.sat.f32.f32 	%f205, %f204;
	fma.rm.f32 	%f206, %f205, %f183, %f182;
	add.f32 	%f207, %f206, 0fCB40007F;
	neg.f32 	%f208, %f207;
	fma.rn.f32 	%f209, %f203, 0f3FB8AA3B, %f208;
	fma.rn.f32 	%f210, %f203, 0f32A57060, %f209;
	mov.b32 	%r220, %f206;
	shl.b32 	%r221, %r220, 23;
	mov.b32 	%f211, %r221;
	ex2.approx.ftz.f32 	%f212, %f210;
	fma.rn.f32 	%f213, %f212, %f211, %f202;
	sub.f32 	%f214, %f178, %f296;
	fma.rn.f32 	%f215, %f214, 0f3BBB989D, 0f3F000000;
	cvt.sat.f32.f32 	%f216, %f215;
	fma.rm.f32 	%f217, %f216, %f183, %f182;
	add.f32 	%f218, %f217, 0fCB40007F;
	neg.f32 	%f219, %f218;
	fma.rn.f32 	%f220, %f214, 0f3FB8AA3B, %f219;
	fma.rn.f32 	%f221, %f214, 0f32A57060, %f220;
	mov.b32 	%r222, %f217;
	shl.b32 	%r223, %r222, 23;
	mov.b32 	%f222, %r223;
	ex2.approx.ftz.f32 	%f223, %f221;
	fma.rn.f32 	%f303, %f223, %f222, %f213;
	add.s32 	%r275, %r275, 4;
	add.s32 	%r274, %r274, 16;
	setp.ne.s32 	%p70, %r275, 0;
	@%p70 bra 	$L__BB6_55;
$L__BB6_56:
	setp.eq.s32 	%p71, %r67, 0;
	@%p71 bra 	$L__BB6_61;
	setp.eq.s32 	%p72, %r67, 1;
	@%p72 bra 	$L__BB6_59;
	shl.b32 	%r224, %r276, 2;
	mov.u32 	%r225, _ZN8pygpukit3ops8sampling10shared_memE;
	add.s32 	%r226, %r225, %r224;
	ld.shared.f32 	%f225, [%r226];
	sub.f32 	%f226, %f225, %f296;
	fma.rn.f32 	%f227, %f226, 0f3BBB989D, 0f3F000000;
	cvt.sat.f32.f32 	%f228, %f227;
	mov.f32 	%f229, 0f4B400001;
	mov.f32 	%f230, 0f437C0000;
	fma.rm.f32 	%f231, %f228, %f230, %f229;
	add.f32 	%f232, %f231, 0fCB40007F;
	neg.f32 	%f233, %f232;
	fma.rn.f32 	%f234, %f226, 0f3FB8AA3B, %f233;
	fma.rn.f32 	%f235, %f226, 0f32A57060, %f234;
	mov.b32 	%r227, %f231;
	shl.b32 	%r228, %r227, 23;
	mov.b32 	%f236, %r228;
	ex2.approx.ftz.f32 	%f237, %f235;
	fma.rn.f32 	%f238, %f237, %f236, %f303;
	ld.shared.f32 	%f239, [%r226+4];
	sub.f32 	%f240, %f239, %f296;
	fma.rn.f32 	%f241, %f240, 0f3BBB989D, 0f3F000000;
	cvt.sat.f32.f32 	%f242, %f241;
	fma.rm.f32 	%f243, %f242, %f230, %f229;
	add.f32 	%f244, %f243, 0fCB40007F;
	neg.f32 	%f245, %f244;
	fma.rn.f32 	%f246, %f240, 0f3FB8AA3B, %f245;
	fma.rn.f32 	%f247, %f240, 0f32A57060, %f246;
	mov.b32 	%r229, %f243;
	shl.b32 	%r230, %r229, 23;
	mov.b32 	%f248, %r230;
	ex2.approx.ftz.f32 	%f249, %f247;
	fma.rn.f32 	%f303, %f249, %f248, %f238;
	add.s32 	%r276, %r276, 2;
$L__BB6_59:
	and.b32  	%r231, %r89, 1;
	setp.eq.b32 	%p73, %r231, 1;
	not.pred 	%p74, %p73;
	@%p74 bra 	$L__BB6_61;
	shl.b32 	%r232, %r276, 2;
	mov.u32 	%r233, _ZN8pygpukit3ops8sampling10shared_memE;
	add.s32 	%r234, %r233, %r232;
	ld.shared.f32 	%f250, [%r234];
	sub.f32 	%f251, %f250, %f296;
	fma.rn.f32 	%f252, %f251, 0f3BBB989D, 0f3F000000;
	cvt.sat.f32.f32 	%f253, %f252;
	mov.f32 	%f254, 0f4B400001;
	mov.f32 	%f255, 0f437C0000;
	fma.rm.f32 	%f256, %f253, %f255, %f254;
	add.f32 	%f257, %f256, 0fCB40007F;
	neg.f32 	%f258, %f257;
	fma.rn.f32 	%f259, %f251, 0f3FB8AA3B, %f258;
	fma.rn.f32 	%f260, %f251, 0f32A57060, %f259;
	mov.b32 	%r235, %f256;
	shl.b32 	%r236, %r235, 23;
	mov.b32 	%f261, %r236;
	ex2.approx.ftz.f32 	%f262, %f260;
	fma.rn.f32 	%f303, %f262, %f261, %f303;
$L__BB6_61:
	setp.lt.s32 	%p75, %r89, 1;
	mul.f32 	%f48, %f52, %f303;
	add.s32 	%r238, %r1, %r90;
	ld.shared.u32 	%r279, [%r238+-4];
	@%p75 bra 	$L__BB6_66;
	mov.f32 	%f304, 0f00000000;
	mov.b32 	%r278, 0;
	mov.u32 	%r241, _ZN8pygpukit3ops8sampling10shared_memE;
$L__BB6_63:
	shl.b32 	%r240, %r278, 2;
	add.s32 	%r242, %r241, %r240;
	ld.shared.f32 	%f264, [%r242];
	sub.f32 	%f265, %f264, %f296;
	fma.rn.f32 	%f266, %f265, 0f3BBB989D, 0f3F000000;
	cvt.sat.f32.f32 	%f267, %f266;
	mov.f32 	%f268, 0f4B400001;
	mov.f32 	%f269, 0f437C0000;
	fma.rm.f32 	%f270, %f267, %f269, %f268;
	add.f32 	%f271, %f270, 0fCB40007F;
	neg.f32 	%f272, %f271;
	fma.rn.f32 	%f273, %f265, 0f3FB8AA3B, %f272;
	fma.rn.f32 	%f274, %f265, 0f32A57060, %f273;
	mov.b32 	%r243, %f270;
	shl.b32 	%r244, %r243, 23;
	mov.b32 	%f275, %r244;
	ex2.approx.ftz.f32 	%f276, %f274;
	fma.rn.f32 	%f304, %f276, %f275, %f304;
	setp.ltu.f32 	%p76, %f304, %f48;
	@%p76 bra 	$L__BB6_65;
	add.s32 	%r246, %r1, %r240;
	ld.shared.u32 	%r279, [%r246];
	bra.uni 	$L__BB6_66;
$L__BB6_65:
	add.s32 	%r278, %r278, 1;
	setp.ne.s32 	%p77, %r278, %r89;
	@%p77 bra 	$L__BB6_63;
$L__BB6_66:
	cvta.to.global.u64 	%rd8, %rd2;
	st.global.u32 	[%rd8], %r279;
$L__BB6_67:
	ret;

}
	// .globl	_ZN8pygpukit3ops8sampling22sample_topk_f16_kernelEPK6__halfPiiiff
.visible .entry _ZN8pygpukit3ops8sampling22sample_topk_f16_kernelEPK6__halfPiiiff(
	.param .u64 .ptr .align 1 _ZN8pygpukit3ops8sampling22sample_topk_f16_kernelEPK6__halfPiiiff_param_0,
	.param .u64 .ptr .align 1 _ZN8pygpukit3ops8sampling22sample_topk_f16_kernelEPK6__halfPiiiff_param_1,
	.param .u32 _ZN8pygpukit3ops8sampling22sample_topk_f16_kernelEPK6__halfPiiiff_param_2,
	.param .u32 _ZN8pygpukit3ops8sampling22sample_topk_f16_kernelEPK6__halfPiiiff_param_3,
	.param .f32 _ZN8pygpukit3ops8sampling22sample_topk_f16_kernelEPK6__halfPiiiff_param_4,
	.param .f32 _ZN8pygpukit3ops8sampling22sample_topk_f16_kernelEPK6__halfPiiiff_param_5
)
{
	.reg .pred 	%p<78>;
	.reg .b16 	%rs<3>;
	.reg .b32 	%r<280>;
	.reg .b32 	%f<305>;
	.reg .b64 	%rd<9>;

	ld.param.u64 	%rd3, [_ZN8pygpukit3ops8sampling22sample_topk_f16_kernelEPK6__halfPiiiff_param_0];
	ld.param.u64 	%rd2, [_ZN8pygpukit3ops8sampling22sample_topk_f16_kernelEPK6__halfPiiiff_param_1];
	ld.param.u32 	%r88, [_ZN8pygpukit3ops8sampling22sample_topk_f16_kernelEPK6__halfPiiiff_param_2];
	ld.param.u32 	%r89, [_ZN8pygpukit3ops8sampling22sample_topk_f16_kernelEPK6__halfPiiiff_param_3];
	ld.param.f32 	%f51, [_ZN8pygpukit3ops8sampling22sample_topk_f16_kernelEPK6__halfPiiiff_param_4];
	ld.param.f32 	%f52, [_ZN8pygpukit3ops8sampling22sample_topk_f16_kernelEPK6__halfPiiiff_param_5];
	cvta.to.global.u64 	%rd1, %rd3;
	shl.b32 	%r90, %r89, 2;
	mov.u32 	%r91, _ZN8pygpukit3ops8sampling10shared_memE;
	add.s32 	%r1, %r91, %r90;
	mov.u32 	%r2, %tid.x;
	setp.ne.s32 	%p1, %r2, 0;
	setp.lt.s32 	%p2, %r89, 1;
	or.pred  	%p3, %p1, %p2;
	@%p3 bra 	$L__BB7_12;
	and.b32  	%r3, %r89, 7;
	setp.lt.u32 	%p4, %r89, 8;
	mov.b32 	%r249, 0;
	@%p4 bra 	$L__BB7_4;
	and.b32  	%r249, %r89, 2147483640;
	mov.b32 	%r247, 0;
$L__BB7_3:
	.pragma "nounroll";
	shl.b32 	%r94, %r247, 2;
	add.s32 	%r96, %r91, %r94;
	add.s32 	%r97, %r1, %r94;
	mov.b32 	%r98, 0;
	st.shared.u32 	[%r97], %r98;
	mov.f32 	%f53, 0fFF7FFFFF;
	st.shared.v2.f32 	[%r96], {%f53, %f53};
	st.shared.u32 	[%r97+4], %r98;
	st.shared.u32 	[%r97+8], %r98;
	st.shared.v2.f32 	[%r96+8], {%f53, %f53};
	st.shared.u32 	[%r97+12], %r98;
	st.shared.u32 	[%r97+16], %r98;
	st.shared.v2.f32 	[%r96+16], {%f53, %f53};
	st.shared.u32 	[%r97+20], %r98;
	st.shared.u32 	[%r97+24], %r98;
	st.shared.v2.f32 	[%r96+24], {%f53, %f53};
	st.shared.u32 	[%r97+28], %r98;
	add.s32 	%r247, %r247, 8;
	setp.ne.s32 	%p5, %r247, %r249;
	@%p5 bra 	$L__BB7_3;
$L__BB7_4:
	setp.eq.s32 	%p6, %r3, 0;
	@%p6 bra 	$L__BB7_12;
	and.b32  	%r8, %r89, 3;
	setp.lt.u32 	%p7, %r3, 4;
	@%p7 bra 	$L__BB7_7;
	shl.b32 	%r99, %r249, 2;
	add.s32 	%r101, %r91, %r99;
	mov.b32 	%r102, -8388609;
	st.shared.u32 	[%r101], %r102;
	add.s32 	%r103, %r1, %r99;
	mov.b32 	%r104, 0;
	st.shared.u32 	[%r103], %r104;
	st.shared.u32 	[%r101+4], %r102;
	st.shared.u32 	[%r103+4], %r104;
	st.shared.u32 	[%r101+8], %r102;
	st.shared.u32 	[%r103+8], %r104;
	st.shared.u32 	[%r101+12], %r102;
	st.shared.u32 	[%r103+12], %r104;
	add.s32 	%r249, %r249, 4;
$L__BB7_7:
	setp.eq.s32 	%p8, %r8, 0;
	@%p8 bra 	$L__BB7_12;
	setp.eq.s32 	%p9, %r8, 1;
	@%p9 bra 	$L__BB7_10;
	shl.b32 	%r105, %r249, 2;
	add.s32 	%r107, %r91, %r105;
	mov.b32 	%r108, -8388609;
	st.shared.u32 	[%r107], %r108;
	add.s32 	%r109, %r1, %r105;
	mov.b32 	%r110, 0;
	st.shared.u32 	[%r109], %r110;
	st.shared.u32 	[%r107+4], %r108;
	st.shared.u32 	[%r109+4], %r110;
	add.s32 	%r249, %r249, 2;
$L__BB7_10:
	and.b32  	%r111, %r89, 1;
	setp.eq.b32 	%p10, %r111, 1;
	not.pred 	%p11, %p10;
	@%p11 bra 	$L__BB7_12;
	shl.b32 	%r112, %r249, 2;
	add.s32 	%r114, %r91, %r112;
	mov.b32 	%r115, -8388609;
	st.shared.u32 	[%r114], %r115;
	add.s32 	%r116, %r1, %r112;
	mov.b32 	%r117, 0;
	st.shared.u32 	[%r116], %r117;
$L__BB7_12:
	bar.sync 	0;
	setp.ge.s32 	%p12, %r2, %r88;
	@%p12 bra 	$L__BB7_37;
	setp.gt.s32 	%p13, %r89, 1;
	mov.u32 	%r13, %ntid.x;
	@%p13 bra 	$L__BB7_18;
	ld.shared.f32 	%f288, [_ZN8pygpukit3ops8sampling10shared_memE];
	mov.u32 	%r265, %r2;
$L__BB7_15:
	mul.wide.s32 	%rd4, %r265, 2;
	add.s64 	%rd5, %rd1, %rd4;
	ld.global.nc.u16 	%rs1, [%rd5];
	// begin inline asm
	{  cvt.f32.f16 %f54, %rs1;}

	// end inline asm
	div.rn.f32 	%f22, %f54, %f51;
	setp.leu.f32 	%p14, %f22, %f288;
	@%p14 bra 	$L__BB7_17;
	mov.b32 	%r118, %f22;
	atom.shared.exch.b32 	%r119, [_ZN8pygpukit3ops8sampling10shared_memE], %r118;
	atom.shared.exch.b32 	%r120, [%r1], %r265;
	ld.shared.f32 	%f288, [_ZN8pygpukit3ops8sampling10shared_memE];
$L__BB7_17:
	add.s32 	%r265, %r265, %r13;
	setp.lt.s32 	%p15, %r265, %r88;
	@%p15 bra 	$L__BB7_15;
	bra.uni 	$L__BB7_37;
$L__BB7_18:
	add.s32 	%r121, %r89, -1;
	add.s32 	%r14, %r89, -2;
	add.s32 	%r122, %r89, 15;
	and.b32  	%r123, %r122, 15;
	add.s32 	%r15, %r123, -1;
	add.s32 	%r124, %r89, 7;
	and.b32  	%r125, %r124, 7;
	add.s32 	%r16, %r125, -1;
	ld.shared.f32 	%f286, [_ZN8pygpukit3ops8sampling10shared_memE];
	and.b32  	%r17, %r121, 15;
	and.b32  	%r18, %r121, -16;
	and.b32  	%r19, %r122, 7;
	and.b32  	%r20, %r124, 3;
	mov.u32 	%r251, %r2;
$L__BB7_19:
	setp.lt.u32 	%p16, %r14, 15;
	mul.wide.s32 	%rd6, %r251, 2;
	add.s64 	%rd7, %rd1, %rd6;
	ld.global.nc.u16 	%rs2, [%rd7];
	// begin inline asm
	{  cvt.f32.f16 %f55, %rs2;}

	// end inline asm
	div.rn.f32 	%f4, %f55, %f51;
	mov.b32 	%r264, 0;
	mov.b32 	%r259, 1;
	mov.f32 	%f285, %f286;
	@%p16 bra 	$L__BB7_23;
	mov.u32 	%r131, _ZN8pygpukit3ops8sampling10shared_memE;
	add.s32 	%r252, %r131, 32;
	mov.b32 	%r253, 0;
	mov.f32 	%f285, %f286;
	mov.u32 	%r264, %r253;
$L__BB7_21:
	.pragma "nounroll";
	add.s32 	%r132, %r253, 1;
	ld.shared.f32 	%f57, [%r252+-28];
	setp.lt.f32 	%p17, %f57, %f285;
	selp.b32 	%r133, %r132, %r264, %p17;
	selp.f32 	%f58, %f57, %f285, %p17;
	ld.shared.v2.f32 	{%f59, %f60}, [%r252+-24];
	setp.lt.f32 	%p18, %f59, %f58;
	add.s32 	%r134, %r253, 2;
	selp.b32 	%r135, %r134, %r133, %p18;
	selp.f32 	%f61, %f59, %f58, %p18;
	setp.lt.f32 	%p19, %f60, %f61;
	add.s32 	%r136, %r253, 3;
	selp.b32 	%r137, %r136, %r135, %p19;
	selp.f32 	%f62, %f60, %f61, %p19;
	ld.shared.v4.f32 	{%f63, %f64, %f65, %f66}, [%r252+-16];
	setp.lt.f32 	%p20, %f63, %f62;
	add.s32 	%r138, %r253, 4;
	selp.b32 	%r139, %r138, %r137, %p20;
	selp.f32 	%f67, %f63, %f62, %p20;
	setp.lt.f32 	%p21, %f64, %f67;
	add.s32 	%r140, %r253, 5;
	selp.b32 	%r141, %r140, %r139, %p21;
	selp.f32 	%f68, %f64, %f67, %p21;
	setp.lt.f32 	%p22, %f65, %f68;
	add.s32 	%r142, %r253, 6;
	selp.b32 	%r143, %r142, %r141, %p22;
	selp.f32 	%f69, %f65, %f68, %p22;
	setp.lt.f32 	%p23, %f66, %f69;
	add.s32 	%r144, %r253, 7;
	selp.b32 	%r145, %r144, %r143, %p23;
	selp.f32 	%f70, %f66, %f69, %p23;
	ld.shared.v4.f32 	{%f71, %f72, %f73, %f74}, [%r252];
	setp.lt.f32 	%p24, %f71, %f70;
	add.s32 	%r146, %r253, 8;
	selp.b32 	%r147, %r146, %r145, %p24;
	selp.f32 	%f75, %f71, %f70, %p24;
	setp.lt.f32 	%p25, %f72, %f75;
	add.s32 	%r148, %r253, 9;
	selp.b32 	%r149, %r148, %r147, %p25;
	selp.f32 	%f76, %f72, %f75, %p25;
	setp.lt.f32 	%p26, %f73, %f76;
	add.s32 	%r150, %r253, 10;
	selp.b32 	%r151, %r150, %r149, %p26;
	selp.f32 	%f77, %f73, %f76, %p26;
	setp.lt.f32 	%p27, %f74, %f77;
	add.s32 	%r152, %r253, 11;
	selp.b32 	%r153, %r152, %r151, %p27;
	selp.f32 	%f78, %f74, %f77, %p27;
	ld.shared.v4.f32 	{%f79, %f80, %f81, %f82}, [%r252+16];
	setp.lt.f32 	%p28, %f79, %f78;
	add.s32 	%r154, %r253, 12;
	selp.b32 	%r155, %r154, %r153, %p28;
	selp.f32 	%f83, %f79, %f78, %p28;
	setp.lt.f32 	%p29, %f80, %f83;
	add.s32 	%r156, %r253, 13;
	selp.b32 	%r157, %r156, %r155, %p29;
	selp.f32 	%f84, %f80, %f83, %p29;
	setp.lt.f32 	%p30, %f81, %f84;
	add.s32 	%r158, %r253, 14;
	selp.b32 	%r159, %r158, %r157, %p30;
	selp.f32 	%f85, %f81, %f84, %p30;
	setp.lt.f32 	%p31, %f82, %f85;
	add.s32 	%r160, %r253, 15;
	selp.b32 	%r161, %r160, %r159, %p31;
	selp.f32 	%f86, %f82, %f85, %p31;
	ld.shared.f32 	%f87, [%r252+32];
	setp.lt.f32 	%p32, %f87, %f86;
	add.s32 	%r253, %r253, 16;
	selp.b32 	%r264, %r253, %r161, %p32;
	selp.f32 	%f285, %f87, %f86, %p32;
	add.s32 	%r252, %r252, 64;
	setp.ne.s32 	%p33, %r253, %r18;
	@%p33 bra 	$L__BB7_21;
	add.s32 	%r259, %r253, 1;
$L__BB7_23:
	setp.eq.s32 	%p34, %r17, 0;
	@%p34 bra 	$L__BB7_34;
	setp.lt.u32 	%p35, %r15, 7;
	@%p35 bra 	$L__BB7_26;
	shl.b32 	%r163, %r259, 2;
	mov.u32 	%r164, _ZN8pygpukit3ops8sampling10shared_memE;
	add.s32 	%r165, %r164, %r163;
	ld.shared.f32 	%f89, [%r165];
	setp.lt.f32 	%p36, %f89, %f285;
	selp.b32 	%r166, %r259, %r264, %p36;
	selp.f32 	%f90, %f89, %f285, %p36;
	add.s32 	%r167, %r259, 1;
	ld.shared.f32 	%f91, [%r165+4];
	setp.lt.f32 	%p37, %f91, %f90;
	selp.b32 	%r168, %r167, %r166, %p37;
	selp.f32 	%f92, %f91, %f90, %p37;
	add.s32 	%r169, %r259, 2;
	ld.shared.f32 	%f93, [%r165+8];
	setp.lt.f32 	%p38, %f93, %f92;
	selp.b32 	%r170, %r169, %r168, %p38;
	selp.f32 	%f94, %f93, %f92, %p38;
	add.s32 	%r171, %r259, 3;
	ld.shared.f32 	%f95, [%r165+12];
	setp.lt.f32 	%p39, %f95, %f94;
	selp.b32 	%r172, %r171, %r170, %p39;
	selp.f32 	%f96, %f95, %f94, %p39;
	add.s32 	%r173, %r259, 4;
	ld.shared.f32 	%f97, [%r165+16];
	setp.lt.f32 	%p40, %f97, %f96;
	selp.b32 	%r174, %r173, %r172, %p40;
	selp.f32 	%f98, %f97, %f96, %p40;
	add.s32 	%r175, %r259, 5;
	ld.shared.f32 	%f99, [%r165+20];
	setp.lt.f32 	%p41, %f99, %f98;
	selp.b32 	%r176, %r175, %r174, %p41;
	selp.f32 	%f100, %f99, %f98, %p41;
	add.s32 	%r177, %r259, 6;
	ld.shared.f32 	%f101, [%r165+24];
	setp.lt.f32 	%p42, %f101, %f100;
	selp.b32 	%r178, %r177, %r176, %p42;
	selp.f32 	%f102, %f101, %f100, %p42;
	add.s32 	%r179, %r259, 7;
	ld.shared.f32 	%f103, [%r165+28];
	setp.lt.f32 	%p43, %f103, %f102;
	selp.b32 	%r264, %r179, %r178, %p43;
	selp.f32 	%f285, %f103, %f102, %p43;
	add.s32 	%r259, %r259, 8;
$L__BB7_26:
	setp.eq.s32 	%p44, %r19, 0;
	@%p44 bra 	$L__BB7_34;
	setp.lt.u32 	%p45, %r16, 3;
	@%p45 bra 	$L__BB7_29;
	shl.b32 	%r181, %r259, 2;
	mov.u32 	%r182, _ZN8pygpukit3ops8sampling10shared_memE;
	add.s32 	%r183, %r182, %r181;
	ld.shared.f32 	%f105, [%r183];
	setp.lt.f32 	%p46, %f105, %f285;
	selp.b32 	%r184, %r259, %r264, %p46;
	selp.f32 	%f106, %f105, %f285, %p46;
	add.s32 	%r185, %r259, 1;
	ld.shared.f32 	%f107, [%r183+4];
	setp.lt.f32 	%p47, %f107, %f106;
	selp.b32 	%r186, %r185, %r184, %p47;
	selp.f32 	%f108, %f107, %f106, %p47;
	add.s32 	%r187, %r259, 2;
	ld.shared.f32 	%f109, [%r183+8];
	setp.lt.f32 	%p48, %f109, %f108;
	selp.b32 	%r188, %r187, %r186, %p48;
	selp.f32 	%f110, %f109, %f108, %p48;
	add.s32 	%r189, %r259, 3;
	ld.shared.f32 	%f111, [%r183+12];
	setp.lt.f32 	%p49, %f111, %f110;
	selp.b32 	%r264, %r189, %r188, %p49;
	selp.f32 	%f285, %f111, %f110, %p49;
	add.s32 	%r259, %r259, 4;
$L__BB7_29:
	setp.eq.s32 	%p50, %r20, 0;
	@%p50 bra 	$L__BB7_34;
	setp.eq.s32 	%p51, %r20, 1;
	shl.b32 	%r190, %r259, 2;
	mov.u32 	%r191, _ZN8pygpukit3ops8sampling10shared_memE;
	add.s32 	%r42, %r191, %r190;
	ld.shared.f32 	%f112, [%r42];
	setp.lt.f32 	%p52, %f112, %f285;
	selp.b32 	%r264, %r259, %r264, %p52;
	selp.f32 	%f285, %f112, %f285, %p52;
	@%p51 bra 	$L__BB7_34;
	setp.eq.s32 	%p53, %r20, 2;
	add.s32 	%r192, %r259, 1;
	ld.shared.f32 	%f113, [%r42+4];
	setp.lt.f32 	%p54, %f113, %f285;
	selp.b32 	%r264, %r192, %r264, %p54;
	selp.f32 	%f285, %f113, %f285, %p54;
	@%p53 bra 	$L__BB7_34;
	ld.shared.f32 	%f17, [%r42+8];
	setp.geu.f32 	%p55, %f17, %f285;
	@%p55 bra 	$L__BB7_34;
	add.s32 	%r264, %r259, 2;
	mov.f32 	%f285, %f17;
$L__BB7_34:
	setp.leu.f32 	%p56, %f4, %f285;
	@%p56 bra 	$L__BB7_36;
	shl.b32 	%r193, %r264, 2;
	mov.u32 	%r194, _ZN8pygpukit3ops8sampling10shared_memE;
	add.s32 	%r195, %r194, %r193;
	mov.b32 	%r196, %f4;
	atom.shared.exch.b32 	%r197, [%r195], %r196;
	add.s32 	%r198, %r1, %r193;
	atom.shared.exch.b32 	%r199, [%r198], %r251;
	ld.shared.f32 	%f286, [_ZN8pygpukit3ops8sampling10shared_memE];
$L__BB7_36:
	add.s32 	%r251, %r251, %r13;
	setp.lt.s32 	%p57, %r251, %r88;
	@%p57 bra 	$L__BB7_19;
$L__BB7_37:
	setp.ne.s32 	%p58, %r2, 0;
	bar.sync 	0;
	@%p58 bra 	$L__BB7_67;
	ld.shared.f32 	%f296, [_ZN8pygpukit3ops8sampling10shared_memE];
	setp.lt.s32 	%p59, %r89, 2;
	@%p59 bra 	$L__BB7_52;
	add.s32 	%r50, %r89, -1;
	add.s32 	%r201, %r89, -2;
	and.b32  	%r51, %r50, 15;
	setp.lt.u32 	%p60, %r201, 15;
	mov.b32 	%r267, 1;
	@%p60 bra 	$L__BB7_43;
	mov.u32 	%r204, _ZN8pygpukit3ops8sampling10shared_memE;
	add.s32 	%r271, %r204, 32;
	and.b32  	%r205, %r50, -16;
	neg.s32 	%r273, %r205;
	mov.b32 	%r272, 0;
$L__BB7_41:
	.pragma "nounroll";
	ld.shared.f32 	%f115, [%r271+-28];
	max.f32 	%f116, %f296, %f115;
	ld.shared.v2.f32 	{%f117, %f118}, [%r271+-24];
	max.f32 	%f119, %f116, %f117;
	max.f32 	%f120, %f119, %f118;
	ld.shared.v4.f32 	{%f121, %f122, %f123, %f124}, [%r271+-16];
	max.f32 	%f125, %f120, %f121;
	max.f32 	%f126, %f125, %f122;
	max.f32 	%f127, %f126, %f123;
	max.f32 	%f128, %f127, %f124;
	ld.shared.v4.f32 	{%f129, %f130, %f131, %f132}, [%r271];
	max.f32 	%f133, %f128, %f129;
	max.f32 	%f134, %f133, %f130;
	max.f32 	%f135, %f134, %f131;
	max.f32 	%f136, %f135, %f132;
	ld.shared.v4.f32 	{%f137, %f138, %f139, %f140}, [%r271+16];
	max.f32 	%f141, %f136, %f137;
	max.f32 	%f142, %f141, %f138;
	max.f32 	%f143, %f142, %f139;
	max.f32 	%f144, %f143, %f140;
	ld.shared.f32 	%f145, [%r271+32];
	max.f32 	%f296, %f144, %f145;
	add.s32 	%r273, %r273, 16;
	add.s32 	%r272, %r272, 16;
	add.s32 	%r271, %r271, 64;
	setp.eq.s32 	%p61, %r273, 0;
	@%p61 bra 	$L__BB7_42;
	bra.uni 	$L__BB7_41;
$L__BB7_42:
	add.s32 	%r267, %r272, 1;
$L__BB7_43:
	setp.eq.s32 	%p62, %r51, 0;
	@%p62 bra 	$L__BB7_52;
	and.b32  	%r55, %r50, 7;
	setp.lt.u32 	%p63, %r51, 8;
	@%p63 bra 	$L__BB7_46;
	shl.b32 	%r206, %r267, 2;
	mov.u32 	%r207, _ZN8pygpukit3ops8sampling10shared_memE;
	add.s32 	%r208, %r207, %r206;
	ld.shared.f32 	%f147, [%r208];
	max.f32 	%f148, %f296, %f147;
	ld.shared.f32 	%f149, [%r208+4];
	max.f32 	%f150, %f148, %f149;
	ld.shared.f32 	%f151, [%r208+8];
	max.f32 	%f152, %f150, %f151;
	ld.shared.f32 	%f153, [%r208+12];
	max.f32 	%f154, %f152, %f153;
	ld.shared.f32 	%f155, [%r208+16];
	max.f32 	%f156, %f154, %f155;
	ld.shared.f32 	%f157, [%r208+20];
	max.f32 	%f158, %f156, %f157;
	ld.shared.f32 	%f159, [%r208+24];
	max.f32 	%f160, %f158, %f159;
	ld.shared.f32 	%f161, [%r208+28];
	max.f32 	%f296, %f160, %f161;
	add.s32 	%r267, %r267, 8;
$L__BB7_46:
	setp.eq.s32 	%p64, %r55, 0;
	@%p64 bra 	$L__BB7_52;
	and.b32  	%r58, %r50, 3;
	setp.lt.u32 	%p65, %r55, 4;
	@%p65 bra 	$L__BB7_49;
	shl.b32 	%r209, %r267, 2;
	mov.u32 	%r210, _ZN8pygpukit3ops8sampling10shared_memE;
	add.s32 	%r211, %r210, %r209;
	ld.shared.f32 	%f163, [%r211];
	max.f32 	%f164, %f296, %f163;
	ld.shared.f32 	%f165, [%r211+4];
	max.f32 	%f166, %f164, %f165;
	ld.shared.f32 	%f167, [%r211+8];
	max.f32 	%f168, %f166, %f167;
	ld.shared.f32 	%f169, [%r211+12];
	max.f32 	%f296, %f168, %f169;
	add.s32 	%r267, %r267, 4;
$L__BB7_49:
	setp.eq.s32 	%p66, %r58, 0;
	@%p66 bra 	$L__BB7_52;
	shl.b32 	%r212, %r267, 2;
	mov.u32 	%r213, _ZN8pygpukit3ops8sampling10shared_memE;
	add.s32 	%r270, %r213, %r212;
	neg.s32 	%r269, %r58;
$L__BB7_51:
	.pragma "nounroll";
	ld.shared.f32 	%f170, [%r270];
	max.f32 	%f296, %f296, %f170;
	add.s32 	%r270, %r270, 4;
	add.s32 	%r269, %r269, 1;
	setp.ne.s32 	%p67, %r269, 0;
	@%p67 bra 	$L__BB7_51;
$L__BB7_52:
	setp.lt.s32 	%p68, %r89, 1;
	mov.f32 	%f303, 0f00000000;
	@%p68 bra 	$L__BB7_61;
	and.b32  	%r67, %r89, 3;
	setp.lt.u32 	%p69, %r89, 4;
	mov.f32 	%f303, 0f00000000;
	mov.b32 	%r276, 0;
	@%p69 bra 	$L__BB7_56;
	and.b32  	%r276, %r89, 2147483644;
	neg.s32 	%r275, %r276;
	mov.f32 	%f303, 0f00000000;
	mov.u32 	%r274, _ZN8pygpukit3ops8sampling10shared_memE;
$L__BB7_55:
	.pragma "nounroll";
	ld.shared.v4.f32 	{%f175, %f176, %f177, %f178}, [%r274];
	sub.f32 	%f179, %f175, %f296;
	fma.rn.f32 	%f180, %f179, 0f3BBB989D, 0f3F000000;
	cvt.sat.f32.f32 	%f181, %f180;
	mov.f32 	%f182, 0f4B400001;
	mov.f32 	%f183, 0f437C0000;
	fma.rm.f32 	%f184, %f181, %f183, %f182;
	add.f32 	%f185, %f184, 0fCB40007F;
	neg.f32 	%f186, %f185;
	fma.rn.f32 	%f187, %f179, 0f3FB8AA3B, %f186;
	fma.rn.f32 	%f188, %f179, 0f32A57060, %f187;
	mov.b32 	%r216, %f184;
	shl.b32 	%r217, %r216, 23;
	mov.b32 	%f189, %r217;
	ex2.approx.ftz.f32 	%f190, %f188;
	fma.rn.f32 	%f191, %f190, %f189, %f303;
	sub.f32 	%f192, %f176, %f296;
	fma.rn.f32 	%f193, %f192, 0f3BBB989D, 0f3F000000;
	cvt.sat.f32.f32 	%f194, %f193;
	fma.rm.f32 	%f195, %f194, %f183, %f182;
	add.f32 	%f196, %f195, 0fCB40007F;
	neg.f32 	%f197, %f196;
	fma.rn.f32 	%f198, %f192, 0f3FB8AA3B, %f197;
	fma.rn.f32 	%f199, %f192, 0f32A57060, %f198;
	mov.b32 	%r218, %f195;
	shl.b32 	%r219, %r218, 23;
	mov.b32 	%f200, %r219;
	ex2.approx.ftz.f32 	%f201, %f199;
	fma.rn.f32 	%f202, %f201, %f200, %f191;
	sub.f32 	%f203, %f177, %f296;
	fma.rn.f32 	%f204, %f203, 0f3BBB989D, 0f3F000000;
	cvt.sat.f32.f32 	%f205, %f204;
	fma.rm.f32 	%f206, %f205, %f183, %f182;
	add.f32 	%f207, %f206, 0fCB40007F;
	neg.f32 	%f208, %f207;
	fma.rn.f32 	%f209, %f203, 0f3FB8AA3B, %f208;
	fma.rn.f32 	%f210, %f203, 0f32A57060, %f209;
	mov.b32 	%r220, %f206;
	shl.b32 	%r221, %r220, 23;
	mov.b32 	%f211, %r221;
	ex2.approx.ftz.f32 	%f212, %f210;
	fma.rn.f32 	%f213, %f212, %f211, %f202;
	sub.f32 	%f214, %f178, %f296;
	fma.rn.f32 	%f215, %f214, 0f3BBB989D, 0f3F000000;
	cvt.sat.f32.f32 	%f216, %f215;
	fma.rm.f32 	%f217, %f216, %f183, %f182;
	add.f32 	%f218, %f217, 0fCB40007F;
	neg.f32 	%f219, %f218;
	fma.rn.f32 	%f220, %f214, 0f3FB8AA3B, %f219;
	fma.rn.f32 	%f221, %f214, 0f32A57060, %f220;
	mov.b32 	%r222, %f217;
	shl.b32 	%r223, %r222, 23;
	mov.b32 	%f222, %r223;
	ex2.approx.ftz.f32 	%f223, %f221;
	fma.rn.f32 	%f303, %f223, %f222, %f213;
	add.s32 	%r275, %r275, 4;
	add.s32 	%r274, %r274, 16;
	setp.ne.s32 	%p70, %r275, 0;
	@%p70 bra 	$L__BB7_55;
$L__BB7_56:
	setp.eq.s32 	%p71, %r67, 0;
	@%p71 bra 	$L__BB7_61;
	setp.eq.s32 	%p72, %r67, 1;
	@%p72 bra 	$L__BB7_59;
	shl.b32 	%r224, %r276, 2;
	mov.u32 	%r225, _ZN8pygpukit3ops8sampling10shared_memE;
	add.s32 	%r226, %r225, %r224;
	ld.shared.f32 	%f225, [%r226];
	sub.f32 	%f226, %f225, %f296;
	fma.rn.f32 	%f227, %f226, 0f3BBB989D, 0f3F000000;
	cvt.sat.f32.f32 	%f228, %f227;
	mov.f32 	%f229, 0f4B400001;
	mov.f32 	%f230, 0f437C0000;
	fma.rm.f32 	%f231, %f228, %f230, %f229;
	add.f32 	%f232, %f231, 0fCB40007F;
	neg.f32 	%f233, %f232;
	fma.rn.f32 	%f234, %f226, 0f3FB8AA3B, %f233;
	fma.rn.f32 	%f235, %f226, 0f32A57060, %f234;
	mov.b32 	%r227, %f231;
	shl.b32 	%r228, %r227, 23;
	mov.b32 	%f236, %r228;
	ex2.approx.ftz.f32 	%f237, %f235;
	fma.rn.f32 	%f238, %f237, %f236, %f303;
	ld.shared.f32 	%f239, [%r226+4];
	sub.f32 	%f240, %f239, %f296;
	fma.rn.f32 	%f241, %f240, 0f3BBB989D, 0f3F000000;
	cvt.sat.f32.f32 	%f242, %f241;
	fma.rm.f32 	%f243, %f242, %f230, %f229;
	add.f32 	%f244, %f243, 0fCB40007F;
	neg.f32 	%f245, %f244;
	fma.rn.f32 	%f246, %f240, 0f3FB8AA3B, %f245;
	fma.rn.f32 	%f247, %f240, 0f32A57060, %f246;
	mov.b32 	%r229, %f243;
	shl.b32 	%r230, %r229, 23;
	mov.b32 	%f248, %r230;
	ex2.approx.ftz.f32 	%f249, %f247;
	fma.rn.f32 	%f303, %f249, %f248, %f238;
	add.s32 	%r276, %r276, 2;
$L__BB7_59:
	and.b32  	%r231, %r89, 1;
	setp.eq.b32 	%p73, %r231, 1;
	not.pred 	%p74, %p73;
	@%p74 bra 	$L__BB7_61;
	shl.b32 	%r232, %r276, 2;
	mov.u32 	%r233, _ZN8pygpukit3ops8sampling10shared_memE;
	add.s32 	%r234, %r233, %r232;
	ld.shared.f32 	%f250, [%r234];
	sub.f32 	%f251, %f250, %f296;
	fma.rn.f32 	%f252, %f251, 0f3BBB989D, 0f3F000000;
	cvt.sat.f32.f32 	%f253, %f252;
	mov.f32 	%f254, 0f4B400001;
	mov.f32 	%f255, 0f437C0000;
	fma.rm.f32 	%f256, %f253, %f255, %f254;
	add.f32 	%f257, %f256, 0fCB40007F;
	neg.f32 	%f258, %f257;
	fma.rn.f32 	%f259, %f251, 0f3FB8AA3B, %f258;
	fma.rn.f32 	%f260, %f251, 0f32A57060, %f259;
	mov.b32 	%r235, %f256;
	shl.b32 	%r236, %r235, 23;
	mov.b32 	%f261, %r236;
	ex2.approx.ftz.f32 	%f262, %f260;
	fma.rn.f32 	%f303, %f262, %f261, %f303;
$L__BB7_61:
	setp.lt.s32 	%p75, %r89, 1;
	mul.f32 	%f48, %f52, %f303;
	add.s32 	%r238, %r1, %r90;
	ld.shared.u32 	%r279, [%r238+-4];
	@%p75 bra 	$L__BB7_66;
	mov.f32 	%f304, 0f00000000;
	mov.b32 	%r278, 0;
	mov.u32 	%r241, _ZN8pygpukit3ops8sampling10shared_memE;
$L__BB7_63:
	shl.b32 	%r240, %r278, 2;
	add.s32 	%r242, %r241, %r240;
	ld.shared.f32 	%f264, [%r242];
	sub.f32 	%f265, %f264, %f296;
	fma.rn.f32 	%f266, %f265, 0f3BBB989D, 0f3F000000;
	cvt.sat.f32.f32 	%f267, %f266;
	mov.f32 	%f268, 0f4B400001;
	mov.f32 	%f269, 0f437C0000;
	fma.rm.f32 	%f270, %f267, %f269, %f268;
	add.f32 	%f271, %f270, 0fCB40007F;
	neg.f32 	%f272, %f271;
	fma.rn.f32 	%f273, %f265, 0f3FB8AA3B, %f272;
	fma.rn.f32 	%f274, %f265, 0f32A57060, %f273;
	mov.b32 	%r243, %f270;
	shl.b32 	%r244, %r243, 23;
	mov.b32 	%f275, %r244;
	ex2.approx.ftz.f32 	%f276, %f274;
	fma.rn.f32 	%f304, %f276, %f275, %f304;
	setp.ltu.f32 	%p76, %f304, %f48;
	@%p76 bra 	$L__BB7_65;
	add.s32 	%r246, %r1, %r240;
	ld.shared.u32 	%r279, [%r246];
	bra.uni 	$L__BB7_66;
$L__BB7_65:
	add.s32 	%r278, %r278, 1;
	setp.ne.s32 	%p77, %r278, %r89;
	@%p77 bra 	$L__BB7_63;
$L__BB7_66:
	cvta.to.global.u64 	%rd8, %rd2;
	st.global.u32 	[%rd8], %r279;
$L__BB7_67:
	ret;

}
	// .globl	_ZN8pygpukit3ops8sampling23sample_topk_bf16_kernelEPK13__nv_bfloat16Piiiff
.visible .entry _ZN8pygpukit3ops8sampling23sample_topk_bf16_kernelEPK13__nv_bfloat16Piiiff(
	.param .u64 .ptr .align 1 _ZN8pygpukit3ops8sampling23sample_topk_bf16_kernelEPK13__nv_bfloat16Piiiff_param_0,
	.param .u64 .ptr .align 1 _ZN8pygpukit3ops8sampling23sample_topk_bf16_kernelEPK13__nv_bfloat16Piiiff_param_1,
	.param .u32 _ZN8pygpukit3ops8sampling23sample_topk_bf16_kernelEPK13__nv_bfloat16Piiiff_param_2,
	.param .u32 _ZN8pygpukit3ops8sampling23sample_topk_bf16_kernelEPK13__nv_bfloat16Piiiff_param_3,
	.param .f32 _ZN8pygpukit3ops8sampling23sample_topk_bf16_kernelEPK13__nv_bfloat16Piiiff_param_4,
	.param .f32 _ZN8pygpukit3ops8sampling23sample_topk_bf16_kernelEPK13__nv_bfloat16Piiiff_param_5
)
{
	.reg .pred 	%p<78>;
	.reg .b16 	%rs<3>;
	.reg .b32 	%r<280>;
	.reg .b32 	%f<305>;
	.reg .b64 	%rd<9>;

	ld.param.u64 	%rd3, [_ZN8pygpukit3ops8sampling23sample_topk_bf16_kernelEPK13__nv_bfloat16Piiiff_param_0];
	ld.param.u64 	%rd2, [_ZN8pygpukit3ops8sampling23sample_topk_bf16_kernelEPK13__nv_bfloat16Piiiff_param_1];
	ld.param.u32 	%r88, [_ZN8pygpukit3ops8sampling23sample_topk_bf16_kernelEPK13__nv_bfloat16Piiiff_param_2];
	ld.param.u32 	%r89, [_ZN8pygpukit3ops8sampling23sample_topk_bf16_kernelEPK13__nv_bfloat16Piiiff_param_3];
	ld.param.f32 	%f51, [_ZN8pygpukit3ops8sampling23sample_topk_bf16_kernelEPK13__nv_bfloat16Piiiff_param_4];
	ld.param.f32 	%f52, [_ZN8pygpukit3ops8sampling23sample_topk_bf16_kernelEPK13__nv_bfloat16Piiiff_param_5];
	cvta.to.global.u64 	%rd1, %rd3;
	shl.b32 	%r90, %r89, 2;
	mov.u32 	%r91, _ZN8pygpukit3ops8sampling10shared_memE;
	add.s32 	%r1, %r91, %r90;
	mov.u32 	%r2, %tid.x;
	setp.ne.s32 	%p1, %r2, 0;
	setp.lt.s32 	%p2, %r89, 1;
	or.pred  	%p3, %p1, %p2;
	@%p3 bra 	$L__BB8_12;
	and.b32  	%r3, %r89, 7;
	setp.lt.u32 	%p4, %r89, 8;
	mov.b32 	%r249, 0;
	@%p4 bra 	$L__BB8_4;
	and.b32  	%r249, %r89, 2147483640;
	mov.b32 	%r247, 0;
$L__BB8_3:
	.pragma "nounroll";
	shl.b32 	%r94, %r247, 2;
	add.s32 	%r96, %r91, %r94;
	add.s32 	%r97, %r1, %r94;
	mov.b32 	%r98, 0;
	st.shared.u32 	[%r97], %r98;
	mov.f32 	%f53, 0fFF7FFFFF;
	st.shared.v2.f32 	[%r96], {%f53, %f53};
	st.shared.u32 	[%r97+4], %r98;
	st.shared.u32 	[%r97+8], %r98;
	st.shared.v2.f32 	[%r96+8], {%f53, %f53};
	st.shared.u32 	[%r97+12], %r98;
	st.shared.u32 	[%r97+16], %r98;
	st.shared.v2.f32 	[%r96+16], {%f53, %f53};
	st.shared.u32 	[%r97+20], %r98;
	st.shared.u32 	[%r97+24], %r98;
	st.shared.v2.f32 	[%r96+24], {%f53, %f53};
	st.shared.u32 	[%r97+28], %r98;
	add.s32 	%r247, %r247, 8;
	setp.ne.s32 	%p5, %r247, %r249;
	@%p5 bra 	$L__BB8_3;
$L__BB8_4:
	setp.eq.s32 	%p6, %r3, 0;
	@%p6 bra 	$L__BB8_12;
	and.b32  	%r8, %r89, 3;
	setp.lt.u32 	%p7, %r3, 4;
	@%p7 bra 	$L__BB8_7;
	shl.b32 	%r99, %r249, 2;
	add.s32 	%r101, %r91, %r99;
	mov.b32 	%r102, -8388609;
	st.shared.u32 	[%r101], %r102;
	add.s32 	%r103, %r1, %r99;
	mov.b32 	%r104, 0;
	st.shared.u32 	[%r103], %r104;
	st.shared.u32 	[%r101+4], %r102;
	st.shared.u32 	[%r103+4], %r104;
	st.shared.u32 	[%r101+8], %r102;
	st.shared.u32 	[%r103+8], %r104;
	st.shared.u32 	[%r101+12], %r102;
	st.shared.u32 	[%r103+12], %r104;
	add.s32 	%r249, %r249, 4;
$L__BB8_7:
	setp.eq.s32 	%p8, %r8, 0;
	@%p8 bra 	$L__BB8_12;
	setp.eq.s32 	%p9, %r8, 1;
	@%p9 bra 	$L__BB8_10;
	shl.b32 	%r105, %r249, 2;
	add.s32 	%r107, %r91, %r105;
	mov.b32 	%r108, -8388609;
	st.shared.u32 	[%r107], %r108;
	add.s32 	%r109, %r1, %r105;
	mov.b32 	%r110, 0;
	st.shared.u32 	[%r109], %r110;
	st.shared.u32 	[%r107+4], %r108;
	st.shared.u32 	[%r109+4], %r110;
	add.s32 	%r249, %r249, 2;
$L__BB8_10:
	and.b32  	%r111, %r89, 1;
	setp.eq.b32 	%p10, %r111, 1;
	not.pred 	%p11, %p10;
	@%p11 bra 	$L__BB8_12;
	shl.b32 	%r112, %r249, 2;
	add.s32 	%r114, %r91, %r112;
	mov.b32 	%r115, -8388609;
	st.shared.u32 	[%r114], %r115;
	add.s32 	%r116, %r1, %r112;
	mov.b32 	%r117, 0;
	st.shared.u32 	[%r116], %r117;
$L__BB8_12:
	bar.sync 	0;
	setp.ge.s32 	%p12, %r2, %r88;
	@%p12 bra 	$L__BB8_37;
	setp.gt.s32 	%p13, %r89, 1;
	mov.u32 	%r13, %ntid.x;
	@%p13 bra 	$L__BB8_18;
	ld.shared.f32 	%f288, [_ZN8pygpukit3ops8sampling10shared_memE];
	mov.u32 	%r265, %r2;
$L__BB8_15:
	mul.wide.s32 	%rd4, %r265, 2;
	add.s64 	%rd5, %rd1, %rd4;
	ld.global.nc.u16 	%rs1, [%rd5];
	// begin inline asm
	{ cvt.f32.bf16 %f54, %rs1;}

	// end inline asm
	div.rn.f32 	%f22, %f54, %f51;
	setp.leu.f32 	%p14, %f22, %f288;
	@%p14 bra 	$L__BB8_17;
	mov.b32 	%r118, %f22;
	atom.shared.exch.b32 	%r119, [_ZN8pygpukit3ops8sampling10shared_memE], %r118;
	atom.shared.exch.b32 	%r120, [%r1], %r265;
	ld.shared.f32 	%f288, [_ZN8pygpukit3ops8sampling10shared_memE];
$L__BB8_17:
	add.s32 	%r265, %r265, %r13;
	setp.lt.s32 	%p15, %r265, %r88;
	@%p15 bra 	$L__BB8_15;
	bra.uni 	$L__BB8_37;
$L__BB8_18:
	add.s32 	%r121, %r89, -1;
	add.s32 	%r14, %r89, -2;
	add.s32 	%r122, %r89, 15;
	and.b32  	%r123, %r122, 15;
	add.s32 	%r15, %r123, -1;
	add.s32 	%r124, %r89, 7;
	and.b32  	%r125, %r124, 7;
	add.s32 	%r16, %r125, -1;
	ld.shared.f32 	%f286, [_ZN8pygpukit3ops8sampling10shared_memE];
	and.b32  	%r17, %r121, 15;
	and.b32  	%r18, %r121, -16;
	and.b32  	%r19, %r122, 7;
	and.b32  	%r20, %r124, 3;
	mov.u32 	%r251, %r2;
$L__BB8_19:
	setp.lt.u32 	%p16, %r14, 15;
	mul.wide.s32 	%rd6, %r251, 2;
	add.s64 	%rd7, %rd1, %rd6;
	ld.global.nc.u16 	%rs2, [%rd7];
	// begin inline asm
	{ cvt.f32.bf16 %f55, %rs2;}

	// end inline asm
	div.rn.f32 	%f4, %f55, %f51;
	mov.b32 	%r264, 0;
	mov.b32 	%r259, 1;
	mov.f32 	%f285, %f286;
	@%p16 bra 	$L__BB8_23;
	mov.u32 	%r131, _ZN8pygpukit3ops8sampling10shared_memE;
	add.s32 	%r252, %r131, 32;
	mov.b32 	%r253, 0;
	mov.f32 	%f285, %f286;
	mov.u32 	%r264, %r253;
$L__BB8_21:
	.pragma "nounroll";
	add.s32 	%r132, %r253, 1;
	ld.shared.f32 	%f57, [%r252+-28];
	setp.lt.f32 	%p17, %f57, %f285;
	selp.b32 	%r133, %r132, %r264, %p17;
	selp.f32 	%f58, %f57, %f285, %p17;
	ld.shared.v2.f32 	{%f59, %f60}, [%r252+-24];
	setp.lt.f32 	%p18, %f59, %f58;
	add.s32 	%r134, %r253, 2;
	selp.b32 	%r135, %r134, %r133, %p18;
	selp.f32 	%f61, %f59, %f58, %p18;
	setp.lt.f32 	%p19, %f60, %f61;
	add.s32 	%r136, %r253, 3;
	selp.b32 	%r137, %r136, %r135, %p19;
	selp.f32 	%f62, %f60, %f61, %p19;
	ld.shared.v4.f32 	{%f63, %f64, %f65, %f66}, [%r252+-16];
	setp.lt.f32 	%p20, %f63, %f62;
	add.s32 	%r138, %r253, 4;
	selp.b32 	%r139, %r138, %r137, %p20;
	selp.f32 	%f67, %f63, %f62, %p20;
	setp.lt.f32 	%p21, %f64, %f67;
	add.s32 	%r140, %r253, 5;
	selp.b32 	%r141, %r140, %r139, %p21;
	selp.f32 	%f68, %f64, %f67, %p21;
	setp.lt.f32 	%p22, %f65, %f68;
	add.s32 	%r142, %r253, 6;
	selp.b32 	%r143, %r142, %r141, %p22;
	selp.f32 	%f69, %f65, %f68, %p22;
	setp.lt.f32 	%p23, %f66, %f69;
	add.s32 	%r144, %r253, 7;
	selp.b32 	%r145, %r144, %r143, %p23;
	selp.f32 	%f70, %f66, %f69, %p23;
	ld.shared.v4.f32 	{%f71, %f72, %f73, %f74}, [%r252];
	setp.lt.f32 	%p24, %f71, %f70;
	add.s32 	%r146, %r253, 8;
	selp.b32 	%r147, %r146, %r145, %p24;
	selp.f32 	%f75, %f71, %f70, %p24;
	setp.lt.f32 	%p25, %f72, %f75;
	add.s32 	%r148, %r253, 9;
	selp.b32 	%r149, %r148, %r147, %p25;
	selp.f32 	%f76, %f72, %f75, %p25;
	setp.lt.f32 	%p26, %f73, %f76;
	add.s32 	%r150, %r253, 10;
	selp.b32 	%r151, %r150, %r149, %p26;
	selp.f32 	%f77, %f73, %f76, %p26;
	setp.lt.f32 	%p27, %f74, %f77;
	add.s32 	%r152, %r253, 11;
	selp.b32 	%r153, %r152, %r151, %p27;
	selp.f32 	%f78, %f74, %f77, %p27;
	ld.shared.v4.f32 	{%f79, %f80, %f81, %f82}, [%r252+16];
	setp.lt.f32 	%p28, %f79, %f78;
	add.s32 	%r154, %r253, 12;
	selp.b32 	%r155, %r154, %r153, %p28;
	selp.f32 	%f83, %f79, %f78, %p28;
	setp.lt.f32 	%p29, %f80, %f83;
	add.s32 	%r156, %r253, 13;
	selp.b32 	%r157, %r156, %r155, %p29;
	selp.f32 	%f84, %f80, %f83, %p29;
	setp.lt.f32 	%p30, %f81, %f84;
	add.s32 	%r158, %r253, 14;
	selp.b32 	%r159, %r158, %r157, %p30;
	selp.f32 	%f85, %f81, %f84, %p30;
	setp.lt.f32 	%p31, %f82, %f85;
	add.s32 	%r160, %r253, 15;
	selp.b32 	%r161, %r160, %r159, %p31;
	selp.f32 	%f86, %f82, %f85, %p31;
	ld.shared.f32 	%f87, [%r252+32];
	setp.lt.f32 	%p32, %f87, %f86;
	add.s32 	%r253, %r253, 16;
	selp.b32 	%r264, %r253, %r161, %p32;
	selp.f32 	%f285, %f87, %f86, %p32;
	add.s32 	%r252, %r252, 64;
	setp.ne.s32 	%p33, %r253, %r18;
	@%p33 bra 	$L__BB8_21;
	add.s32 	%r259, %r253, 1;
$L__BB8_23:
	setp.eq.s32 	%p34, %r17, 0;
	@%p34 bra 	$L__BB8_34;
	setp.lt.u32 	%p35, %r15, 7;
	@%p35 bra 	$L__BB8_26;
	shl.b32 	%r163, %r259, 2;
	mov.u32 	%r164, _ZN8pygpukit3ops8sampling10shared_memE;
	add.s32 	%r165, %r164, %r163;
	ld.shared.f32 	%f89, [%r165];
	setp.lt.f32 	%p36, %f89, %f285;
	selp.b32 	%r166, %r259, %r264, %p36;
	selp.f32 	%f90, %f89, %f285, %p36;
	add.s32 	%r167, %r259, 1;
	ld.shared.f32 	%f91, [%r165+4];
	setp.lt.f32 	%p37, %f91, %f90;
	selp.b32 	%r168, %r167, %r166, %p37;
	selp.f32 	%f92, %f91, %f90, %p37;
	add.s32 	%r169, %r259, 2;
	ld.shared.f32 	%f93, [%r165+8];
	setp.lt.f32 	%p38, %f93, %f92;
	selp.b32 	%r170, %r169, %r168, %p38;
	selp.f32 	%f94, %f93, %f92, %p38;
	add.s32 	%r171, %r259, 3;
	ld.shared.f32 	%f95, [%r165+12];
	setp.lt.f32 	%p39, %f95, %f94;
	selp.b32 	%r172, %r171, %r170, %p39;
	selp.f32 	%f96, %f95, %f94, %p39;
	add.s32 	%r173, %r259, 4;
	ld.shared.f32 	%f97, [%r165+16];
	setp.lt.f32 	%p40, %f97, %f96;
	selp.b32 	%r174, %r173, %r172, %p40;
	selp.f32 	%f98, %f97, %f96, %p40;
	add.s32 	%r175, %r259, 5;
	ld.shared.f32 	%f99, [%r165+20];
	setp.lt.f32 	%p41, %f99, %f98;
	selp.b32 	%r176, %r175, %r174, %p41;
	selp.f32 	%f100, %f99, %f98, %p41;
	add.s32 	%r177, %r259, 6;
	ld.shared.f32 	%f101, [%r165+24];
	setp.lt.f32 	%p42, %f101, %f100;
	selp.b32 	%r178, %r177, %r176, %p42;
	selp.f32 	%f102, %f101, %f100, %p42;
	add.s32 	%r179, %r259, 7;
	ld.shared.f32 	%f103, [%r165+28];
	setp.lt.f32 	%p43, %f103, %f102;
	selp.b32 	%r264, %r179, %r178, %p43;
	selp.f32 	%f285, %f103, %f102, %p43;
	add.s32 	%r259, %r259, 8;
$L__BB8_26:
	setp.eq.s32 	%p44, %r19, 0;
	@%p44 bra 	$L__BB8_34;
	setp.lt.u32 	%p45, %r16, 3;
	@%p45 bra 	$L__BB8_29;
	shl.b32 	%r181, %r259, 2;
	mov.u32 	%r182, _ZN8pygpukit3ops8sampling10shared_memE;
	add.s32 	%r183, %r182, %r181;
	ld.shared.f32 	%f105, [%r183];
	setp.lt.f32 	%p46, %f105, %f285;
	selp.b32 	%r184, %r259, %r264, %p46;
	selp.f32 	%f106, %f105, %f285, %p46;
	add.s32 	%r185, %r259, 1;
	ld.shared.f32 	%f107, [%r183+4];
	setp.lt.f32 	%p47, %f107, %f106;
	selp.b32 	%r186, %r185, %r184, %p47;
	selp.f32 	%f108, %f107, %f106, %p47;
	add.s32 	%r187, %r259, 2;
	ld.shared.f32 	%f109, [%r183+8];
	setp.lt.f32 	%p48, %f109, %f108;
	selp.b32 	%r188, %r187, %r186, %p48;
	selp.f32 	%f110, %f109, %f108, %p48;
	add.s32 	%r189, %r259, 3;
	ld.shared.f32 	%f111, [%r183+12];
	setp.lt.f32 	%p49, %f111, %f110;
	selp.b32 	%r264, %r189, %r188, %p49;
	selp.f32 	%f285, %f111, %f110, %p49;
	add.s32 	%r259, %r259, 4;
$L__BB8_29:
	setp.eq.s32 	%p50, %r20, 0;
	@%p50 bra 	$L__BB8_34;
	setp.eq.s32 	%p51, %r20, 1;
	shl.b32 	%r190, %r259, 2;
	mov.u32 	%r191, _ZN8pygpukit3ops8sampling10shared_memE;
	add.s32 	%r42, %r191, %r190;
	ld.shared.f32 	%f112, [%r42];
	setp.lt.f32 	%p52, %f112, %f285;
	selp.b32 	%r264, %r259, %r264, %p52;
	selp.f32 	%f285, %f112, %f285, %p52;
	@%p51 bra 	$L__BB8_34;
	setp.eq.s32 	%p53, %r20, 2;
	add.s32 	%r192, %r259, 1;
	ld.shared.f32 	%f113, [%r42+4];
	setp.lt.f32 	%p54, %f113, %f285;
	selp.b32 	%r264, %r192, %r264, %p54;
	selp.f32 	%f285, %f113, %f285, %p54;
	@%p53 bra 	$L__BB8_34;
	ld.shared.f32 	%f17, [%r42+8];
	setp.geu.f32 	%p55, %f17, %f285;
	@%p55 bra 	$L__BB8_34;
	add.s32 	%r264, %r259, 2;
	mov.f32 	%f285, %f17;
$L__BB8_34:
	setp.leu.f32 	%p56, %f4, %f285;
	@%p56 bra 	$L__BB8_36;
	shl.b32 	%r193, %r264, 2;
	mov.u32 	%r194, _ZN8pygpukit3ops8sampling10shared_memE;
	add.s32 	%r195, %r194, %r193;
	mov.b32 	%r196, %f4;
	atom.shared.exch.b32 	%r197, [%r195], %r196;
	add.s32 	%r198, %r1, %r193;
	atom.shared.exch.b32 	%r199, [%r198], %r251;
	ld.shared.f32 	%f286, [_ZN8pygpukit3ops8sampling10shared_memE];
$L__BB8_36:
	add.s32 	%r251, %r251, %r13;
	setp.lt.s32 	%p57, %r251, %r88;
	@%p57 bra 	$L__BB8_19;
$L__BB8_37:
	setp.ne.s32 	%p58, %r2, 0;
	bar.sync 	0;
	@%p58 bra 	$L__BB8_67;
	ld.shared.f32 	%f296, [_ZN8pygpukit3ops8sampling10shared_memE];
	setp.lt.s32 	%p59, %r89, 2;
	@%p59 bra 	$L__BB8_52;
	add.s32 	%r50, %r89, -1;
	add.s32 	%r201, %r89, -2;
	and.b32  	%r51, %r50, 15;
	setp.lt.u32 	%p60, %r201, 15;
	mov.b32 	%r267, 1;
	@%p60 bra 	$L__BB8_43;
	mov.u32 	%r204, _ZN8pygpukit3ops8sampling10shared_memE;
	add.s32 	%r271, %r204, 32;
	and.b32  	%r205, %r50, -16;
	neg.s32 	%r273, %r205;
	mov.b32 	%r272, 0;
$L__BB8_41:
	.pragma "nounroll";
	ld.shared.f32 	%f115, [%r271+-28];
	max.f32 	%f116, %f296, %f115;
	ld.shared.v2.f32 	{%f117, %f118}, [%r271+-24];
	max.f32 	%f119, %f116, %f117;
	max.f32 	%f120, %f119, %f118;
	ld.shared.v4.f32 	{%f121, %f122, %f123, %f124}, [%r271+-16];
	max.f32 	%f125, %f120, %f121;
	max.f32 	%f126, %f125, %f122;
	max.f32 	%f127, %f126, %f123;
	max.f32 	%f128, %f127, %f124;
	ld.shared.v4.f32 	{%f129, %f130, %f131, %f132}, [%r271];
	max.f32 	%f133, %f128, %f129;
	max.f32 	%f134, %f133, %f130;
	max.f32 	%f135, %f134, %f131;
	max.f32 	%f136, %f135, %f132;
	ld.shared.v4.f32 	{%f137, %f138, %f139, %f140}, [%r271+16];
	max.f32 	%f141, %f136, %f137;
	max.f32 	%f142, %f141, %f138;
	max.f32 	%f143, %f142, %f139;
	max.f32 	%f144, %f143, %f140;
	ld.shared.f32 	%f145, [%r271+32];
	max.f32 	%f296, %f144, %f145;
	add.s32 	%r273, %r273, 16;
	add.s32 	%r272, %r272, 16;
	add.s32 	%r271, %r271, 64;
	setp.eq.s32 	%p61, %r273, 0;
	@%p61 bra 	$L__BB8_42;
	bra.uni 	$L__BB8_41;
$L__BB8_42:
	add.s32 	%r267, %r272, 1;
$L__BB8_43:
	setp.eq.s32 	%p62, %r51, 0;
	@%p62 bra 	$L__BB8_52;
	and.b32  	%r55, %r50, 7;
	setp.lt.u32 	%p63, %r51, 8;
	@%p63 bra 	$L__BB8_46;
	shl.b32 	%r206, %r267, 2;
	mov.u32 	%r207, _ZN8pygpukit3ops8sampling10shared_memE;
	add.s32 	%r208, %r207, %r206;
	ld.shared.f32 	%f147, [%r208];
	max.f32 	%f148, %f296, %f147;
	ld.shared.f32 	%f149, [%r208+4];
	max.f32 	%f150, %f148, %f149;
	ld.shared.f32 	%f151, [%r208+8];
	max.f32 	%f152, %f150, %f151;
	ld.shared.f32 	%f153, [%r208+12];
	max.f32 	%f154, %f152, %f153;
	ld.shared.f32 	%f155, [%r208+16];
	max.f32 	%f156, %f154, %f155;
	ld.shared.f32 	%f157, [%r208+20];
	max.f32 	%f158, %f156, %f157;
	ld.shared.f32 	%f159, [%r208+24];
	max.f32 	%f160, %f158, %f159;
	ld.shared.f32 	%f161, [%r208+28];
	max.f32 	%f296, %f160, %f161;
	add.s32 	%r267, %r267, 8;
$L__BB8_46:
	setp.eq.s32 	%p64, %r55, 0;
	@%p64 bra 	$L__BB8_52;
	and.b32  	%r58, %r50, 3;
	setp.lt.u32 	%p65, %r55, 4;
	@%p65 bra 	$L__BB8_49;
	shl.b32 	%r209, %r267, 2;
	mov.u32 	%r210, _ZN8pygpukit3ops8sampling10shared_memE;
	add.s32 	%r211, %r210, %r209;
	ld.shared.f32 	%f163, [%r211];
	max.f32 	%f164, %f296, %f163;
	ld.shared.f32 	%f165, [%r211+4];
	max.f32 	%f166, %f164, %f165;
	ld.shared.f32 	%f167, [%r211+8];
	max.f32 	%f168, %f166, %f167;
	ld.shared.f32 	%f169, [%r211+12];
	max.f32 	%f296, %f168, %f169;
	add.s32 	%r267, %r267, 4;
$L__BB8_49:
	setp.eq.s32 	%p66, %r58, 0;
	@%p66 bra 	$L__BB8_52;
	shl.b32 	%r212, %r267, 2;
	mov.u32 	%r213, _ZN8pygpukit3ops8sampling10shared_memE;
	add.s32 	%r270, %r213, %r212;
	neg.s32 	%r269, %r58;
$L__BB8_51:
	.pragma "nounroll";
	ld.shared.f32 	%f170, [%r270];
	max.f32 	%f296, %f296, %f170;
	add.s32 	%r270, %r270, 4;
	add.s32 	%r269, %r269, 1;
	setp.ne.s32 	%p67, %r269, 0;
	@%p67 bra 	$L__BB8_51;
$L__BB8_52:
	setp.lt.s32 	%p68, %r89, 1;
	mov.f32 	%f303, 0f00000000;
	@%p68 bra 	$L__BB8_61;
	and.b32  	%r67, %r89, 3;
	setp.lt.u32 	%p69, %r89, 4;
	mov.f32 	%f303, 0f00000000;
	mov.b32 	%r276, 0;
	@%p69 bra 	$L__BB8_56;
	and.b32  	%r276, %r89, 2147483644;
	neg.s32 	%r275, %r276;
	mov.f32 	%f303, 0f00000000;
	mov.u32 	%r274, _ZN8pygpukit3ops8sampling10shared_memE;
$L__BB8_55:
	.pragma "nounroll";
	ld.shared.v4.f32 	{%f175, %f176, %f177, %f178}, [%r274];
	sub.f32 	%f179, %f175, %f296;
	fma.rn.f32 	%f180, %f179, 0f3BBB989D, 0f3F000000;
	cvt.sat.f32.f32 	%f181, %f180;
	mov.f32 	%f182, 0f4B400001;
	mov.f32 	%f183, 0f437C0000;
	fma.rm.f32 	%f184, %f181, %f183, %f182;
	add.f32 	%f185, %f184, 0fCB40007F;
	neg.f32 	%f186, %f185;
	fma.rn.f32 	%f187, %f179, 0f3FB8AA3B, %f186;
	fma.rn.f32 	%f188, %f179, 0f32A57060, %f187;
	mov.b32 	%r216, %f184;
	shl.b32 	%r217, %r216, 23;
	mov.b32 	%f189, %r217;
	ex2.approx.ftz.f32 	%f190, %f188;
	fma.rn.f32 	%f191, %f190, %f189, %f303;
	sub.f32 	%f192, %f176, %f296;
	fma.rn.f32 	%f193, %f192, 0f3BBB989D, 0f3F000000;
	cvt.sat.f32.f32 	%f194, %f193;
	fma.rm.f32 	%f195, %f194, %f183, %f182;
	add.f32 	%f196, %f195, 0fCB40007F;
	neg.f32 	%f197, %f196;
	fma.rn.f32 	%f198, %f192, 0f3FB8AA3B, %f197;
	fma.rn.f32 	%f199, %f192, 0f32A57060, %f198;
	mov.b32 	%r218, %f195;
	shl.b32 	%r219, %r218, 23;
	mov.b32 	%f200, %r219;
	ex2.approx.ftz.f32 	%f201, %f199;
	fma.rn.f32 	%f202, %f201, %f200, %f191;
	sub.f32 	%f203, %f177, %f296;
	fma.rn.f32 	%f204, %f203, 0f3BBB989D, 0f3F000000;
	cvt.sat.f32.f32 	%f205, %f204;
	fma.rm.f32 	%f206, %f205, %f183, %f182;
	add.f32 	%f207, %f206, 0fCB40007F;
	neg.f32 	%f208, %f207;
	fma.rn.f32 	%f209, %f203, 0f3FB8AA3B, %f208;
	fma.rn.f32 	%f210, %f203, 0f32A57060, %f209;
	mov.b32 	%r220, %f206;
	shl.b32 	%r221, %r220, 23;
	mov.b32 	%f211, %r221;
	ex2.approx.ftz.f32 	%f212, %f210;
	fma.rn.f32 	%f213, %f212, %f211, %f202;
	sub.f32 	%f214, %f178, %f296;
	fma.rn.f32 	%f215, %f214, 0f3BBB989D, 0f3F000000;
	cvt.sat.f32.f32 	%f216, %f215;
	fma.rm.f32 	%f217, %f216, %f183, %f182;
	add.f32 	%f218, %f217, 0fCB40007F;
	neg.f32 	%f219, %f218;
	fma.rn.f32 	%f220, %f214, 0f3FB8AA3B, %f219;
	fma.rn.f32 	%f221, %f214, 0f32A57060, %f220;
	mov.b32 	%r222, %f217;
	shl.b32 	%r223, %r222, 23;
	mov.b32 	%f222, %r223;
	ex2.approx.ftz.f32 	%f223, %f221;
	fma.rn.f32 	%f303, %f223, %f222, %f213;
	add.s32 	%r275, %r275, 4;
	add.s32 	%r274, %r274, 16;
	setp.ne.s32 	%p70, %r275, 0;
	@%p70 bra 	$L__BB8_55;
$L__BB8_56:
	setp.eq.s32 	%p71, %r67, 0;
	@%p71 bra 	$L__BB8_61;
	setp.eq.s32 	%p72, %r67, 1;
	@%p72 bra 	$L__BB8_59;
	shl.b32 	%r224, %r276, 2;
	mov.u32 	%r225, _ZN8pygpukit3ops8sampling10shared_memE;
	add.s32 	%r226, %r225, %r224;
	ld.shared.f32 	%f225, [%r226];
	sub.f32 	%f226, %f225, %f296;
	fma.rn.f32 	%f227, %f226, 0f3BBB989D, 0f3F000000;
	cvt.sat.f32.f32 	%f228, %f227;
	mov.f32 	%f229, 0f4B400001;
	mov.f32 	%f230, 0f437C0000;
	fma.rm.f32 	%f231, %f228, %f230, %f229;
	add.f32 	%f232, %f231, 0fCB40007F;
	neg.f32 	%f233, %f232;
	fma.rn.f32 	%f234, %f226, 0f3FB8AA3B, %f233;
	fma.rn.f32 	%f235, %f226, 0f32A57060, %f234;
	mov.b32 	%r227, %f231;
	shl.b32 	%r228, %r227, 23;
	mov.b32 	%f236, %r228;
	ex2.approx.ftz.f32 	%f237, %f235;
	fma.rn.f32 	%f238, %f237, %f236, %f303;
	ld.shared.f32 	%f239, [%r226+4];
	sub.f32 	%f240, %f239, %f296;
	fma.rn.f32 	%f241, %f240, 0f3BBB989D, 0f3F000000;
	cvt.sat.f32.f32 	%f242, %f241;
	fma.rm.f32 	%f243, %f242, %f230, %f229;
	add.f32 	%f244, %f243, 0fCB40007F;
	neg.f32 	%f245, %f244;
	fma.rn.f32 	%f246, %f240, 0f3FB8AA3B, %f245;
	fma.rn.f32 	%f247, %f240, 0f32A57060, %f246;
	mov.b32 	%r229, %f243;
	shl.b32 	%r230, %r229, 23;
	mov.b32 	%f248, %r230;
	ex2.approx.ftz.f32 	%f249, %f247;
	fma.rn.f32 	%f303, %f249, %f248, %f238;
	add.s32 	%r276, %r276, 2;
$L__BB8_59:
	and.b32  	%r231, %r89, 1;
	setp.eq.b32 	%p73, %r231, 1;
	not.pred 	%p74, %p73;
	@%p74 bra 	$L__BB8_61;
	shl.b32 	%r232, %r276, 2;
	mov.u32 	%r233, _ZN8pygpukit3ops8sampling10shared_memE;
	add.s32 	%r234, %r233, %r232;
	ld.shared.f32 	%f250, [%r234];
	sub.f32 	%f251, %f250, %f296;
	fma.rn.f32 	%f252, %f251, 0f3BBB989D, 0f3F000000;
	cvt.sat.f32.f32 	%f253, %f252;
	mov.f32 	%f254, 0f4B400001;
	mov.f32 	%f255, 0f437C0000;
	fma.rm.f32 	%f256, %f253, %f255, %f254;
	add.f32 	%f257, %f256, 0fCB40007F;
	neg.f32 	%f258, %f257;
	fma.rn.f32 	%f259, %f251, 0f3FB8AA3B, %f258;
	fma.rn.f32 	%f260, %f251, 0f32A57060, %f259;
	mov.b32 	%r235, %f256;
	shl.b32 	%r236, %r235, 23;
	mov.b32 	%f261, %r236;
	ex2.approx.ftz.f32 	%f262, %f260;
	fma.rn.f32 	%f303, %f262, %f261, %f303;
$L__BB8_61:
	setp.lt.s32 	%p75, %r89, 1;
	mul.f32 	%f48, %f52, %f303;
	add.s32 	%r238, %r1, %r90;
	ld.shared.u32 	%r279, [%r238+-4];
	@%p75 bra 	$L__BB8_66;
	mov.f32 	%f304, 0f00000000;
	mov.b32 	%r278, 0;
	mov.u32 	%r241, _ZN8pygpukit3ops8sampling10shared_memE;
$L__BB8_63:
	shl.b32 	%r240, %r278, 2;
	add.s32 	%r242, %r241, %r240;
	ld.shared.f32 	%f264, [%r242];
	sub.f32 	%f265, %f264, %f296;
	fma.rn.f32 	%f266, %f265, 0f3BBB989D, 0f3F000000;
	cvt.sat.f32.f32 	%f267, %f266;
	mov.f32 	%f268, 0f4B400001;
	mov.f32 	%f269, 0f437C0000;
	fma.rm.f32 	%f270, %f267, %f269, %f268;
	add.f32 	%f271, %f270, 0fCB40007F;
	neg.f32 	%f272, %f271;
	fma.rn.f32 	%f273, %f265, 0f3FB8AA3B, %f272;
	fma.rn.f32 	%f274, %f265, 0f32A57060, %f273;
	mov.b32 	%r243, %f270;
	shl.b32 	%r244, %r243, 23;
	mov.b32 	%f275, %r244;
	ex2.approx.ftz.f32 	%f276, %f274;
	fma.rn.f32 	%f304, %f276, %f275, %f304;
	setp.ltu.f32 	%p76, %f304, %f48;
	@%p76 bra 	$L__BB8_65;
	add.s32 	%r246, %r1, %r240;
	ld.shared.u32 	%r279, [%r246];
	bra.uni 	$L__BB8_66;
$L__BB8_65:
	add.s32 	%r278, %r278, 1;
	setp.ne.s32 	%p77, %r278, %r89;
	@%p77 bra 	$L__BB8_63;
$L__BB8_66:
	cvta.to.global.u64 	%rd8, %rd2;
	st.global.u32 	[%rd8], %r279;
$L__BB8_67:
	ret;

}
	// .globl	_ZN8pygpukit3ops8sampling22sample_topp_f32_kernelEPKfPiifff
.visible .entry _ZN8pygpukit3ops8sampling22sample_topp_f32_kernelEPKfPiifff(
	.param .u64 .ptr .align 1 _ZN8pygpukit3ops8sampling22sample_topp_f32_kernelEPKfPiifff_param_0,
	.param .u64 .ptr .align 1 _ZN8pygpukit3ops8sampling22sample_topp_f32_kernelEPKfPiifff_param_1,
	.param .u32 _ZN8pygpukit3ops8sampling22sample_topp_f32_kernelEPKfPiifff_param_2,
	.param .f32 _ZN8pygpukit3ops8sampling22sample_topp_f32_kernelEPKfPiifff_param_3,
	.param .f32 _ZN8pygpukit3ops8sampling22sample_topp_f32_kernelEPKfPiifff_param_4,
	.param .f32 _ZN8pygpukit3ops8sampling22sample_topp_f32_kernelEPKfPiifff_param_5
)
{
	.reg .pred 	%p<23>;
	.reg .b32 	%r<81>;
	.reg .b32 	%f<360>;
	.reg .b64 	%rd<30>;

	ld.param.u64 	%rd12, [_ZN8pygpukit3ops8sampling22sample_topp_f32_kernelEPKfPiifff_param_0];
	ld.param.u64 	%rd11, [_ZN8pygpukit3ops8sampling22sample_topp_f32_kernelEPKfPiifff_param_1];
	ld.param.u32 	%r30, [_ZN8pygpukit3ops8sampling22sample_topp_f32_kernelEPKfPiifff_param_2];
	ld.param.f32 	%f29, [_ZN8pygpukit3ops8sampling22sample_topp_f32_kernelEPKfPiifff_param_3];
	ld.param.f32 	%f30, [_ZN8pygpukit3ops8sampling22sample_topp_f32_kernelEPKfPiifff_param_4];
	ld.param.f32 	%f31, [_ZN8pygpukit3ops8sampling22sample_topp_f32_kernelEPKfPiifff_param_5];
	cvta.to.global.u64 	%rd1, %rd12;
	mov.u32 	%r31, %tid.x;
	setp.ne.s32 	%p1, %r31, 0;
	@%p1 bra 	$L__BB9_31;
	setp.lt.s32 	%p2, %r30, 1;
	mov.f32 	%f349, 0fFF7FFFFF;
	@%p2 bra 	$L__BB9_14;
	and.b32  	%r1, %r30, 15;
	setp.lt.u32 	%p3, %r30, 16;
	mov.f32 	%f349, 0fFF7FFFFF;
	mov.b32 	%r70, 0;
	@%p3 bra 	$L__BB9_5;
	and.b32  	%r70, %r30, 2147483632;
	neg.s32 	%r74, %r70;
	add.s64 	%rd28, %rd1, 32;
	mov.f32 	%f349, 0fFF7FFFFF;
$L__BB9_4:
	.pragma "nounroll";
	ld.global.nc.f32 	%f36, [%rd28+-32];
	div.rn.f32 	%f37, %f36, %f30;
	max.f32 	%f38, %f349, %f37;
	ld.global.nc.f32 	%f39, [%rd28+-28];
	div.rn.f32 	%f40, %f39, %f30;
	max.f32 	%f41, %f38, %f40;
	ld.global.nc.f32 	%f42, [%rd28+-24];
	div.rn.f32 	%f43, %f42, %f30;
	max.f32 	%f44, %f41, %f43;
	ld.global.nc.f32 	%f45, [%rd28+-20];
	div.rn.f32 	%f46, %f45, %f30;
	max.f32 	%f47, %f44, %f46;
	ld.global.nc.f32 	%f48, [%rd28+-16];
	div.rn.f32 	%f49, %f48, %f30;
	max.f32 	%f50, %f47, %f49;
	ld.global.nc.f32 	%f51, [%rd28+-12];
	div.rn.f32 	%f52, %f51, %f30;
	max.f32 	%f53, %f50, %f52;
	ld.global.nc.f32 	%f54, [%rd28+-8];
	div.rn.f32 	%f55, %f54, %f30;
	max.f32 	%f56, %f53, %f55;
	ld.global.nc.f32 	%f57, [%rd28+-4];
	div.rn.f32 	%f58, %f57, %f30;
	max.f32 	%f59, %f56, %f58;
	ld.global.nc.f32 	%f60, [%rd28];
	div.rn.f32 	%f61, %f60, %f30;
	max.f32 	%f62, %f59, %f61;
	ld.global.nc.f32 	%f63, [%rd28+4];
	div.rn.f32 	%f64, %f63, %f30;
	max.f32 	%f65, %f62, %f64;
	ld.global.nc.f32 	%f66, [%rd28+8];
	div.rn.f32 	%f67, %f66, %f30;
	max.f32 	%f68, %f65, %f67;
	ld.global.nc.f32 	%f69, [%rd28+12];
	div.rn.f32 	%f70, %f69, %f30;
	max.f32 	%f71, %f68, %f70;
	ld.global.nc.f32 	%f72, [%rd28+16];
	div.rn.f32 	%f73, %f72, %f30;
	max.f32 	%f74, %f71, %f73;
	ld.global.nc.f32 	%f75, [%rd28+20];
	div.rn.f32 	%f76, %f75, %f30;
	max.f32 	%f77, %f74, %f76;
	ld.global.nc.f32 	%f78, [%rd28+24];
	div.rn.f32 	%f79, %f78, %f30;
	max.f32 	%f80, %f77, %f79;
	ld.global.nc.f32 	%f81, [%rd28+28];
	div.rn.f32 	%f82, %f81, %f30;
	max.f32 	%f349, %f80, %f82;
	add.s32 	%r74, %r74, 16;
	add.s64 	%rd28, %rd28, 64;
	setp.eq.s32 	%p4, %r74, 0;
	@%p4 bra 	$L__BB9_5;
	bra.uni 	$L__BB9_4;
$L__BB9_5:
	setp.eq.s32 	%p5, %r1, 0;
	@%p5 bra 	$L__BB9_14;
	and.b32  	%r5, %r30, 7;
	setp.lt.u32 	%p6, %r1, 8;
	@%p6 bra 	$L__BB9_8;
	mul.wide.u32 	%rd13, %r70, 4;
	add.s64 	%rd14, %rd1, %rd13;
	ld.global.nc.f32 	%f84, [%rd14];
	div.rn.f32 	%f85, %f84, %f30;
	max.f32 	%f86, %f349, %f85;
	ld.global.nc.f32 	%f87, [%rd14+4];
	div.rn.f32 	%f88, %f87, %f30;
	max.f32 	%f89, %f86, %f88;
	ld.global.nc.f32 	%f90, [%rd14+8];
	div.rn.f32 	%f91, %f90, %f30;
	max.f32 	%f92, %f89, %f91;
	ld.global.nc.f32 	%f93, [%rd14+12];
	div.rn.f32 	%f94, %f93, %f30;
	max.f32 	%f95, %f92, %f94;
	ld.global.nc.f32 	%f96, [%rd14+16];
	div.rn.f32 	%f97, %f96, %f30;
	max.f32 	%f98, %f95, %f97;
	ld.global.nc.f32 	%f99, [%rd14+20];
	div.rn.f32 	%f100, %f99, %f30;
	max.f32 	%f101, %f98, %f100;
	ld.global.nc.f32 	%f102, [%rd14+24];
	div.rn.f32 	%f103, %f102, %f30;
	max.f32 	%f104, %f101, %f103;
	ld.global.nc.f32 	%f105, [%rd14+28];
	div.rn.f32 	%f106, %f105, %f30;
	max.f32 	%f349, %f104, %f106;
	add.s32 	%r70, %r70, 8;
$L__BB9_8:
	setp.eq.s32 	%p7, %r5, 0;
	@%p7 bra 	$L__BB9_14;
	and.b32  	%r8, %r30, 3;
	setp.lt.u32 	%p8, %r5, 4;
	@%p8 bra 	$L__BB9_11;
	mul.wide.u32 	%rd15, %r70, 4;
	add.s64 	%rd16, %rd1, %rd15;
	ld.global.nc.f32 	%f108, [%rd16];
	div.rn.f32 	%f109, %f108, %f30;
	max.f32 	%f110, %f349, %f109;
	ld.global.nc.f32 	%f111, [%rd16+4];
	div.rn.f32 	%f112, %f111, %f30;
	max.f32 	%f113, %f110, %f112;
	ld.global.nc.f32 	%f114, [%rd16+8];
	div.rn.f32 	%f115, %f114, %f30;
	max.f32 	%f116, %f113, %f115;
	ld.global.nc.f32 	%f117, [%rd16+12];
	div.rn.f32 	%f118, %f117, %f30;
	max.f32 	%f349, %f116, %f118;
	add.s32 	%r70, %r70, 4;
$L__BB9_11:
	setp.eq.s32 	%p9, %r8, 0;
	@%p9 bra 	$L__BB9_14;
	mul.wide.u32 	%rd17, %r70, 4;
	add.s64 	%rd27, %rd1, %rd17;
	neg.s32 	%r73, %r8;
$L__BB9_13:
	.pragma "nounroll";
	ld.global.nc.f32 	%f119, [%rd27];
	div.rn.f32 	%f120, %f119, %f30;
	max.f32 	%f349, %f349, %f120;
	add.s64 	%rd27, %rd27, 4;
	add.s32 	%r73, %r73, 1;
	setp.ne.s32 	%p10, %r73, 0;
	@%p10 bra 	$L__BB9_13;
$L__BB9_14:
	setp.lt.s32 	%p11, %r30, 1;
	mov.f32 	%f358, 0f00000000;
	@%p11 bra 	$L__BB9_26;
	and.b32  	%r14, %r30, 7;
	setp.lt.u32 	%p12, %r30, 8;
	mov.f32 	%f358, 0f00000000;
	mov.b32 	%r76, 0;
	@%p12 bra 	$L__BB9_18;
	and.b32  	%r76, %r30, 2147483640;
	neg.s32 	%r75, %r76;
	add.s64 	%rd29, %rd1, 16;
	mov.f32 	%f358, 0f00000000;
$L__BB9_17:
	.pragma "nounroll";
	ld.global.nc.f32 	%f125, [%rd29+-16];
	div.rn.f32 	%f126, %f125, %f30;
	sub.f32 	%f127, %f126, %f349;
	fma.rn.f32 	%f128, %f127, 0f3BBB989D, 0f3F000000;
	cvt.sat.f32.f32 	%f129, %f128;
	mov.f32 	%f130, 0f4B400001;
	mov.f32 	%f131, 0f437C0000;
	fma.rm.f32 	%f132, %f129, %f131, %f130;
	add.f32 	%f133, %f132, 0fCB40007F;
	neg.f32 	%f134, %f133;
	fma.rn.f32 	%f135, %f127, 0f3FB8AA3B, %f134;
	fma.rn.f32 	%f136, %f127, 0f32A57060, %f135;
	mov.b32 	%r34, %f132;
	shl.b32 	%r35, %r34, 23;
	mov.b32 	%f137, %r35;
	ex2.approx.ftz.f32 	%f138, %f136;
	fma.rn.f32 	%f139, %f138, %f137, %f358;
	ld.global.nc.f32 	%f140, [%rd29+-12];
	div.rn.f32 	%f141, %f140, %f30;
	sub.f32 	%f142, %f141, %f349;
	fma.rn.f32 	%f143, %f142, 0f3BBB989D, 0f3F000000;
	cvt.sat.f32.f32 	%f144, %f143;
	fma.rm.f32 	%f145, %f144, %f131, %f130;
	add.f32 	%f146, %f145, 0fCB40007F;
	neg.f32 	%f147, %f146;
	fma.rn.f32 	%f148, %f142, 0f3FB8AA3B, %f147;
	fma.rn.f32 	%f149, %f142, 0f32A57060, %f148;
	mov.b32 	%r36, %f145;
	shl.b32 	%r37, %r36, 23;
	mov.b32 	%f150, %r37;
	ex2.approx.ftz.f32 	%f151, %f149;
	fma.rn.f32 	%f152, %f151, %f150, %f139;
	ld.global.nc.f32 	%f153, [%rd29+-8];
	div.rn.f32 	%f154, %f153, %f30;
	sub.f32 	%f155, %f154, %f349;
	fma.rn.f32 	%f156, %f155, 0f3BBB989D, 0f3F000000;
	cvt.sat.f32.f32 	%f157, %f156;
	fma.rm.f32 	%f158, %f157, %f131, %f130;
	add.f32 	%f159, %f158, 0fCB40007F;
	neg.f32 	%f160, %f159;
	fma.rn.f32 	%f161, %f155, 0f3FB8AA3B, %f160;
	fma.rn.f32 	%f162, %f155, 0f32A57060, %f161;
	mov.b32 	%r38, %f158;
	shl.b32 	%r39, %r38, 23;
	mov.b32 	%f163, %r39;
	ex2.approx.ftz.f32 	%f164, %f162;
	fma.rn.f32 	%f165, %f164, %f163, %f152;
	ld.global.nc.f32 	%f166, [%rd29+-4];
	div.rn.f32 	%f167, %f166, %f30;
	sub.f32 	%f168, %f167, %f349;
	fma.rn.f32 	%f169, %f168, 0f3BBB989D, 0f3F000000;
	cvt.sat.f32.f32 	%f170, %f169;
	fma.rm.f32 	%f171, %f170, %f131, %f130;
	add.f32 	%f172, %f171, 0fCB40007F;
	neg.f32 	%f173, %f172;
	fma.rn.f32 	%f174, %f168, 0f3FB8AA3B, %f173;
	fma.rn.f32 	%f175, %f168, 0f32A57060, %f174;
	mov.b32 	%r40, %f171;
	shl.b32 	%r41, %r40, 23;
	mov.b32 	%f176, %r41;
	ex2.approx.ftz.f32 	%f177, %f175;
	fma.rn.f32 	%f178, %f177, %f176, %f165;
	ld.global.nc.f32 	%f179, [%rd29];
	div.rn.f32 	%f180, %f179, %f30;
	sub.f32 	%f181, %f180, %f349;
	fma.rn.f32 	%f182, %f181, 0f3BBB989D, 0f3F000000;
	cvt.sat.f32.f32 	%f183, %f182;
	fma.rm.f32 	%f184, %f183, %f131, %f130;
	add.f32 	%f185, %f184, 0fCB40007F;
	neg.f32 	%f186, %f185;
	fma.rn.f32 	%f187, %f181, 0f3FB8AA3B, %f186;
	fma.rn.f32 	%f188, %f181, 0f32A57060, %f187;
	mov.b32 	%r42, %f184;
	shl.b32 	%r43, %r42, 23;
	mov.b32 	%f189, %r43;
	ex2.approx.ftz.f32 	%f190, %f188;
	fma.rn.f32 	%f191, %f190, %f189, %f178;
	ld.global.nc.f32 	%f192, [%rd29+4];
	div.rn.f32 	%f193, %f192, %f30;
	sub.f32 	%f194, %f193, %f349;
	fma.rn.f32 	%f195, %f194, 0f3BBB989D, 0f3F000000;
	cvt.sat.f32.f32 	%f196, %f195;
	fma.rm.f32 	%f197, %f196, %f131, %f130;
	add.f32 	%f198, %f197, 0fCB40007F;
	neg.f32 	%f199, %f198;
	fma.rn.f32 	%f200, %f194, 0f3FB8AA3B, %f199;
	fma.rn.f32 	%f201, %f194, 0f32A57060, %f200;
	mov.b32 	%r44, %f197;
	shl.b32 	%r45, %r44, 23;
	mov.b32 	%f202, %r45;
	ex2.approx.ftz.f32 	%f203, %f201;
	fma.rn.f32 	%f204, %f203, %f202, %f191;
	ld.global.nc.f32 	%f205, [%rd29+8];
	div.rn.f32 	%f206, %f205, %f30;
	sub.f32 	%f207, %f206, %f349;
	fma.rn.f32 	%f208, %f207, 0f3BBB989D, 0f3F000000;
	cvt.sat.f32.f32 	%f209, %f208;
	fma.rm.f32 	%f210, %f209, %f131, %f130;
	add.f32 	%f211, %f210, 0fCB40007F;
	neg.f32 	%f212, %f211;
	fma.rn.f32 	%f213, %f207, 0f3FB8AA3B, %f212;
	fma.rn.f32 	%f214, %f207, 0f32A57060, %f213;
	mov.b32 	%r46, %f210;
	shl.b32 	%r47, %r46, 23;
	mov.b32 	%f215, %r47;
	ex2.approx.ftz.f32 	%f216, %f214;
	fma.rn.f32 	%f217, %f216, %f215, %f204;
	ld.global.nc.f32 	%f218, [%rd29+12];
	div.rn.f32 	%f219, %f218, %f30;
	sub.f32 	%f220, %f219, %f349;
	fma.rn.f32 	%f221, %f220, 0f3BBB989D, 0f3F000000;
	cvt.sat.f32.f32 	%f222, %f221;
	fma.rm.f32 	%f223, %f222, %f131, %f130;
	add.f32 	%f224, %f223, 0fCB40007F;
	neg.f32 	%f225, %f224;
	fma.rn.f32 	%f226, %f220, 0f3FB8AA3B, %f225;
	fma.rn.f32 	%f227, %f220, 0f32A57060, %f226;
	mov.b32 	%r48, %f223;
	shl.b32 	%r49, %r48, 23;
	mov.b32 	%f228, %r49;
	ex2.approx.ftz.f32 	%f229, %f227;
	fma.rn.f32 	%f358, %f229, %f228, %f217;
	add.s32 	%r75, %r75, 8;
	add.s64 	%rd29, %rd29, 32;
	setp.ne.s32 	%p13, %r75, 0;
	@%p13 bra 	$L__BB9_17;
$L__BB9_18:
	setp.eq.s32 	%p14, %r14, 0;
	@%p14 bra 	$L__BB9_26;
	and.b32  	%r22, %r30, 3;
	setp.lt.u32 	%p15, %r14, 4;
	@%p15 bra 	$L__BB9_21;
	mul.wide.u32 	%rd18, %r76, 4;
	add.s64 	%rd19, %rd1, %rd18;
	ld.global.nc.f32 	%f231, [%rd19];
	div.rn.f32 	%f232, %f231, %f30;
	sub.f32 	%f233, %f232, %f349;
	fma.rn.f32 	%f234, %f233, 0f3BBB989D, 0f3F000000;
	cvt.sat.f32.f32 	%f235, %f234;
	mov.f32 	%f236, 0f4B400001;
	mov.f32 	%f237, 0f437C0000;
	fma.rm.f32 	%f238, %f235, %f237, %f236;
	add.f32 	%f239, %f238, 0fCB40007F;
	neg.f32 	%f240, %f239;
	fma.rn.f32 	%f241, %f233, 0f3FB8AA3B, %f240;
	fma.rn.f32 	%f242, %f233, 0f32A57060, %f241;
	mov.b32 	%r50, %f238;
	shl.b32 	%r51, %r50, 23;
	mov.b32 	%f243, %r51;
	ex2.approx.ftz.f32 	%f244, %f242;
	fma.rn.f32 	%f245, %f244, %f243, %f358;
	ld.global.nc.f32 	%f246, [%rd19+4];
	div.rn.f32 	%f247, %f246, %f30;
	sub.f32 	%f248, %f247, %f349;
	fma.rn.f32 	%f249, %f248, 0f3BBB989D, 0f3F000000;
	cvt.sat.f32.f32 	%f250, %f249;
	fma.rm.f32 	%f251, %f250, %f237, %f236;
	add.f32 	%f252, %f251, 0fCB40007F;
	neg.f32 	%f253, %f252;
	fma.rn.f32 	%f254, %f248, 0f3FB8AA3B, %f253;
	fma.rn.f32 	%f255, %f248, 0f32A57060, %f254;
	mov.b32 	%r52, %f251;
	shl.b32 	%r53, %r52, 23;
	mov.b32 	%f256, %r53;
	ex2.approx.ftz.f32 	%f257, %f255;
	fma.rn.f32 	%f258, %f257, %f256, %f245;
	ld.global.nc.f32 	%f259, [%rd19+8];
	div.rn.f32 	%f260, %f259, %f30;
	sub.f32 	%f261, %f260, %f349;
	fma.rn.f32 	%f262, %f261, 0f3BBB989D, 0f3F000000;
	cvt.sat.f32.f32 	%f263, %f262;
	fma.rm.f32 	%f264, %f263, %f237, %f236;
	add.f32 	%f265, %f264, 0fCB40007F;
	neg.f32 	%f266, %f265;
	fma.rn.f32 	%f267, %f261, 0f3FB8AA3B, %f266;
	fma.rn.f32 	%f268, %f261, 0f32A57060, %f267;
	mov.b32 	%r54, %f264;
	shl.b32 	%r55, %r54, 23;
	mov.b32 	%f269, %r55;
	ex2.approx.ftz.f32 	%f270, %f268;
	fma.rn.f32 	%f271, %f270, %f269, %f258;
	ld.global.nc.f32 	%f272, [%rd19+12];
	div.rn.f32 	%f273, %f272, %f30;
	sub.f32 	%f274, %f273, %f349;
	fma.rn.f32 	%f275, %f274, 0f3BBB989D, 0f3F000000;
	cvt.sat.f32.f32 	%f276, %f275;
	fma.rm.f32 	%f277, %f276, %f237, %f236;
	add.f32 	%f278, %f277, 0fCB40007F;
	neg.f32 	%f279, %f278;
	fma.rn.f32 	%f280, %f274, 0f3FB8AA3B, %f279;
	fma.rn.f32 	%f281, %f274, 0f32A57060, %f280;
	mov.b32 	%r56, %f277;
	shl.b32 	%r57, %r56, 23;
	mov.b32 	%f282, %r57;
	ex2.approx.ftz.f32 	%f283, %f281;
	fma.rn.f32 	%f358, %f283, %f282, %f271;
	add.s32 	%r76, %r76, 4;
$L__BB9_21:
	setp.eq.s32 	%p16, %r22, 0;
	@%p16 bra 	$L__BB9_26;
	setp.eq.s32 	%p17, %r22, 1;
	@%p17 bra 	$L__BB9_24;
	mul.wide.u32 	%rd20, %r76, 4;
	add.s64 	%rd21, %rd1, %rd20;
	ld.global.nc.f32 	%f285, [%rd21];
	div.rn.f32 	%f286, %f285, %f30;
	sub.f32 	%f287, %f286, %f349;
	fma.rn.f32 	%f288, %f287, 0f3BBB989D, 0f3F000000;
	cvt.sat.f32.f32 	%f289, %f288;
	mov.f32 	%f290, 0f4B400001;
	mov.f32 	%f291, 0f437C0000;
	fma.rm.f32 	%f292, %f289, %f291, %f290;
	add.f32 	%f293, %f292, 0fCB40007F;
	neg.f32 	%f294, %f293;
	fma.rn.f32 	%f295, %f287, 0f3FB8AA3B, %f294;
	fma.rn.f32 	%f296, %f287, 0f32A57060, %f295;
	mov.b32 	%r58, %f292;
	shl.b32 	%r59, %r58, 23;
	mov.b32 	%f297, %r59;
	ex2.approx.ftz.f32 	%f298, %f296;
	fma.rn.f32 	%f299, %f298, %f297, %f358;
	ld.global.nc.f32 	%f300, [%rd21+4];
	div.rn.f32 	%f301, %f300, %f30;
	sub.f32 	%f302, %f301, %f349;
	fma.rn.f32 	%f303, %f302, 0f3BBB989D, 0f3F000000;
	cvt.sat.f32.f32 	%f304, %f303;
	fma.rm.f32 	%f305, %f304, %f291, %f290;
	add.f32 	%f306, %f305, 0fCB40007F;
	neg.f32 	%f307, %f306;
	fma.rn.f32 	%f308, %f302, 0f3FB8AA3B, %f307;
	fma.rn.f32 	%f309, %f302, 0f32A57060, %f308;
	mov.b32 	%r60, %f305;
	shl.b32 	%r61, %r60, 23;
	mov.b32 	%f310, %r61;
	ex2.approx.ftz.f32 	%f311, %f309;
	fma.rn.f32 	%f358, %f311, %f310, %f299;
	add.s32 	%r76, %r76, 2;
$L__BB9_24:
	and.b32  	%r62, %r30, 1;
	setp.eq.b32 	%p18, %r62, 1;
	not.pred 	%p19, %p18;
	@%p19 bra 	$L__BB9_26;
	mul.wide.u32 	%rd22, %r76, 4;
	add.s64 	%rd23, %rd1, %rd22;
	ld.global.nc.f32 	%f312, [%rd23];
	div.rn.f32 	%f313, %f312, %f30;
	sub.f32 	%f314, %f313, %f349;
	fma.rn.f32 	%f315, %f314, 0f3BBB989D, 0f3F000000;
	cvt.sat.f32.f32 	%f316, %f315;
	mov.f32 	%f317, 0f4B400001;
	mov.f32 	%f318, 0f437C0000;
	fma.rm.f32 	%f319, %f316, %f318, %f317;
	add.f32 	%f320, %f319, 0fCB40007F;
	neg.f32 	%f321, %f320;
	fma.rn.f32 	%f322, %f314, 0f3FB8AA3B, %f321;
	fma.rn.f32 	%f323, %f314, 0f32A57060, %f322;
	mov.b32 	%r63, %f319;
	shl.b32 	%r64, %r63, 23;
	mov.b32 	%f324, %r64;
	ex2.approx.ftz.f32 	%f325, %f323;
	fma.rn.f32 	%f358, %f325, %f324, %f358;
$L__BB9_26:
	setp.lt.s32 	%p20, %r30, 1;
	mul.f32 	%f326, %f31, %f358;
	mul.f32 	%f26, %f29, %f326;
	mov.b32 	%r80, 0;
	@%p20 bra 	$L__BB9_30;
	mov.f32 	%f359, 0f00000000;
	mov.b32 	%r79, 0;
$L__BB9_28:
	mul.wide.u32 	%rd24, %r79, 4;
	add.s64 	%rd25, %rd1, %rd24;
	ld.global.nc.f32 	%f328, [%rd25];
	div.rn.f32 	%f329, %f328, %f30;
	sub.f32 	%f330, %f329, %f349;
	fma.rn.f32 	%f331, %f330, 0f3BBB989D, 0f3F000000;
	cvt.sat.f32.f32 	%f332, %f331;
	mov.f32 	%f333, 0f4B400001;
	mov.f32 	%f334, 0f437C0000;
	fma.rm.f32 	%f335, %f332, %f334, %f333;
	add.f32 	%f336, %f335, 0fCB40007F;
	neg.f32 	%f337, %f336;
	fma.rn.f32 	%f338, %f330, 0f3FB8AA3B, %f337;
	fma.rn.f32 	%f339, %f330, 0f32A57060, %f338;
	mov.b32 	%r67, %f335;
	shl.b32 	%r68, %r67, 23;
	mov.b32 	%f340, %r68;
	ex2.approx.ftz.f32 	%f341, %f339;
	fma.rn.f32 	%f359, %f341, %f340, %f359;
	setp.ge.f32 	%p21, %f359, %f26;
	mov.u32 	%r80, %r79;
	@%p21 bra 	$L__BB9_30;
	add.s32 	%r79, %r79, 1;
	setp.ne.s32 	%p22, %r79, %r30;
	mov.b32 	%r80, 0;
	@%p22 bra 	$L__BB9_28;
$L__BB9_30:
	cvta.to.global.u64 	%rd26, %rd11;
	st.global.u32 	[%rd26], %r80;
$L__BB9_31:
	ret;

}
	// .globl	_ZN8pygpukit3ops8sampling22sample_topp_f16_kernelEPK6__halfPiifff
.visible .entry _ZN8pygpukit3ops8sampling22sample_topp_f16_kernelEPK6__halfPiifff(
	.param .u64 .ptr .align 1 _ZN8pygpukit3ops8sampling22sample_topp_f16_kernelEPK6__halfPiifff_param_0,
	.param .u64 .ptr .align 1 _ZN8pygpukit3ops8sampling22sample_topp_f16_kernelEPK6__halfPiifff_param_1,
	.param .u32 _ZN8pygpukit3ops8sampling22sample_topp_f16_kernelEPK6__halfPiifff_param_2,
	.param .f32 _ZN8pygpukit3ops8sampling22sample_topp_f16_kernelEPK6__halfPiifff_param_3,
	.param .f32 _ZN8pygpukit3ops8sampling22sample_topp_f16_kernelEPK6__halfPiifff_param_4,
	.param .f32 _ZN8pygpukit3ops8sampling22sample_topp_f16_kernelEPK6__halfPiifff_param_5
)
{
	.reg .pred 	%p<23>;
	.reg .b16 	%rs<46>;
	.reg .b32 	%r<81>;
	.reg .b32 	%f<360>;
	.reg .b64 	%rd<30>;

	ld.param.u64 	%rd12, [_ZN8pygpukit3ops8sampling22sample_topp_f16_kernelEPK6__halfPiifff_param_0];
	ld.param.u64 	%rd11, [_ZN8pygpukit3ops8sampling22sample_topp_f16_kernelEPK6__halfPiifff_param_1];
	ld.param.u32 	%r30, [_ZN8pygpukit3ops8sampling22sample_topp_f16_kernelEPK6__halfPiifff_param_2];
	ld.param.f32 	%f29, [_ZN8pygpukit3ops8sampling22sample_topp_f16_kernelEPK6__halfPiifff_param_3];
	ld.param.f32 	%f30, [_ZN8pygpukit3ops8sampling22sample_topp_f16_kernelEPK6__halfPiifff_param_4];
	ld.param.f32 	%f31, [_ZN8pygpukit3ops8sampling22sample_topp_f16_kernelEPK6__halfPiifff_param_5];
	cvta.to.global.u64 	%rd1, %rd12;
	mov.u32 	%r31, %tid.x;
	setp.ne.s32 	%p1, %r31, 0;
	@%p1 bra 	$L__BB10_31;
	setp.lt.s32 	%p2, %r30, 1;
	mov.f32 	%f349, 0fFF7FFFFF;
	@%p2 bra 	$L__BB10_14;
	and.b32  	%r1, %r30, 15;
	setp.lt.u32 	%p3, %r30, 16;
	mov.f32 	%f349, 0fFF7FFFFF;
	mov.b32 	%r70, 0;
	@%p3 bra 	$L__BB10_5;
	and.b32  	%r70, %r30, 2147483632;
	neg.s32 	%r74, %r70;
	add.s64 	%rd28, %rd1, 16;
	mov.f32 	%f349, 0fFF7FFFFF;
$L__BB10_4:
	.pragma "nounroll";
	ld.global.nc.u16 	%rs1, [%rd28+-16];
	// begin inline asm
	{  cvt.f32.f16 %f36, %rs1;}

	// end inline asm
	div.rn.f32 	%f52, %f36, %f30;
	max.f32 	%f53, %f349, %f52;
	ld.global.nc.u16 	%rs2, [%rd28+-14];
	// begin inline asm
	{  cvt.f32.f16 %f37, %rs2;}

	// end inline asm
	div.rn.f32 	%f54, %f37, %f30;
	max.f32 	%f55, %f53, %f54;
	ld.global.nc.u16 	%rs3, [%rd28+-12];
	// begin inline asm
	{  cvt.f32.f16 %f38, %rs3;}

	// end inline asm
	div.rn.f32 	%f56, %f38, %f30;
	max.f32 	%f57, %f55, %f56;
	ld.global.nc.u16 	%rs4, [%rd28+-10];
	// begin inline asm
	{  cvt.f32.f16 %f39, %rs4;}

	// end inline asm
	div.rn.f32 	%f58, %f39, %f30;
	max.f32 	%f59, %f57, %f58;
	ld.global.nc.u16 	%rs5, [%rd28+-8];
	// begin inline asm
	{  cvt.f32.f16 %f40, %rs5;}

	// end inline asm
	div.rn.f32 	%f60, %f40, %f30;
	max.f32 	%f61, %f59, %f60;
	ld.global.nc.u16 	%rs6, [%rd28+-6];
	// begin inline asm
	{  cvt.f32.f16 %f41, %rs6;}

	// end inline asm
	div.rn.f32 	%f62, %f41, %f30;
	max.f32 	%f63, %f61, %f62;
	ld.global.nc.u16 	%rs7, [%rd28+-4];
	// begin inline asm
	{  cvt.f32.f16 %f42, %rs7;}

	// end inline asm
	div.rn.f32 	%f64, %f42, %f30;
	max.f32 	%f65, %f63, %f64;
	ld.global.nc.u16 	%rs8, [%rd28+-2];
	// begin inline asm
	{  cvt.f32.f16 %f43, %rs8;}

	// end inline asm
	div.rn.f32 	%f66, %f43, %f30;
	max.f32 	%f67, %f65, %f66;
	ld.global.nc.u16 	%rs9, [%rd28];
	// begin inline asm
	{  cvt.f32.f16 %f44, %rs9;}

	// end inline asm
	div.rn.f32 	%f68, %f44, %f30;
	max.f32 	%f69, %f67, %f68;
	ld.global.nc.u16 	%rs10, [%rd28+2];
	// begin inline asm
	{  cvt.f32.f16 %f45, %rs10;}

	// end inline asm
	div.rn.f32 	%f70, %f45, %f30;
	max.f32 	%f71, %f69, %f70;
	ld.global.nc.u16 	%rs11, [%rd28+4];
	// begin inline asm
	{  cvt.f32.f16 %f46, %rs11;}

	// end inline asm
	div.rn.f32 	%f72, %f46, %f30;
	max.f32 	%f73, %f71, %f72;
	ld.global.nc.u16 	%rs12, [%rd28+6];
	// begin inline asm
	{  cvt.f32.f16 %f47, %rs12;}

	// end inline asm
	div.rn.f32 	%f74, %f47, %f30;
	max.f32 	%f75, %f73, %f74;
	ld.global.nc.u16 	%rs13, [%rd28+8];
	// begin inline asm
	{  cvt.f32.f16 %f48, %rs13;}

	// end inline asm
	div.rn.f32 	%f76, %f48, %f30;
	max.f32 	%f77, %f75, %f76;
	ld.global.nc.u16 	%rs14, [%rd28+10];
	// begin inline asm
	{  cvt.f32.f16 %f49, %rs14;}

	// end inline asm
	div.rn.f32 	%f78, %f49, %f30;
	max.f32 	%f79, %f77, %f78;
	ld.global.nc.u16 	%rs15, [%rd28+12];
	// begin inline asm
	{  cvt.f32.f16 %f50, %rs15;}

	// end inline asm
	div.rn.f32 	%f80, %f50, %f30;
	max.f32 	%f81, %f79, %f80;
	ld.global.nc.u16 	%rs16, [%rd28+14];
	// begin inline asm
	{  cvt.f32.f16 %f51, %rs16;}

	// end inline asm
	div.rn.f32 	%f82, %f51, %f30;
	max.f32 	%f349, %f81, %f82;
	add.s32 	%r74, %r74, 16;
	add.s64 	%rd28, %rd28, 32;
	setp.eq.s32 	%p4, %r74, 0;
	@%p4 bra 	$L__BB10_5;
	bra.uni 	$L__BB10_4;
$L__BB10_5:
	setp.eq.s32 	%p5, %r1, 0;
	@%p5 bra 	$L__BB10_14;
	and.b32  	%r5, %r30, 7;
	setp.lt.u32 	%p6, %r1, 8;
	@%p6 bra 	$L__BB10_8;
	mul.wide.u32 	%rd13, %r70, 2;
	add.s64 	%rd14, %rd1, %rd13;
	ld.global.nc.u16 	%rs17, [%rd14];
	// begin inline asm
	{  cvt.f32.f16 %f84, %rs17;}

	// end inline asm
	div.rn.f32 	%f92, %f84, %f30;
	max.f32 	%f93, %f349, %f92;
	ld.global.nc.u16 	%rs18, [%rd14+2];
	// begin inline asm
	{  cvt.f32.f16 %f85, %rs18;}

	// end inline asm
	div.rn.f32 	%f94, %f85, %f30;
	max.f32 	%f95, %f93, %f94;
	ld.global.nc.u16 	%rs19, [%rd14+4];
	// begin inline asm
	{  cvt.f32.f16 %f86, %rs19;}

	// end inline asm
	div.rn.f32 	%f96, %f86, %f30;
	max.f32 	%f97, %f95, %f96;
	ld.global.nc.u16 	%rs20, [%rd14+6];
	// begin inline asm
	{  cvt.f32.f16 %f87, %rs20;}

	// end inline asm
	div.rn.f32 	%f98, %f87, %f30;
	max.f32 	%f99, %f97, %f98;
	ld.global.nc.u16 	%rs21, [%rd14+8];
	// begin inline asm
	{  cvt.f32.f16 %f88, %rs21;}

	// end inline asm
	div.rn.f32 	%f100, %f88, %f30;
	max.f32 	%f101, %f99, %f100;
	ld.global.nc.u16 	%rs22, [%rd14+10];
	// begin inline asm
	{  cvt.f32.f16 %f89, %rs22;}

	// end inline asm
	div.rn.f32 	%f102, %f89, %f30;
	max.f32 	%f103, %f101, %f102;
	ld.global.nc.u16 	%rs23, [%rd14+12];
	// begin inline asm
	{  cvt.f32.f16 %f90, %rs23;}

	// end inline asm
	div.rn.f32 	%f104, %f90, %f30;
	max.f32 	%f105, %f103, %f104;
	ld.global.nc.u16 	%rs24, [%rd14+14];
	// begin inline asm
	{  cvt.f32.f16 %f91, %rs24;}

	// end inline asm
	div.rn.f32 	%f106, %f91, %f30;
	max.f32 	%f349, %f105, %f106;
	add.s32 	%r70, %r70, 8;
$L__BB10_8:
	setp.eq.s32 	%p7, %r5, 0;
	@%p7 bra 	$L__BB10_14;
	and.b32  	%r8, %r30, 3;
	setp.lt.u32 	%p8, %r5, 4;
	@%p8 bra 	$L__BB10_11;
	mul.wide.u32 	%rd15, %r70, 2;
	add.s64 	%rd16, %rd1, %rd15;
	ld.global.nc.u16 	%rs25, [%rd16];
	// begin inline asm
	{  cvt.f32.f16 %f108, %rs25;}

	// end inline asm
	div.rn.f32 	%f112, %f108, %f30;
	max.f32 	%f113, %f349, %f112;
	ld.global.nc.u16 	%rs26, [%rd16+2];
	// begin inline asm
	{  cvt.f32.f16 %f109, %rs26;}

	// end inline asm
	div.rn.f32 	%f114, %f109, %f30;
	max.f32 	%f115, %f113, %f114;
	ld.global.nc.u16 	%rs27, [%rd16+4];
	// begin inline asm
	{  cvt.f32.f16 %f110, %rs27;}

	// end inline asm
	div.rn.f32 	%f116, %f110, %f30;
	max.f32 	%f117, %f115, %f116;
	ld.global.nc.u16 	%rs28, [%rd16+6];
	// begin inline asm
	{  cvt.f32.f16 %f111, %rs28;}

	// end inline asm
	div.rn.f32 	%f118, %f111, %f30;
	max.f32 	%f349, %f117, %f118;
	add.s32 	%r70, %r70, 4;
$L__BB10_11:
	setp.eq.s32 	%p9, %r8, 0;
	@%p9 bra 	$L__BB10_14;
	mul.wide.u32 	%rd17, %r70, 2;
	add.s64 	%rd27, %rd1, %rd17;
	neg.s32 	%r73, %r8;
$L__BB10_13:
	.pragma "nounroll";
	ld.global.nc.u16 	%rs29, [%rd27];
	// begin inline asm
	{  cvt.f32.f16 %f119, %rs29;}

	// end inline asm
	div.rn.f32 	%f120, %f119, %f30;
	max.f32 	%f349, %f349, %f120;
	add.s64 	%rd27, %rd27, 2;
	add.s32 	%r73, %r73, 1;
	setp.ne.s32 	%p10, %r73, 0;
	@%p10 bra 	$L__BB10_13;
$L__BB10_14:
	setp.lt.s32 	%p11, %r30, 1;
	mov.f32 	%f358, 0f00000000;
	@%p11 bra 	$L__BB10_26;
	and.b32  	%r14, %r30, 7;
	setp.lt.u32 	%p12, %r30, 8;
	mov.f32 	%f358, 0f00000000;
	mov.b32 	%r76, 0;
	@%p12 bra 	$L__BB10_18;
	and.b32  	%r76, %r30, 2147483640;
	neg.s32 	%r75, %r76;
	add.s64 	%rd29, %rd1, 8;
	mov.f32 	%f358, 0f00000000;
$L__BB10_17:
	.pragma "nounroll";
	ld.global.nc.u16 	%rs30, [%rd29+-8];
	// begin inline asm
	{  cvt.f32.f16 %f125, %rs30;}

	// end inline asm
	div.rn.f32 	%f133, %f125, %f30;
	sub.f32 	%f134, %f133, %f349;
	fma.rn.f32 	%f135, %f134, 0f3BBB989D, 0f3F000000;
	cvt.sat.f32.f32 	%f136, %f135;
	mov.f32 	%f137, 0f4B400001;
	mov.f32 	%f138, 0f437C0000;
	fma.rm.f32 	%f139, %f136, %f138, %f137;
	add.f32 	%f140, %f139, 0fCB40007F;
	neg.f32 	%f141, %f140;
	fma.rn.f32 	%f142, %f134, 0f3FB8AA3B, %f141;
	fma.rn.f32 	%f143, %f134, 0f32A57060, %f142;
	mov.b32 	%r34, %f139;
	shl.b32 	%r35, %r34, 23;
	mov.b32 	%f144, %r35;
	ex2.approx.ftz.f32 	%f145, %f143;
	fma.rn.f32 	%f146, %f145, %f144, %f358;
	ld.global.nc.u16 	%rs31, [%rd29+-6];
	// begin inline asm
	{  cvt.f32.f16 %f126, %rs31;}

	// end inline asm
	div.rn.f32 	%f147, %f126, %f30;
	sub.f32 	%f148, %f147, %f349;
	fma.rn.f32 	%f149, %f148, 0f3BBB989D, 0f3F000000;
	cvt.sat.f32.f32 	%f150, %f149;
	fma.rm.f32 	%f151, %f150, %f138, %f137;
	add.f32 	%f152, %f151, 0fCB40007F;
	neg.f32 	%f153, %f152;
	fma.rn.f32 	%f154, %f148, 0f3FB8AA3B, %f153;
	fma.rn.f32 	%f155, %f148, 0f32A57060, %f154;
	mov.b32 	%r36, %f151;
	shl.b32 	%r37, %r36, 23;
	mov.b32 	%f156, %r37;
	ex2.approx.ftz.f32 	%f157, %f155;
	fma.rn.f32 	%f158, %f157, %f156, %f146;
	ld.global.nc.u16 	%rs32, [%rd29+-4];
	// begin inline asm
	{  cvt.f32.f16 %f127, %rs32;}

	// end inline asm
	div.rn.f32 	%f159, %f127, %f30;
	sub.f32 	%f160, %f159, %f349;
	fma.rn.f32 	%f161, %f160, 0f3BBB989D, 0f3F000000;
	cvt.sat.f32.f32 	%f162, %f161;
	fma.rm.f32 	%f163, %f162, %f138, %f137;
	add.f32 	%f164, %f163, 0fCB40007F;
	neg.f32 	%f165, %f164;
	fma.rn.f32 	%f166, %f160, 0f3FB8AA3B, %f165;
	fma.rn.f32 	%f167, %f160, 0f32A57060, %f166;
	mov.b32 	%r38, %f163;
	shl.b32 	%r39, %r38, 23;
	mov.b32 	%f168, %r39;
	ex2.approx.ftz.f32 	%f169, %f167;
	fma.rn.f32 	%f170, %f169, %f168, %f158;
	ld.global.nc.u16 	%rs33, [%rd29+-2];
	// begin inline asm
	{  cvt.f32.f16 %f128, %rs33;}

	// end inline asm
	div.rn.f32 	%f171, %f128, %f30;
	sub.f32 	%f172, %f171, %f349;
	fma.rn.f32 	%f173, %f172, 0f3BBB989D, 0f3F000000;
	cvt.sat.f32.f32 	%f174, %f173;
	fma.rm.f32 	%f175, %f174, %f138, %f137;
	add.f32 	%f176, %f175, 0fCB40007F;
	neg.f32 	%f177, %f176;
	fma.rn.f32 	%f178, %f172, 0f3FB8AA3B, %f177;
	fma.rn.f32 	%f179, %f172, 0f32A57060, %f178;
	mov.b32 	%r40, %f175;
	shl.b32 	%r41, %r40, 23;
	mov.b32 	%f180, %r41;
	ex2.approx.ftz.f32 	%f181, %f179;
	fma.rn.f32 	%f182, %f181, %f180, %f170;
	ld.global.nc.u16 	%rs34, [%rd29];
	// begin inline asm
	{  cvt.f32.f16 %f129, %rs34;}

	// end inline asm
	div.rn.f32 	%f183, %f129, %f30;
	sub.f32 	%f184, %f183, %f349;
	fma.rn.f32 	%f185, %f184, 0f3BBB989D, 0f3F000000;
	cvt.sat.f32.f32 	%f186, %f185;
	fma.rm.f32 	%f187, %f186, %f138, %f137;
	add.f32 	%f188, %f187, 0fCB40007F;
	neg.f32 	%f189, %f188;
	fma.rn.f32 	%f190, %f184, 0f3FB8AA3B, %f189;
	fma.rn.f32 	%f191, %f184, 0f32A57060, %f190;
	mov.b32 	%r42, %f187;
	shl.b32 	%r43, %r42, 23;
	mov.b32 	%f192, %r43;
	ex2.approx.ftz.f32 	%f193, %f191;
	fma.rn.f32 	%f194, %f193, %f192, %f182;
	ld.global.nc.u16 	%rs35, [%rd29+2];
	// begin inline asm
	{  cvt.f32.f16 %f130, %rs35;}

	// end inline asm
	div.rn.f32 	%f195, %f130, %f30;
	sub.f32 	%f196, %f195, %f349;
	fma.rn.f32 	%f197, %f196, 0f3BBB989D, 0f3F000000;
	cvt.sat.f32.f32 	%f198, %f197;
	fma.rm.f32 	%f199, %f198, %f138, %f137;
	add.f32 	%f200, %f199, 0fCB40007F;
	neg.f32 	%f201, %f200;
	fma.rn.f32 	%f202, %f196, 0f3FB8AA3B, %f201;
	fma.rn.f32 	%f203, %f196, 0f32A57060, %f202;
	mov.b32 	%r44, %f199;
	shl.b32 	%r45, %r44, 23;
	mov.b32 	%f204, %r45;
	ex2.approx.ftz.f32 	%f205, %f203;
	fma.rn.f32 	%f206, %f205, %f204, %f194;
	ld.global.nc.u16 	%rs36, [%rd29+4];
	// begin inline asm
	{  cvt.f32.f16 %f131, %rs36;}

	// end inline asm
	div.rn.f32 	%f207, %f131, %f30;
	sub.f32 	%f208, %f207, %f349;
	fma.rn.f32 	%f209, %f208, 0f3BBB989D, 0f3F000000;
	cvt.sat.f32.f32 	%f210, %f209;
	fma.rm.f32 	%f211, %f210, %f138, %f137;
	add.f32 	%f212, %f211, 0fCB40007F;
	neg.f32 	%f213, %f212;
	fma.rn.f32 	%f214, %f208, 0f3FB8AA3B, %f213;
	fma.rn.f32 	%f215, %f208, 0f32A57060, %f214;
	mov.b32 	%r46, %f211;
	shl.b32 	%r47, %r46, 23;
	mov.b32 	%f216, %r47;
	ex2.approx.ftz.f32 	%f217, %f215;
	fma.rn.f32 	%f218, %f217, %f216, %f206;
	ld.global.nc.u16 	%rs37, [%rd29+6];
	// begin inline asm
	{  cvt.f32.f16 %f132, %rs37;}

	// end inline asm
	div.rn.f32 	%f219, %f132, %f30;
	sub.f32 	%f220, %f219, %f349;
	fma.rn.f32 	%f221, %f220, 0f3BBB989D, 0f3F000000;
	cvt.sat.f32.f32 	%f222, %f221;
	fma.rm.f32 	%f223, %f222, %f138, %f137;
	add.f32 	%f224, %f223, 0fCB40007F;
	neg.f32 	%f225, %f224;
	fma.rn.f32 	%f226, %f220, 0f3FB8AA3B, %f225;
	fma.rn.f32 	%f227, %f220, 0f32A57060, %f226;
	mov.b32 	%r48, %f223;
	shl.b32 	%r49, %r48, 23;
	mov.b32 	%f228, %r49;
	ex2.approx.ftz.f32 	%f229, %f227;
	fma.rn.f32 	%f358, %f229, %f228, %f218;
	add.s32 	%r75, %r75, 8;
	add.s64 	%rd29, %rd29, 16;
	setp.ne.s32 	%p13, %r75, 0;
	@%p13 bra 	$L__BB10_17;
$L__BB10_18:
	setp.eq.s32 	%p14, %r14, 0;
	@%p14 bra 	$L__BB10_26;
	and.b32  	%r22, %r30, 3;
	setp.lt.u32 	%p15, %r14, 4;
	@%p15 bra 	$L__BB10_21;
	mul.wide.u32 	%rd18, %r76, 2;
	add.s64 	%rd19, %rd1, %rd18;
	ld.global.nc.u16 	%rs38, [%rd19];
	// begin inline asm
	{  cvt.f32.f16 %f231, %rs38;}

	// end inline asm
	div.rn.f32 	%f235, %f231, %f30;
	sub.f32 	%f236, %f235, %f349;
	fma.rn.f32 	%f237, %f236, 0f3BBB989D, 0f3F000000;
	cvt.sat.f32.f32 	%f238, %f237;
	mov.f32 	%f239, 0f4B400001;
	mov.f32 	%f240, 0f437C0000;
	fma.rm.f32 	%f241, %f238, %f240, %f239;
	add.f32 	%f242, %f241, 0fCB40007F;
	neg.f32 	%f243, %f242;
	fma.rn.f32 	%f244, %f236, 0f3FB8AA3B, %f243;
	fma.rn.f32 	%f245, %f236, 0f32A57060, %f244;
	mov.b32 	%r50, %f241;
	shl.b32 	%r51, %r50, 23;
	mov.b32 	%f246, %r51;
	ex2.approx.ftz.f32 	%f247, %f245;
	fma.rn.f32 	%f248, %f247, %f246, %f358;
	ld.global.nc.u16 	%rs39, [%rd19+2];
	// begin inline asm
	{  cvt.f32.f16 %f232, %rs39;}

	// end inline asm
	div.rn.f32 	%f249, %f232, %f30;
	sub.f32 	%f250, %f249, %f349;
	fma.rn.f32 	%f251, %f250, 0f3BBB989D, 0f3F000000;
	cvt.sat.f32.f32 	%f252, %f251;
	fma.rm.f32 	%f253, %f252, %f240, %f239;
	add.f32 	%f254, %f253, 0fCB40007F;
	neg.f32 	%f255, %f254;
	fma.rn.f32 	%f256, %f250, 0f3FB8AA3B, %f255;
	fma.rn.f32 	%f257, %f250, 0f32A57060, %f256;
	mov.b32 	%r52, %f253;
	shl.b32 	%r53, %r52, 23;
	mov.b32 	%f258, %r53;
	ex2.approx.ftz.f32 	%f259, %f257;
	fma.rn.f32 	%f260, %f259, %f258, %f248;
	ld.global.nc.u16 	%rs40, [%rd19+4];
	// begin inline asm
	{  cvt.f32.f16 %f233, %rs40;}

	// end inline asm
	div.rn.f32 	%f261, %f233, %f30;
	sub.f32 	%f262, %f261, %f349;
	fma.rn.f32 	%f263, %f262, 0f3BBB989D, 0f3F000000;
	cvt.sat.f32.f32 	%f264, %f263;
	fma.rm.f32 	%f265, %f264, %f240, %f239;
	add.f32 	%f266, %f265, 0fCB40007F;
	neg.f32 	%f267, %f266;
	fma.rn.f32 	%f268, %f262, 0f3FB8AA3B, %f267;
	fma.rn.f32 	%f269, %f262, 0f32A57060, %f268;
	mov.b32 	%r54, %f265;
	shl.b32 	%r55, %r54, 23;
	mov.b32 	%f270, %r55;
	ex2.approx.ftz.f32 	%f271, %f269;
	fma.rn.f32 	%f272, %f271, %f270, %f260;
	ld.global.nc.u16 	%rs41, [%rd19+6];
	// begin inline asm
	{  cvt.f32.f16 %f234, %rs41;}

	// end inline asm
	div.rn.f32 	%f273, %f234, %f30;
	sub.f32 	%f274, %f273, %f349;
	fma.rn.f32 	%f275, %f274, 0f3BBB989D, 0f3F000000;
	cvt.sat.f32.f32 	%f276, %f275;
	fma.rm.f32 	%f277, %f276, %f240, %f239;
	add.f32 	%f278, %f277, 0fCB40007F;
	neg.f32 	%f279, %f278;
	fma.rn.f32 	%f280, %f274, 0f3FB8AA3B, %f279;
	fma.rn.f32 	%f281, %f274, 0f32A57060, %f280;
	mov.b32 	%r56, %f277;
	shl.b32 	%r57, %r56, 23;
	mov.b32 	%f282, %r57;
	ex2.approx.ftz.f32 	%f283, %f281;
	fma.rn.f32 	%f358, %f283, %f282, %f272;
	add.s32 	%r76, %r76, 4;
$L__BB10_21:
	setp.eq.s32 	%p16, %r22, 0;
	@%p16 bra 	$L__BB10_26;
	setp.eq.s32 	%p17, %r22, 1;
	@%p17 bra 	$L__BB10_24;
	mul.wide.u32 	%rd20, %r76, 2;
	add.s64 	%rd21, %rd1, %rd20;
	ld.global.nc.u16 	%rs42, [%rd21];
	// begin inline asm
	{  cvt.f32.f16 %f285, %rs42;}

	// end inline asm
	div.rn.f32 	%f287, %f285, %f30;
	sub.f32 	%f288, %f287, %f349;
	fma.rn.f32 	%f289, %f288, 0f3BBB989D, 0f3F000000;
	cvt.sat.f32.f32 	%f290, %f289;
	mov.f32 	%f291, 0f4B400001;
	mov.f32 	%f292, 0f437C0000;
	fma.rm.f32 	%f293, %f290, %f292, %f291;
	add.f32 	%f294, %f293, 0fCB40007F;
	neg.f32 	%f295, %f294;
	fma.rn.f32 	%f296, %f288, 0f3FB8AA3B, %f295;
	fma.rn.f32 	%f297, %f288, 0f32A57060, %f296;
	mov.b32 	%r58, %f293;
	shl.b32 	%r59, %r58, 23;
	mov.b32 	%f298, %r59;
	ex2.approx.ftz.f32 	%f299, %f297;
	fma.rn.f32 	%f300, %f299, %f298, %f358;
	ld.global.nc.u16 	%rs43, [%rd21+2];
	// begin inline asm
	{  cvt.f32.f16 %f286, %rs43;}

	// end inline asm
	div.rn.f32 	%f301, %f286, %f30;
	sub.f32 	%f302, %f301, %f349;
	fma.rn.f32 	%f303, %f302, 0f3BBB989D, 0f3F000000;
	cvt.sat.f32.f32 	%f304, %f303;
	fma.rm.f32 	%f305, %f304, %f292, %f291;
	add.f32 	%f306, %f305, 0fCB40007F;
	neg.f32 	%f307, %f306;
	fma.rn.f32 	%f308, %f302, 0f3FB8AA3B, %f307;
	fma.rn.f32 	%f309, %f302, 0f32A57060, %f308;
	mov.b32 	%r60, %f305;
	shl.b32 	%r61, %r60, 23;
	mov.b32 	%f310, %r61;
	ex2.approx.ftz.f32 	%f311, %f309;
	fma.rn.f32 	%f358, %f311, %f310, %f300;
	add.s32 	%r76, %r76, 2;
$L__BB10_24:
	and.b32  	%r62, %r30, 1;
	setp.eq.b32 	%p18, %r62, 1;
	not.pred 	%p19, %p18;
	@%p19 bra 	$L__BB10_26;
	mul.wide.u32 	%rd22, %r76, 2;
	add.s64 	%rd23, %rd1, %rd22;
	ld.global.nc.u16 	%rs44, [%rd23];
	// begin inline asm
	{  cvt.f32.f16 %f312, %rs44;}

	// end inline asm
	div.rn.f32 	%f313, %f312, %f30;
	sub.f32 	%f314, %f313, %f349;
	fma.rn.f32 	%f315, %f314, 0f3BBB989D, 0f3F000000;
	cvt.sat.f32.f32 	%f316, %f315;
	mov.f32 	%f317, 0f4B400001;
	mov.f32 	%f318, 0f437C0000;
	fma.rm.f32 	%f319, %f316, %f318, %f317;
	add.f32 	%f320, %f319, 0fCB40007F;
	neg.f32 	%f321, %f320;
	fma.rn.f32 	%f322, %f314, 0f3FB8AA3B, %f321;
	fma.rn.f32 	%f323, %f314, 0f32A57060, %f322;
	mov.b32 	%r63, %f319;
	shl.b32 	%r64, %r63, 23;
	mov.b32 	%f324, %r64;
	ex2.approx.ftz.f32 	%f325, %f323;
	fma.rn.f32 	%f358, %f325, %f324, %f358;
$L__BB10_26:
	setp.lt.s32 	%p20, %r30, 1;
	mul.f32 	%f326, %f31, %f358;
	mul.f32 	%f26, %f29, %f326;
	mov.b32 	%r80, 0;
	@%p20 bra 	$L__BB10_30;
	mov.f32 	%f359, 0f00000000;
	mov.b32 	%r79, 0;
$L__BB10_28:
	mul.wide.u32 	%rd24, %r79, 2;
	add.s64 	%rd25, %rd1, %rd24;
	ld.global.nc.u16 	%rs45, [%rd25];
	// begin inline asm
	{  cvt.f32.f16 %f328, %rs45;}

	// end inline asm
	div.rn.f32 	%f329, %f328, %f30;
	sub.f32 	%f330, %f329, %f349;
	fma.rn.f32 	%f331, %f330, 0f3BBB989D, 0f3F000000;
	cvt.sat.f32.f32 	%f332, %f331;
	mov.f32 	%f333, 0f4B400001;
	mov.f32 	%f334, 0f437C0000;
	fma.rm.f32 	%f335, %f332, %f334, %f333;
	add.f32 	%f336, %f335, 0fCB40007F;
	neg.f32 	%f337, %f336;
	fma.rn.f32 	%f338, %f330, 0f3FB8AA3B, %f337;
	fma.rn.f32 	%f339, %f330, 0f32A57060, %f338;
	mov.b32 	%r67, %f335;
	shl.b32 	%r68, %r67, 23;
	mov.b32 	%f340, %r68;
	ex2.approx.ftz.f32 	%f341, %f339;
	fma.rn.f32 	%f359, %f341, %f340, %f359;
	setp.ge.f32 	%p21, %f359, %f26;
	mov.u32 	%r80, %r79;
	@%p21 bra 	$L__BB10_30;
	add.s32 	%r79, %r79, 1;
	setp.ne.s32 	%p22, %r79, %r30;
	mov.b32 	%r80, 0;
	@%p22 bra 	$L__BB10_28;
$L__BB10_30:
	cvta.to.global.u64 	%rd26, %rd11;
	st.global.u32 	[%rd26], %r80;
$L__BB10_31:
	ret;

}
	// .globl	_ZN8pygpukit3ops8sampling23sample_topp_bf16_kernelEPK13__nv_bfloat16Piifff
.visible .entry _ZN8pygpukit3ops8sampling23sample_topp_bf16_kernelEPK13__nv_bfloat16Piifff(
	.param .u64 .ptr .align 1 _ZN8pygpukit3ops8sampling23sample_topp_bf16_kernelEPK13__nv_bfloat16Piifff_param_0,
	.param .u64 .ptr .align 1 _ZN8pygpukit3ops8sampling23sample_topp_bf16_kernelEPK13__nv_bfloat16Piifff_param_1,
	.param .u32 _ZN8pygpukit3ops8sampling23sample_topp_bf16_kernelEPK13__nv_bfloat16Piifff_param_2,
	.param .f32 _ZN8pygpukit3ops8sampling23sample_topp_bf16_kernelEPK13__nv_bfloat16Piifff_param_3,
	.param .f32 _ZN8pygpukit3ops8sampling23sample_topp_bf16_kernelEPK13__nv_bfloat16Piifff_param_4,
	.param .f32 _ZN8pygpukit3ops8sampling23sample_topp_bf16_kernelEPK13__nv_bfloat16Piifff_param_5
)
{
	.reg .pred 	%p<23>;
	.reg .b16 	%rs<46>;
	.reg .b32 	%r<81>;
	.reg .b32 	%f<360>;
	.reg .b64 	%rd<30>;

	ld.param.u64 	%rd12, [_ZN8pygpukit3ops8sampling23sample_topp_bf16_kernelEPK13__nv_bfloat16Piifff_param_0];
	ld.param.u64 	%rd11, [_ZN8pygpukit3ops8sampling23sample_topp_bf16_kernelEPK13__nv_bfloat16Piifff_param_1];
	ld.param.u32 	%r30, [_ZN8pygpukit3ops8sampling23sample_topp_bf16_kernelEPK13__nv_bfloat16Piifff_param_2];
	ld.param.f32 	%f29, [_ZN8pygpukit3ops8sampling23sample_topp_bf16_kernelEPK13__nv_bfloat16Piifff_param_3];
	ld.param.f32 	%f30, [_ZN8pygpukit3ops8sampling23sample_topp_bf16_kernelEPK13__nv_bfloat16Piifff_param_4];
	ld.param.f32 	%f31, [_ZN8pygpukit3ops8sampling23sample_topp_bf16_kernelEPK13__nv_bfloat16Piifff_param_5];
	cvta.to.global.u64 	%rd1, %rd12;
	mov.u32 	%r31, %tid.x;
	setp.ne.s32 	%p1, %r31, 0;
	@%p1 bra 	$L__BB11_31;
	setp.lt.s32 	%p2, %r30, 1;
	mov.f32 	%f349, 0fFF7FFFFF;
	@%p2 bra 	$L__BB11_14;
	and.b32  	%r1, %r30, 15;
	setp.lt.u32 	%p3, %r30, 16;
	mov.f32 	%f349, 0fFF7FFFFF;
	mov.b32 	%r70, 0;
	@%p3 bra 	$L__BB11_5;
	and.b32  	%r70, %r30, 2147483632;
	neg.s32 	%r74, %r70;
	add.s64 	%rd28, %rd1, 16;
	mov.f32 	%f349, 0fFF7FFFFF;
$L__BB11_4:
	.pragma "nounroll";
	ld.global.nc.u16 	%rs1, [%rd28+-16];
	// begin inline asm
	{ cvt.f32.bf16 %f36, %rs1;}

	// end inline asm
	div.rn.f32 	%f52, %f36, %f30;
	max.f32 	%f53, %f349, %f52;
	ld.global.nc.u16 	%rs2, [%rd28+-14];
	// begin inline asm
	{ cvt.f32.bf16 %f37, %rs2;}

	// end inline asm
	div.rn.f32 	%f54, %f37, %f30;
	max.f32 	%f55, %f53, %f54;
	ld.global.nc.u16 	%rs3, [%rd28+-12];
	// begin inline asm
	{ cvt.f32.bf16 %f38, %rs3;}

	// end inline asm
	div.rn.f32 	%f56, %f38, %f30;
	max.f32 	%f57, %f55, %f56;
	ld.global.nc.u16 	%rs4, [%rd28+-10];
	// begin inline asm
	{ cvt.f32.bf16 %f39, %rs4;}

	// end inline asm
	div.rn.f32 	%f58, %f39, %f30;
	max.f32 	%f59, %f57, %f58;
	ld.global.nc.u16 	%rs5, [%rd28+-8];
	// begin inline asm
	{ cvt.f32.bf16 %f40, %rs5;}

	// end inline asm
	div.rn.f32 	%f60, %f40, %f30;
	max.f32 	%f61, %f59, %f60;
	ld.global.nc.u16 	%rs6, [%rd28+-6];
	// begin inline asm
	{ cvt.f32.bf16 %f41, %rs6;}

	// end inline asm
	div.rn.f32 	%f62, %f41, %f30;
	max.f32 	%f63, %f61, %f62;
	ld.global.nc.u16 	%rs7, [%rd28+-4];
	// begin inline asm
	{ cvt.f32.bf16 %f42, %rs7;}

	// end inline asm
	div.rn.f32 	%f64, %f42, %f30;
	max.f32 	%f65, %f63, %f64;
	ld.global.nc.u16 	%rs8, [%rd28+-2];
	// begin inline asm
	{ cvt.f32.bf16 %f43, %rs8;}

	// end inline asm
	div.rn.f32 	%f66, %f43, %f30;
	max.f32 	%f67, %f65, %f66;
	ld.global.nc.u16 	%rs9, [%rd28];
	// begin inline asm
	{ cvt.f32.bf16 %f44, %rs9;}

	// end inline asm
	div.rn.f32 	%f68, %f44, %f30;
	max.f32 	%f69, %f67, %f68;
	ld.global.nc.u16 	%rs10, [%rd28+2];
	// begin inline asm
	{ cvt.f32.bf16 %f45, %rs10;}

	// end inline asm
	div.rn.f32 	%f70, %f45, %f30;
	max.f32 	%f71, %f69, %f70;
	ld.global.nc.u16 	%rs11, [%rd28+4];
	// begin inline asm
	{ cvt.f32.bf16 %f46, %rs11;}

	// end inline asm
	div.rn.f32 	%f72, %f46, %f30;
	max.f32 	%f73, %f71, %f72;
	ld.global.nc.u16 	%rs12, [%rd28+6];
	// begin inline asm
	{ cvt.f32.bf16 %f47, %rs12;}

	// end inline asm
	div.rn.f32 	%f74, %f47, %f30;
	max.f32 	%f75, %f73, %f74;
	ld.global.nc.u16 	%rs13, [%rd28+8];
	// begin inline asm
	{ cvt.f32.bf16 %f48, %rs13;}

	// end inline asm
	div.rn.f32 	%f76, %f48, %f30;
	max.f32 	%f77, %f75, %f76;
	ld.global.nc.u16 	%rs14, [%rd28+10];
	// begin inline asm
	{ cvt.f32.bf16 %f49, %rs14;}

	// end inline asm
	div.rn.f32 	%f78, %f49, %f30;
	max.f32 	%f79, %f77, %f78;
	ld.global.nc.u16 	%rs15, [%rd28+12];
	// begin inline asm
	{ cvt.f32.bf16 %f50, %rs15;}

	// end inline asm
	div.rn.f32 	%f80, %f50, %f30;
	max.f32 	%f81, %f79, %f80;
	ld.global.nc.u16 	%rs16, [%rd28+14];
	// begin inline asm
	{ cvt.f32.bf16 %f51, %rs16;}

	// end inline asm
	div.rn.f32 	%f82, %f51, %f30;
	max.f32 	%f349, %f81, %f82;
	add.s32 	%r74, %r74, 16;
	add.s64 	%rd28, %rd28, 32;
	setp.eq.s32 	%p4, %r74, 0;
	@%p4 bra 	$L__BB11_5;
	bra.uni 	$L__BB11_4;
$L__BB11_5:
	setp.eq.s32 	%p5, %r1, 0;
	@%p5 bra 	$L__BB11_14;
	and.b32  	%r5, %r30, 7;
	setp.lt.u32 	%p6, %r1, 8;
	@%p6 bra 	$L__BB11_8;
	mul.wide.u32 	%rd13, %r70, 2;
	add.s64 	%rd14, %rd1, %rd13;
	ld.global.nc.u16 	%rs17, [%rd14];
	// begin inline asm
	{ cvt.f32.bf16 %f84, %rs17;}

	// end inline asm
	div.rn.f32 	%f92, %f84, %f30;
	max.f32 	%f93, %f349, %f92;
	ld.global.nc.u16 	%rs18, [%rd14+2];
	// begin inline asm
	{ cvt.f32.bf16 %f85, %rs18;}

	// end inline asm
	div.rn.f32 	%f94, %f85, %f30;
	max.f32 	%f95, %f93, %f94;
	ld.global.nc.u16 	%rs19, [%rd14+4];
	// begin inline asm
	{ cvt.f32.bf16 %f86, %rs19;}

	// end inline asm
	div.rn.f32 	%f96, %f86, %f30;
	max.f32 	%f97, %f95, %f96;
	ld.global.nc.u16 	%rs20, [%rd14+6];
	// begin inline asm
	{ cvt.f32.bf16 %f87, %rs20;}

	// end inline asm
	div.rn.f32 	%f98, %f87, %f30;
	max.f32 	%f99, %f97, %f98;
	ld.global.nc.u16 	%rs21, [%rd14+8];
	// begin inline asm
	{ cvt.f32.bf16 %f88, %rs21;}

	// end inline asm
	div.rn.f32 	%f100, %f88, %f30;
	max.f32 	%f101, %f99, %f100;
	ld.global.nc.u16 	%rs22, [%rd14+10];
	// begin inline asm
	{ cvt.f32.bf16 %f89, %rs22;}

	// end inline asm
	div.rn.f32 	%f102, %f89, %f30;
	max.f32 	%f103, %f101, %f102;
	ld.global.nc.u16 	%rs23, [%rd14+12];
	// begin inline asm
	{ cvt.f32.bf16 %f90, %rs23;}

	// end inline asm
	div.rn.f32 	%f104, %f90, %f30;
	max.f32 	%f105, %f103, %f104;
	ld.global.nc.u16 	%rs24, [%rd14+14];
	// begin inline asm
	{ cvt.f32.bf16 %f91, %rs24;}

	// end inline asm
	div.rn.f32 	%f106, %f91, %f30;
	max.f32 	%f349, %f105, %f106;
	add.s32 	%r70, %r70, 8;
$L__BB11_8:
	setp.eq.s32 	%p7, %r5, 0;
	@%p7 bra 	$L__BB11_14;
	and.b32  	%r8, %r30, 3;
	setp.lt.u32 	%p8, %r5, 4;
	@%p8 bra 	$L__BB11_11;
	mul.wide.u32 	%rd15, %r70, 2;
	add.s64 	%rd16, %rd1, %rd15;
	ld.global.nc.u16 	%rs25, [%rd16];
	// begin inline asm
	{ cvt.f32.bf16 %f108, %rs25;}

	// end inline asm
	div.rn.f32 	%f112, %f108, %f30;
	max.f32 	%f113, %f349, %f112;
	ld.global.nc.u16 	%rs26, [%rd16+2];
	// begin inline asm
	{ cvt.f32.bf16 %f109, %rs26;}

	// end inline asm
	div.rn.f32 	%f114, %f109, %f30;
	max.f32 	%f115, %f113, %f114;
	ld.global.nc.u16 	%rs27, [%rd16+4];
	// begin inline asm
	{ cvt.f32.bf16 %f110, %rs27;}

	// end inline asm
	div.rn.f32 	%f116, %f110, %f30;
	max.f32 	%f117, %f115, %f116;
	ld.global.nc.u16 	%rs28, [%rd16+6];
	// begin inline asm
	{ cvt.f32.bf16 %f111, %rs28;}

	// end inline asm
	div.rn.f32 	%f118, %f111, %f30;
	max.f32 	%f349, %f117, %f118;
	add.s32 	%r70, %r70, 4;
$L__BB11_11:
	setp.eq.s32 	%p9, %r8, 0;
	@%p9 bra 	$L__BB11_14;
	mul.wide.u32 	%rd17, %r70, 2;
	add.s64 	%rd27, %rd1, %rd17;
	neg.s32 	%r73, %r8;
$L__BB11_13:
	.pragma "nounroll";
	ld.global.nc.u16 	%rs29, [%rd27];
	// begin inline asm
	{ cvt.f32.bf16 %f119, %rs29;}

	// end inline asm
	div.rn.f32 	%f120, %f119, %f30;
	max.f32 	%f349, %f349, %f120;
	add.s64 	%rd27, %rd27, 2;
	add.s32 	%r73, %r73, 1;
	setp.ne.s32 	%p10, %r73, 0;
	@%p10 bra 	$L__BB11_13;
$L__BB11_14:
	setp.lt.s32 	%p11, %r30, 1;
	mov.f32 	%f358, 0f00000000;
	@%p11 bra 	$L__BB11_26;
	and.b32  	%r14, %r30, 7;
	setp.lt.u32 	%p12, %r30, 8;
	mov.f32 	%f358, 0f00000000;
	mov.b32 	%r76, 0;
	@%p12 bra 	$L__BB11_18;
	and.b32  	%r76, %r30, 2147483640;
	neg.s32 	%r75, %r76;
	add.s64 	%rd29, %rd1, 8;
	mov.f32 	%f358, 0f00000000;
$L__BB11_17:
	.pragma "nounroll";
	ld.global.nc.u16 	%rs30, [%rd29+-8];
	// begin inline asm
	{ cvt.f32.bf16 %f125, %rs30;}

	// end inline asm
	div.rn.f32 	%f133, %f125, %f30;
	sub.f32 	%f134, %f133, %f349;
	fma.rn.f32 	%f135, %f134, 0f3BBB989D, 0f3F000000;
	cvt.sat.f32.f32 	%f136, %f135;
	mov.f32 	%f137, 0f4B400001;
	mov.f32 	%f138, 0f437C0000;
	fma.rm.f32 	%f139, %f136, %f138, %f137;
	add.f32 	%f140, %f139, 0fCB40007F;
	neg.f32 	%f141, %f140;
	fma.rn.f32 	%f142, %f134, 0f3FB8AA3B, %f141;
	fma.rn.f32 	%f143, %f134, 0f32A57060, %f142;
	mov.b32 	%r34, %f139;
	shl.b32 	%r35, %r34, 23;
	mov.b32 	%f144, %r35;
	ex2.approx.ftz.f32 	%f145, %f143;
	fma.rn.f32 	%f146, %f145, %f144, %f358;
	ld.global.nc.u16 	%rs31, [%rd29+-6];
	// begin inline asm
	{ cvt.f32.bf16 %f126, %rs31;}

	// end inline asm
	div.rn.f32 	%f147, %f126, %f30;
	sub.f32 	%f148, %f147, %f349;
	fma.rn.f32 	%f149, %f148, 0f3BBB989D, 0f3F000000;
	cvt.sat.f32.f32 	%f150, %f149;
	fma.rm.f32 	%f151, %f150, %f138, %f137;
	add.f32 	%f152, %f151, 0fCB40007F;
	neg.f32 	%f153, %f152;
	fma.rn.f32 	%f154, %f148, 0f3FB8AA3B, %f153;
	fma.rn.f32 	%f155, %f148, 0f32A57060, %f154;
	mov.b32 	%r36, %f151;
	shl.b32 	%r37, %r36, 23;
	mov.b32 	%f156, %r37;
	ex2.approx.ftz.f32 	%f157, %f155;
	fma.rn.f32 	%f158, %f157, %f156, %f146;
	ld.global.nc.u16 	%rs32, [%rd29+-4];
	// begin inline asm
	{ cvt.f32.bf16 %f127, %rs32;}

	// end inline asm
	div.rn.f32 	%f159, %f127, %f30;
	sub.f32 	%f160, %f159, %f349;
	fma.rn.f32 	%f161, %f160, 0f3BBB989D, 0f3F000000;
	cvt.sat.f32.f32 	%f162, %f161;
	fma.rm.f32 	%f163, %f162, %f138, %f137;
	add.f32 	%f164, %f163, 0fCB40007F;
	neg.f32 	%f165, %f164;
	fma.rn.f32 	%f166, %f160, 0f3FB8AA3B, %f165;
	fma.rn.f32 	%f167, %f160, 0f32A57060, %f166;
	mov.b32 	%r38, %f163;
	shl.b32 	%r39, %r38, 23;
	mov.b32 	%f168, %r39;
	ex2.approx.ftz.f32 	%f169, %f167;
	fma.rn.f32 	%f170, %f169, %f168, %f158;
	ld.global.nc.u16 	%rs33, [%rd29+-2];
	// begin inline asm
	{ cvt.f32.bf16 %f128, %rs33;}

	// end inline asm
	div.rn.f32 	%f171, %f128, %f30;
	sub.f32 	%f172, %f171, %f349;
	fma.rn.f32 	%f173, %f172, 0f3BBB989D, 0f3F000000;
	cvt.sat.f32.f32 	%f174, %f173;
	fma.rm.f32 	%f175, %f174, %f138, %f137;
	add.f32 	%f176, %f175, 0fCB40007F;
	neg.f32 	%f177, %f176;
	fma.rn.f32 	%f178, %f172, 0f3FB8AA3B, %f177;
	fma.rn.f32 	%f179, %f172, 0f32A57060, %f178;
	mov.b32 	%r40, %f175;
	shl.b32 	%r41, %r40, 23;
	mov.b32 	%f180, %r41;
	ex2.approx.ftz.f32 	%f181, %f179;
	fma.rn.f32 	%f182, %f181, %f180, %f170;
	ld.global.nc.u16 	%rs34, [%rd29];
	// begin inline asm
	{ cvt.f32.bf16 %f129, %rs34;}

	// end inline asm
	div.rn.f32 	%f183, %f129, %f30;
	sub.f32 	%f184, %f183, %f349;
	fma.rn.f32 	%f185, %f184, 0f3BBB989D, 0f3F000000;
	cvt.sat.f32.f32 	%f186, %f185;
	fma.rm.f32 	%f187, %f186, %f138, %f137;
	add.f32 	%f188, %f187, 0fCB40007F;
	neg.f32 	%f189, %f188;
	fma.rn.f32 	%f190, %f184, 0f3FB8AA3B, %f189;
	fma.rn.f32 	%f191, %f184, 0f32A57060, %f190;
	mov.b32 	%r42, %f187;
	shl.b32 	%r43, %r42, 23;
	mov.b32 	%f192, %r43;
	ex2.approx.ftz.f32 	%f193, %f191;
	fma.rn.f32 	%f194, %f193, %f192, %f182;
	ld.global.nc.u16 	%rs35, [%rd29+2];
	// begin inline asm
	{ cvt.f32.bf16 %f130, %rs35;}

	// end inline asm
	div.rn.f32 	%f195, %f130, %f30;
	sub.f32 	%f196, %f195, %f349;
	fma.rn.f32 	%f197, %f196, 0f3BBB989D, 0f3F000000;
	cvt.sat.f32.f32 	%f198, %f197;
	fma.rm.f32 	%f199, %f198, %f138, %f137;
	add.f32 	%f200, %f199, 0fCB40007F;
	neg.f32 	%f201, %f200;
	fma.rn.f32 	%f202, %f196, 0f3FB8AA3B, %f201;
	fma.rn.f32 	%f203, %f196, 0f32A57060, %f202;
	mov.b32 	%r44, %f199;
	shl.b32 	%r45, %r44, 23;
	mov.b32 	%f204, %r45;
	ex2.approx.ftz.f32 	%f205, %f203;
	fma.rn.f32 	%f206, %f205, %f204, %f194;
	ld.global.nc.u16 	%rs36, [%rd29+4];
	// begin inline asm
	{ cvt.f32.bf16 %f131, %rs36;}

	// end inline asm
	div.rn.f32 	%f207, %f131, %f30;
	sub.f32 	%f208, %f207, %f349;
	fma.rn.f32 	%f209, %f208, 0f3BBB989D, 0f3F000000;
	cvt.sat.f32.f32 	%f210, %f209;
	fma.rm.f32 	%f211, %f210, %f138, %f137;
	add.f32 	%f212, %f211, 0fCB40007F;
	neg.f32 	%f213, %f212;
	fma.rn.f32 	%f214, %f208, 0f3FB8AA3B, %f213;
	fma.rn.f32 	%f215, %f208, 0f32A57060, %f214;
	mov.b32 	%r46, %f211;
	shl.b32 	%r47, %r46, 23;
	mov.b32 	%f216, %r47;
	ex2.approx.ftz.f32 	%f217, %f215;
	fma.rn.f32 	%f218, %f217, %f216, %f206;
	ld.global.nc.u16 	%rs37, [%rd29+6];
	// begin inline asm
	{ cvt.f32.bf16 %f132, %rs37;}

	// end inline asm
	div.rn.f32 	%f219, %f132, %f30;
	sub.f32 	%f220, %f219, %f349;
	fma.rn.f32 	%f221, %f220, 0f3BBB989D, 0f3F000000;
	cvt.sat.f32.f32 	%f222, %f221;
	fma.rm.f32 	%f223, %f222, %f138, %f137;
	add.f32 	%f224, %f223, 0fCB40007F;
	neg.f32 	%f225, %f224;
	fma.rn.f32 	%f226, %f220, 0f3FB8AA3B, %f225;
	fma.rn.f32 	%f227, %f220, 0f32A57060, %f226;
	mov.b32 	%r48, %f223;
	shl.b32 	%r49, %r48, 23;
	mov.b32 	%f228, %r49;
	ex2.approx.ftz.f32 	%f229, %f227;
	fma.rn.f32 	%f358, %f229, %f228, %f218;
	add.s32 	%r75, %r75, 8;
	add.s64 	%rd29, %rd29, 16;
	setp.ne.s32 	%p13, %r75, 0;
	@%p13 bra 	$L__BB11_17;
$L__BB11_18:
	setp.eq.s32 	%p14, %r14, 0;
	@%p14 bra 	$L__BB11_26;
	and.b32  	%r22, %r30, 3;
	setp.lt.u32 	%p15, %r14, 4;
	@%p15 bra 	$L__BB11_21;
	mul.wide.u32 	%rd18, %r76, 2;
	add.s64 	%rd19, %rd1, %rd18;
	ld.global.nc.u16 	%rs38, [%rd19];
	// begin inline asm
	{ cvt.f32.bf16 %f231, %rs38;}

	// end inline asm
	div.rn.f32 	%f235, %f231, %f30;
	sub.f32 	%f236, %f235, %f349;
	fma.rn.f32 	%f237, %f236, 0f3BBB989D, 0f3F000000;
	cvt.sat.f32.f32 	%f238, %f237;
	mov.f32 	%f239, 0f4B400001;
	mov.f32 	%f240, 0f437C0000;
	fma.rm.f32 	%f241, %f238, %f240, %f239;
	add.f32 	%f242, %f241, 0fCB40007F;
	neg.f32 	%f243, %f242;
	fma.rn.f32 	%f244, %f236, 0f3FB8AA3B, %f243;
	fma.rn.f32 	%f245, %f236, 0f32A57060, %f244;
	mov.b32 	%r50, %f241;
	shl.b32 	%r51, %r50, 23;
	mov.b32 	%f246, %r51;
	ex2.approx.ftz.f32 	%f247, %f245;
	fma.rn.f32 	%f248, %f247, %f246, %f358;
	ld.global.nc.u16 	%rs39, [%rd19+2];
	// begin inline asm
	{ cvt.f32.bf16 %f232, %rs39;}

	// end inline asm
	div.rn.f32 	%f249, %f232, %f30;
	sub.f32 	%f250, %f249, %f349;
	fma.rn.f32 	%f251, %f250, 0f3BBB989D, 0f3F000000;
	cvt.sat.f32.f32 	%f252, %f251;
	fma.rm.f32 	%f253, %f252, %f240, %f239;
	add.f32 	%f254, %f253, 0fCB40007F;
	neg.f32 	%f255, %f254;
	fma.rn.f32 	%f256, %f250, 0f3FB8AA3B, %f255;
	fma.rn.f32 	%f257, %f250, 0f32A57060, %f256;
	mov.b32 	%r52, %f253;
	shl.b32 	%r53, %r52, 23;
	mov.b32 	%f258, %r53;
	ex2.approx.ftz.f32 	%f259, %f257;
	fma.rn.f32 	%f260, %f259, %f258, %f248;
	ld.global.nc.u16 	%rs40, [%rd19+4];
	// begin inline asm
	{ cvt.f32.bf16 %f233, %rs40;}

	// end inline asm
	div.rn.f32 	%f261, %f233, %f30;
	sub.f32 	%f262, %f261, %f349;
	fma.rn.f32 	%f263, %f262, 0f3BBB989D, 0f3F000000;
	cvt.sat.f32.f32 	%f264, %f263;
	fma.rm.f32 	%f265, %f264, %f240, %f239;
	add.f32 	%f266, %f265, 0fCB40007F;
	neg.f32 	%f267, %f266;
	fma.rn.f32 	%f268, %f262, 0f3FB8AA3B, %f267;
	fma.rn.f32 	%f269, %f262, 0f32A57060, %f268;
	mov.b32 	%r54, %f265;
	shl.b32 	%r55, %r54, 23;
	mov.b32 	%f270, %r55;
	ex2.approx.ftz.f32 	%f271, %f269;
	fma.rn.f32 	%f272, %f271, %f270, %f260;
	ld.global.nc.u16 	%rs41, [%rd19+6];
	// begin inline asm
	{ cvt.f32.bf16 %f234, %rs41;}

	// end inline asm
	div.rn.f32 	%f273, %f234, %f30;
	sub.f32 	%f274, %f273, %f349;
	fma.rn.f32 	%f275, %f274, 0f3BBB989D, 0f3F000000;
	cvt.sat.f32.f32 	%f276, %f275;
	fma.rm.f32 	%f277, %f276, %f240, %f239;
	add.f32 	%f278, %f277, 0fCB40007F;
	neg.f32 	%f279, %f278;
	fma.rn.f32 	%f280, %f274, 0f3FB8AA3B, %f279;
	fma.rn.f32 	%f281, %f274, 0f32A57060, %f280;
	mov.b32 	%r56, %f277;
	shl.b32 	%r57, %r56, 23;
	mov.b32 	%f282, %r57;
	ex2.approx.ftz.f32 	%f283, %f281;
	fma.rn.f32 	%f358, %f283, %f282, %f272;
	add.s32 	%r76, %r76, 4;
$L__BB11_21:
	setp.eq.s32 	%p16, %r22, 0;
	@%p16 bra 	$L__BB11_26;
	setp.eq.s32 	%p17, %r22, 1;
	@%p17 bra 	$L__BB11_24;
	mul.wide.u32 	%rd20, %r76, 2;
	add.s64 	%rd21, %rd1, %rd20;
	ld.global.nc.u16 	%rs42, [%rd21];
	// begin inline asm
	{ cvt.f32.bf16 %f285, %rs42;}

	// end inline asm
	div.rn.f32 	%f287, %f285, %f30;
	sub.f32 	%f288, %f287, %f349;
	fma.rn.f32 	%f289, %f288, 0f3BBB989D, 0f3F000000;
	cvt.sat.f32.f32 	%f290, %f289;
	mov.f32 	%f291, 0f4B400001;
	mov.f32 	%f292, 0f437C0000;
	fma.rm.f32 	%f293, %f290, %f292, %f291;
	add.f32 	%f294, %f293, 0fCB40007F;
	neg.f32 	%f295, %f294;
	fma.rn.f32 	%f296, %f288, 0f3FB8AA3B, %f295;
	fma.rn.f32 	%f297, %f288, 0f32A57060, %f296;
	mov.b32 	%r58, %f293;
	shl.b32 	%r59, %r58, 23;
	mov.b32 	%f298, %r59;
	ex2.approx.ftz.f32 	%f299, %f297;
	fma.rn.f32 	%f300, %f299, %f298, %f358;
	ld.global.nc.u16 	%rs43, [%rd21+2];
	// begin inline asm
	{ cvt.f32.bf16 %f286, %rs43;}

	// end inline asm
	div.rn.f32 	%f301, %f286, %f30;
	sub.f32 	%f302, %f301, %f349;
	fma.rn.f32 	%f303, %f302, 0f3BBB989D, 0f3F000000;
	cvt.sat.f32.f32 	%f304, %f303;
	fma.rm.f32 	%f305, %f304, %f292, %f291;
	add.f32 	%f306, %f305, 0fCB40007F;
	neg.f32 	%f307, %f306;
	fma.rn.f32 	%f308, %f302, 0f3FB8AA3B, %f307;
	fma.rn.f32 	%f309, %f302, 0f32A57060, %f308;
	mov.b32 	%r60, %f305;
	shl.b32 	%r61, %r60, 23;
	mov.b32 	%f310, %r61;
	ex2.approx.ftz.f32 	%f311, %f309;
	fma.rn.f32 	%f358, %f311, %f310, %f300;
	add.s32 	%r76, %r76, 2;
$L__BB11_24:
	and.b32  	%r62, %r30, 1;
	setp.eq.b32 	%p18, %r62, 1;
	not.pred 	%p19, %p18;
	@%p19 bra 	$L__BB11_26;
	mul.wide.u32 	%rd22, %r76, 2;
	add.s64 	%rd23, %rd1, %rd22;
	ld.global.nc.u16 	%rs44, [%rd23];
	// begin inline asm
	{ cvt.f32.bf16 %f312, %rs44;}

	// end inline asm
	div.rn.f32 	%f313, %f312, %f30;
	sub.f32 	%f314, %f313, %f349;
	fma.rn.f32 	%f315, %f314, 0f3BBB989D, 0f3F000000;
	cvt.sat.f32.f32 	%f316, %f315;
	mov.f32 	%f317, 0f4B400001;
	mov.f32 	%f318, 0f437C0000;
	fma.rm.f32 	%f319, %f316, %f318, %f317;
	add.f32 	%f320, %f319, 0fCB40007F;
	neg.f32 	%f321, %f320;
	fma.rn.f32 	%f322, %f314, 0f3FB8AA3B, %f321;
	fma.rn.f32 	%f323, %f314, 0f32A57060, %f322;
	mov.b32 	%r63, %f319;
	shl.b32 	%r64, %r63, 23;
	mov.b32 	%f324, %r64;
	ex2.approx.ftz.f32 	%f325, %f323;
	fma.rn.f32 	%f358, %f325, %f324, %f358;
$L__BB11_26:
	setp.lt.s32 	%p20, %r30, 1;
	mul.f32 	%f326, %f31, %f358;
	mul.f32 	%f26, %f29, %f326;
	mov.b32 	%r80, 0;
	@%p20 bra 	$L__BB11_30;
	mov.f32 	%f359, 0f00000000;
	mov.b32 	%r79, 0;
$L__BB11_28:
	mul.wide.u32 	%rd24, %r79, 2;
	add.s64 	%rd25, %rd1, %rd24;
	ld.global.nc.u16 	%rs45, [%rd25];
	// begin inline asm
	{ cvt.f32.bf16 %f328, %rs45;}

	// end inline asm
	div.rn.f32 	%f329, %f328, %f30;
	sub.f32 	%f330, %f329, %f349;
	fma.rn.f32 	%f331, %f330, 0f3BBB989D, 0f3F000000;
	cvt.sat.f32.f32 	%f332, %f331;
	mov.f32 	%f333, 0f4B400001;
	mov.f32 	%f334, 0f437C0000;
	fma.rm.f32 	%f335, %f332, %f334, %f333;
	add.f32 	%f336, %f335, 0fCB40007F;
	neg.f32 	%f337, %f336;
	fma.rn.f32 	%f338, %f330, 0f3FB8AA3B, %f337;
	fma.rn.f32 	%f339, %f330, 0f32A57060, %f338;
	mov.b32 	%r67, %f335;
	shl.b32 	%r68, %r67, 23;
	mov.b32 	%f340, %r68;
	ex2.approx.ftz.f32 	%f341, %f339;
	fma.rn.f32 	%f359, %f341, %f340, %f359;
	setp.ge.f32 	%p21, %f359, %f26;
	mov.u32 	%r80, %r79;
	@%p21 bra 	$L__BB11_30;
	add.s32 	%r79, %r79, 1;
	setp.ne.s32 	%p22, %r79, %r30;
	mov.b32 	%r80, 0;
	@%p22 bra 	$L__BB11_28;
$L__BB11_30:
	cvta.to.global.u64 	%rd26, %rd11;
	st.global.u32 	[%rd26], %r80;
$L__BB11_31:
	ret;

}
	// .globl	_ZN8pygpukit3ops8sampling26sample_topk_f16_ptr_kernelEPK6__halfPiPKfiif
.visible .entry _ZN8pygpukit3ops8sampling26sample_topk_f16_ptr_kernelEPK6__halfPiPKfiif(
	.param .u64 .ptr .align 1 _ZN8pygpukit3ops8sampling26sample_topk_f16_ptr_kernelEPK6__halfPiPKfiif_param_0,
	.param .u64 .ptr .align 1 _ZN8pygpukit3ops8sampling26sample_topk_f16_ptr_kernelEPK6__halfPiPKfiif_param_1,
	.param .u64 .ptr .align 1 _ZN8pygpukit3ops8sampling26sample_topk_f16_ptr_kernelEPK6__halfPiPKfiif_param_2,
	.param .u32 _ZN8pygpukit3ops8sampling26sample_topk_f16_ptr_kernelEPK6__halfPiPKfiif_param_3,
	.param .u32 _ZN8pygpukit3ops8sampling26sample_topk_f16_ptr_kernelEPK6__halfPiPKfiif_param_4,
	.param .f32 _ZN8pygpukit3ops8sampling26sample_topk_f16_ptr_kernelEPK6__halfPiPKfiif_param_5
)
{
	.reg .pred 	%p<78>;
	.reg .b16 	%rs<3>;
	.reg .b32 	%r<280>;
	.reg .b32 	%f<305>;
	.reg .b64 	%rd<11>;

	ld.param.u64 	%rd4, [_ZN8pygpukit3ops8sampling26sample_topk_f16_ptr_kernelEPK6__halfPiPKfiif_param_0];
	ld.param.u64 	%rd2, [_ZN8pygpukit3ops8sampling26sample_topk_f16_ptr_kernelEPK6__halfPiPKfiif_param_1];
	ld.param.u64 	%rd3, [_ZN8pygpukit3ops8sampling26sample_topk_f16_ptr_kernelEPK6__halfPiPKfiif_param_2];
	ld.param.u32 	%r88, [_ZN8pygpukit3ops8sampling26sample_topk_f16_ptr_kernelEPK6__halfPiPKfiif_param_3];
	ld.param.u32 	%r89, [_ZN8pygpukit3ops8sampling26sample_topk_f16_ptr_kernelEPK6__halfPiPKfiif_param_4];
	ld.param.f32 	%f51, [_ZN8pygpukit3ops8sampling26sample_topk_f16_ptr_kernelEPK6__halfPiPKfiif_param_5];
	cvta.to.global.u64 	%rd1, %rd4;
	shl.b32 	%r90, %r89, 2;
	mov.u32 	%r91, _ZN8pygpukit3ops8sampling10shared_memE;
	add.s32 	%r1, %r91, %r90;
	mov.u32 	%r2, %tid.x;
	setp.ne.s32 	%p1, %r2, 0;
	setp.lt.s32 	%p2, %r89, 1;
	or.pred  	%p3, %p1, %p2;
	@%p3 bra 	$L__BB12_12;
	and.b32  	%r3, %r89, 7;
	setp.lt.u32 	%p4, %r89, 8;
	mov.b32 	%r249, 0;
	@%p4 bra 	$L__BB12_4;
	and.b32  	%r249, %r89, 2147483640;
	mov.b32 	%r247, 0;
$L__BB12_3:
	.pragma "nounroll";
	shl.b32 	%r94, %r247, 2;
	add.s32 	%r96, %r91, %r94;
	add.s32 	%r97, %r1, %r94;
	mov.b32 	%r98, 0;
	st.shared.u32 	[%r97], %r98;
	mov.f32 	%f52, 0fFF7FFFFF;
	st.shared.v2.f32 	[%r96], {%f52, %f52};
	st.shared.u32 	[%r97+4], %r98;
	st.shared.u32 	[%r97+8], %r98;
	st.shared.v2.f32 	[%r96+8], {%f52, %f52};
	st.shared.u32 	[%r97+12], %r98;
	st.shared.u32 	[%r97+16], %r98;
	st.shared.v2.f32 	[%r96+16], {%f52, %f52};
	st.shared.u32 	[%r97+20], %r98;
	st.shared.u32 	[%r97+24], %r98;
	st.shared.v2.f32 	[%r96+24], {%f52, %f52};
	st.shared.u32 	[%r97+28], %r98;
	add.s32 	%r247, %r247, 8;
	setp.ne.s32 	%p5, %r247, %r249;
	@%p5 bra 	$L__BB12_3;
$L__BB12_4:
	setp.eq.s32 	%p6, %r3, 0;
	@%p6 bra 	$L__BB12_12;
	and.b32  	%r8, %r89, 3;
	setp.lt.u32 	%p7, %r3, 4;
	@%p7 bra 	$L__BB12_7;
	shl.b32 	%r99, %r249, 2;
	add.s32 	%r101, %r91, %r99;
	mov.b32 	%r102, -8388609;
	st.shared.u32 	[%r101], %r102;
	add.s32 	%r103, %r1, %r99;
	mov.b32 	%r104, 0;
	st.shared.u32 	[%r103], %r104;
	st.shared.u32 	[%r101+4], %r102;
	st.shared.u32 	[%r103+4], %r104;
	st.shared.u32 	[%r101+8], %r102;
	st.shared.u32 	[%r103+8], %r104;
	st.shared.u32 	[%r101+12], %r102;
	st.shared.u32 	[%r103+12], %r104;
	add.s32 	%r249, %r249, 4;
$L__BB12_7:
	setp.eq.s32 	%p8, %r8, 0;
	@%p8 bra 	$L__BB12_12;
	setp.eq.s32 	%p9, %r8, 1;
	@%p9 bra 	$L__BB12_10;
	shl.b32 	%r105, %r249, 2;
	add.s32 	%r107, %r91, %r105;
	mov.b32 	%r108, -8388609;
	st.shared.u32 	[%r107], %r108;
	add.s32 	%r109, %r1, %r105;
	mov.b32 	%r110, 0;
	st.shared.u32 	[%r109], %r110;
	st.shared.u32 	[%r107+4], %r108;
	st.shared.u32 	[%r109+4], %r110;
	add.s32 	%r249, %r249, 2;
$L__BB12_10:
	and.b32  	%r111, %r89, 1;
	setp.eq.b32 	%p10, %r111, 1;
	not.pred 	%p11, %p10;
	@%p11 bra 	$L__BB12_12;
	shl.b32 	%r112, %r249, 2;
	add.s32 	%r114, %r91, %r112;
	mov.b32 	%r115, -8388609;
	st.shared.u32 	[%r114], %r115;
	add.s32 	%r116, %r1, %r112;
	mov.b32 	%r117, 0;
	st.shared.u32 	[%r116], %r117;
$L__BB12_12:
	bar.sync 	0;
	setp.ge.s32 	%p12, %r2, %r88;
	@%p12 bra 	$L__BB12_37;
	setp.gt.s32 	%p13, %r89, 1;
	mov.u32 	%r13, %ntid.x;
	@%p13 bra 	$L__BB12_18;
	ld.shared.f32 	%f288, [_ZN8pygpukit3ops8sampling10shared_memE];
	mov.u32 	%r265, %r2;
$L__BB12_15:
	mul.wide.s32 	%rd5, %r265, 2;
	add.s64 	%rd6, %rd1, %rd5;
	ld.global.nc.u16 	%rs1, [%rd6];
	// begin inline asm
	{  cvt.f32.f16 %f53, %rs1;}

	// end inline asm
	div.rn.f32 	%f22, %f53, %f51;
	setp.leu.f32 	%p14, %f22, %f288;
	@%p14 bra 	$L__BB12_17;
	mov.b32 	%r118, %f22;
	atom.shared.exch.b32 	%r119, [_ZN8pygpukit3ops8sampling10shared_memE], %r118;
	atom.shared.exch.b32 	%r120, [%r1], %r265;
	ld.shared.f32 	%f288, [_ZN8pygpukit3ops8sampling10shared_memE];
$L__BB12_17:
	add.s32 	%r265, %r265, %r13;
	setp.lt.s32 	%p15, %r265, %r88;
	@%p15 bra 	$L__BB12_15;
	bra.uni 	$L__BB12_37;
$L__BB12_18:
	add.s32 	%r121, %r89, -1;
	add.s32 	%r14, %r89, -2;
	add.s32 	%r122, %r89, 15;
	and.b32  	%r123, %r122, 15;
	add.s32 	%r15, %r123, -1;
	add.s32 	%r124, %r89, 7;
	and.b32  	%r125, %r124, 7;
	add.s32 	%r16, %r125, -1;
	ld.shared.f32 	%f286, [_ZN8pygpukit3ops8sampling10shared_memE];
	and.b32  	%r17, %r121, 15;
	and.b32  	%r18, %r121, -16;
	and.b32  	%r19, %r122, 7;
	and.b32  	%r20, %r124, 3;
	mov.u32 	%r251, %r2;
$L__BB12_19:
	setp.lt.u32 	%p16, %r14, 15;
	mul.wide.s32 	%rd7, %r251, 2;
	add.s64 	%rd8, %rd1, %rd7;
	ld.global.nc.u16 	%rs2, [%rd8];
	// begin inline asm
	{  cvt.f32.f16 %f54, %rs2;}

	// end inline asm
	div.rn.f32 	%f4, %f54, %f51;
	mov.b32 	%r264, 0;
	mov.b32 	%r259, 1;
	mov.f32 	%f285, %f286;
	@%p16 bra 	$L__BB12_23;
	mov.u32 	%r131, _ZN8pygpukit3ops8sampling10shared_memE;
	add.s32 	%r252, %r131, 32;
	mov.b32 	%r253, 0;
	mov.f32 	%f285, %f286;
	mov.u32 	%r264, %r253;
$L__BB12_21:
	.pragma "nounroll";
	add.s32 	%r132, %r253, 1;
	ld.shared.f32 	%f56, [%r252+-28];
	setp.lt.f32 	%p17, %f56, %f285;
	selp.b32 	%r133, %r132, %r264, %p17;
	selp.f32 	%f57, %f56, %f285, %p17;
	ld.shared.v2.f32 	{%f58, %f59}, [%r252+-24];
	setp.lt.f32 	%p18, %f58, %f57;
	add.s32 	%r134, %r253, 2;
	selp.b32 	%r135, %r134, %r133, %p18;
	selp.f32 	%f60, %f58, %f57, %p18;
	setp.lt.f32 	%p19, %f59, %f60;
	add.s32 	%r136, %r253, 3;
	selp.b32 	%r137, %r136, %r135, %p19;
	selp.f32 	%f61, %f59, %f60, %p19;
	ld.shared.v4.f32 	{%f62, %f63, %f64, %f65}, [%r252+-16];
	setp.lt.f32 	%p20, %f62, %f61;
	add.s32 	%r138, %r253, 4;
	selp.b32 	%r139, %r138, %r137, %p20;
	selp.f32 	%f66, %f62, %f61, %p20;
	setp.lt.f32 	%p21, %f63, %f66;
	add.s32 	%r140, %r253, 5;
	selp.b32 	%r141, %r140, %r139, %p21;
	selp.f32 	%f67, %f63, %f66, %p21;
	setp.lt.f32 	%p22, %f64, %f67;
	add.s32 	%r142, %r253, 6;
	selp.b32 	%r143, %r142, %r141, %p22;
	selp.f32 	%f68, %f64, %f67, %p22;
	setp.lt.f32 	%p23, %f65, %f68;
	add.s32 	%r144, %r253, 7;
	selp.b32 	%r145, %r144, %r143, %p23;
	selp.f32 	%f69, %f65, %f68, %p23;
	ld.shared.v4.f32 	{%f70, %f71, %f72, %f73}, [%r252];
	setp.lt.f32 	%p24, %f70, %f69;
	add.s32 	%r146, %r253, 8;
	selp.b32 	%r147, %r146, %r145, %p24;
	selp.f32 	%f74, %f70, %f69, %p24;
	setp.lt.f32 	%p25, %f71, %f74;
	add.s32 	%r148, %r253, 9;
	selp.b32 	%r149, %r148, %r147, %p25;
	selp.f32 	%f75, %f71, %f74, %p25;
	setp.lt.f32 	%p26, %f72, %f75;
	add.s32 	%r150, %r253, 10;
	selp.b32 	%r151, %r150, %r149, %p26;
	selp.f32 	%f76, %f72, %f75, %p26;
	setp.lt.f32 	%p27, %f73, %f76;
	add.s32 	%r152, %r253, 11;
	selp.b32 	%r153, %r152, %r151, %p27;
	selp.f32 	%f77, %f73, %f76, %p27;
	ld.shared.v4.f32 	{%f78, %f79, %f80, %f81}, [%r252+16];
	setp.lt.f32 	%p28, %f78, %f77;
	add.s32 	%r154, %r253, 12;
	selp.b32 	%r155, %r154, %r153, %p28;
	selp.f32 	%f82, %f78, %f77, %p28;
	setp.lt.f32 	%p29, %f79, %f82;
	add.s32 	%r156, %r253, 13;
	selp.b32 	%r157, %r156, %r155, %p29;
	selp.f32 	%f83, %f79, %f82, %p29;
	setp.lt.f32 	%p30, %f80, %f83;
	add.s32 	%r158, %r253, 14;
	selp.b32 	%r159, %r158, %r157, %p30;
	selp.f32 	%f84, %f80, %f83, %p30;
	setp.lt.f32 	%p31, %f81, %f84;
	add.s32 	%r160, %r253, 15;
	selp.b32 	%r161, %r160, %r159, %p31;
	selp.f32 	%f85, %f81, %f84, %p31;
	ld.shared.f32 	%f86, [%r252+32];
	setp.lt.f32 	%p32, %f86, %f85;
	add.s32 	%r253, %r253, 16;
	selp.b32 	%r264, %r253, %r161, %p32;
	selp.f32 	%f285, %f86, %f85, %p32;
	add.s32 	%r252, %r252, 64;
	setp.ne.s32 	%p33, %r253, %r18;
	@%p33 bra 	$L__BB12_21;
	add.s32 	%r259, %r253, 1;
$L__BB12_23:
	setp.eq.s32 	%p34, %r17, 0;
	@%p34 bra 	$L__BB12_34;
	setp.lt.u32 	%p35, %r15, 7;
	@%p35 bra 	$L__BB12_26;
	shl.b32 	%r163, %r259, 2;
	mov.u32 	%r164, _ZN8pygpukit3ops8sampling10shared_memE;
	add.s32 	%r165, %r164, %r163;
	ld.shared.f32 	%f88, [%r165];
	setp.lt.f32 	%p36, %f88, %f285;
	selp.b32 	%r166, %r259, %r264, %p36;
	selp.f32 	%f89, %f88, %f285, %p36;
	add.s32 	%r167, %r259, 1;
	ld.shared.f32 	%f90, [%r165+4];
	setp.lt.f32 	%p37, %f90, %f89;
	selp.b32 	%r168, %r167, %r166, %p37;
	selp.f32 	%f91, %f90, %f89, %p37;
	add.s32 	%r169, %r259, 2;
	ld.shared.f32 	%f92, [%r165+8];
	setp.lt.f32 	%p38, %f92, %f91;
	selp.b32 	%r170, %r169, %r168, %p38;
	selp.f32 	%f93, %f92, %f91, %p38;
	add.s32 	%r171, %r259, 3;
	ld.shared.f32 	%f94, [%r165+12];
	setp.lt.f32 	%p39, %f94, %f93;
	selp.b32 	%r172, %r171, %r170, %p39;
	selp.f32 	%f95, %f94, %f93, %p39;
	add.s32 	%r173, %r259, 4;
	ld.shared.f32 	%f96, [%r165+16];
	setp.lt.f32 	%p40, %f96, %f95;
	selp.b32 	%r174, %r173, %r172, %p40;
	selp.f32 	%f97, %f96, %f95, %p40;
	add.s32 	%r175, %r259, 5;
	ld.shared.f32 	%f98, [%r165+20];
	setp.lt.f32 	%p41, %f98, %f97;
	selp.b32 	%r176, %r175, %r174, %p41;
	selp.f32 	%f99, %f98, %f97, %p41;
	add.s32 	%r177, %r259, 6;
	ld.shared.f32 	%f100, [%r165+24];
	setp.lt.f32 	%p42, %f100, %f99;
	selp.b32 	%r178, %r177, %r176, %p42;
	selp.f32 	%f101, %f100, %f99, %p42;
	add.s32 	%r179, %r259, 7;
	ld.shared.f32 	%f102, [%r165+28];
	setp.lt.f32 	%p43, %f102, %f101;
	selp.b32 	%r264, %r179, %r178, %p43;
	selp.f32 	%f285, %f102, %f101, %p43;
	add.s32 	%r259, %r259, 8;
$L__BB12_26:
	setp.eq.s32 	%p44, %r19, 0;
	@%p44 bra 	$L__BB12_34;
	setp.lt.u32 	%p45, %r16, 3;
	@%p45 bra 	$L__BB12_29;
	shl.b32 	%r181, %r259, 2;
	mov.u32 	%r182, _ZN8pygpukit3ops8sampling10shared_memE;
	add.s32 	%r183, %r182, %r181;
	ld.shared.f32 	%f104, [%r183];
	setp.lt.f32 	%p46, %f104, %f285;
	selp.b32 	%r184, %r259, %r264, %p46;
	selp.f32 	%f105, %f104, %f285, %p46;
	add.s32 	%r185, %r259, 1;
	ld.shared.f32 	%f106, [%r183+4];
	setp.lt.f32 	%p47, %f106, %f105;
	selp.b32 	%r186, %r185, %r184, %p47;
	selp.f32 	%f107, %f106, %f105, %p47;
	add.s32 	%r187, %r259, 2;
	ld.shared.f32 	%f108, [%r183+8];
	setp.lt.f32 	%p48, %f108, %f107;
	selp.b32 	%r188, %r187, %r186, %p48;
	selp.f32 	%f109, %f108, %f107, %p48;
	add.s32 	%r189, %r259, 3;
	ld.shared.f32 	%f110, [%r183+12];
	setp.lt.f32 	%p49, %f110, %f109;
	selp.b32 	%r264, %r189, %r188, %p49;
	selp.f32 	%f285, %f110, %f109, %p49;
	add.s32 	%r259, %r259, 4;
$L__BB12_29:
	setp.eq.s32 	%p50, %r20, 0;
	@%p50 bra 	$L__BB12_34;
	setp.eq.s32 	%p51, %r20, 1;
	shl.b32 	%r190, %r259, 2;
	mov.u32 	%r191, _ZN8pygpukit3ops8sampling10shared_memE;
	add.s32 	%r42, %r191, %r190;
	ld.shared.f32 	%f111, [%r42];
	setp.lt.f32 	%p52, %f111, %f285;
	selp.b32 	%r264, %r259, %r264, %p52;
	selp.f32 	%f285, %f111, %f285, %p52;
	@%p51 bra 	$L__BB12_34;
	setp.eq.s32 	%p53, %r20, 2;
	add.s32 	%r192, %r259, 1;
	ld.shared.f32 	%f112, [%r42+4];
	setp.lt.f32 	%p54, %f112, %f285;
	selp.b32 	%r264, %r192, %r264, %p54;
	selp.f32 	%f285, %f112, %f285, %p54;
	@%p53 bra 	$L__BB12_34;
	ld.shared.f32 	%f17, [%r42+8];
	setp.geu.f32 	%p55, %f17, %f285;
	@%p55 bra 	$L__BB12_34;
	add.s32 	%r264, %r259, 2;
	mov.f32 	%f285, %f17;
$L__BB12_34:
	setp.leu.f32 	%p56, %f4, %f285;
	@%p56 bra 	$L__BB12_36;
	shl.b32 	%r193, %r264, 2;
	mov.u32 	%r194, _ZN8pygpukit3ops8sampling10shared_memE;
	add.s32 	%r195, %r194, %r193;
	mov.b32 	%r196, %f4;
	atom.shared.exch.b32 	%r197, [%r195], %r196;
	add.s32 	%r198, %r1, %r193;
	atom.shared.exch.b32 	%r199, [%r198], %r251;
	ld.shared.f32 	%f286, [_ZN8pygpukit3ops8sampling10shared_memE];
$L__BB12_36:
	add.s32 	%r251, %r251, %r13;
	setp.lt.s32 	%p57, %r251, %r88;
	@%p57 bra 	$L__BB12_19;
$L__BB12_37:
	setp.ne.s32 	%p58, %r2, 0;
	bar.sync 	0;
	@%p58 bra 	$L__BB12_67;
	ld.shared.f32 	%f296, [_ZN8pygpukit3ops8sampling10shared_memE];
	setp.lt.s32 	%p59, %r89, 2;
	@%p59 bra 	$L__BB12_52;
	add.s32 	%r50, %r89, -1;
	add.s32 	%r201, %r89, -2;
	and.b32  	%r51, %r50, 15;
	setp.lt.u32 	%p60, %r201, 15;
	mov.b32 	%r267, 1;
	@%p60 bra 	$L__BB12_43;
	mov.u32 	%r204, _ZN8pygpukit3ops8sampling10shared_memE;
	add.s32 	%r271, %r204, 32;
	and.b32  	%r205, %r50, -16;
	neg.s32 	%r273, %r205;
	mov.b32 	%r272, 0;
$L__BB12_41:
	.pragma "nounroll";
	ld.shared.f32 	%f114, [%r271+-28];
	max.f32 	%f115, %f296, %f114;
	ld.shared.v2.f32 	{%f116, %f117}, [%r271+-24];
	max.f32 	%f118, %f115, %f116;
	max.f32 	%f119, %f118, %f117;
	ld.shared.v4.f32 	{%f120, %f121, %f122, %f123}, [%r271+-16];
	max.f32 	%f124, %f119, %f120;
	max.f32 	%f125, %f124, %f121;
	max.f32 	%f126, %f125, %f122;
	max.f32 	%f127, %f126, %f123;
	ld.shared.v4.f32 	{%f128, %f129, %f130, %f131}, [%r271];
	max.f32 	%f132, %f127, %f128;
	max.f32 	%f133, %f132, %f129;
	max.f32 	%f134, %f133, %f130;
	max.f32 	%f135, %f134, %f131;
	ld.shared.v4.f32 	{%f136, %f137, %f138, %f139}, [%r271+16];
	max.f32 	%f140, %f135, %f136;
	max.f32 	%f141, %f140, %f137;
	max.f32 	%f142, %f141, %f138;
	max.f32 	%f143, %f142, %f139;
	ld.shared.f32 	%f144, [%r271+32];
	max.f32 	%f296, %f143, %f144;
	add.s32 	%r273, %r273, 16;
	add.s32 	%r272, %r272, 16;
	add.s32 	%r271, %r271, 64;
	setp.eq.s32 	%p61, %r273, 0;
	@%p61 bra 	$L__BB12_42;
	bra.uni 	$L__BB12_41;
$L__BB12_42:
	add.s32 	%r267, %r272, 1;
$L__BB12_43:
	setp.eq.s32 	%p62, %r51, 0;
	@%p62 bra 	$L__BB12_52;
	and.b32  	%r55, %r50, 7;
	setp.lt.u32 	%p63, %r51, 8;
	@%p63 bra 	$L__BB12_46;
	shl.b32 	%r206, %r267, 2;
	mov.u32 	%r207, _ZN8pygpukit3ops8sampling10shared_memE;
	add.s32 	%r208, %r207, %r206;
	ld.shared.f32 	%f146, [%r208];
	max.f32 	%f147, %f296, %f146;
	ld.shared.f32 	%f148, [%r208+4];
	max.f32 	%f149, %f147, %f148;
	ld.shared.f32 	%f150, [%r208+8];
	max.f32 	%f151, %f149, %f150;
	ld.shared.f32 	%f152, [%r208+12];
	max.f32 	%f153, %f151, %f152;
	ld.shared.f32 	%f154, [%r208+16];
	max.f32 	%f155, %f153, %f154;
	ld.shared.f32 	%f156, [%r208+20];
	max.f32 	%f157, %f155, %f156;
	ld.shared.f32 	%f158, [%r208+24];
	max.f32 	%f159, %f157, %f158;
	ld.shared.f32 	%f160, [%r208+28];
	max.f32 	%f296, %f159, %f160;
	add.s32 	%r267, %r267, 8;
$L__BB12_46:
	setp.eq.s32 	%p64, %r55, 0;
	@%p64 bra 	$L__BB12_52;
	and.b32  	%r58, %r50, 3;
	setp.lt.u32 	%p65, %r55, 4;
	@%p65 bra 	$L__BB12_49;
	shl.b32 	%r209, %r267, 2;
	mov.u32 	%r210, _ZN8pygpukit3ops8sampling10shared_memE;
	add.s32 	%r211, %r210, %r209;
	ld.shared.f32 	%f162, [%r211];
	max.f32 	%f163, %f296, %f162;
	ld.shared.f32 	%f164, [%r211+4];
	max.f32 	%f165, %f163, %f164;
	ld.shared.f32 	%f166, [%r211+8];
	max.f32 	%f167, %f165, %f166;
	ld.shared.f32 	%f168, [%r211+12];
	max.f32 	%f296, %f167, %f168;
	add.s32 	%r267, %r267, 4;
$L__BB12_49:
	setp.eq.s32 	%p66, %r58, 0;
	@%p66 bra 	$L__BB12_52;
	shl.b32 	%r212, %r267, 2;
	mov.u32 	%r213, _ZN8pygpukit3ops8sampling10shared_memE;
	add.s32 	%r270, %r213, %r212;
	neg.s32 	%r269, %r58;
$L__BB12_51:
	.pragma "nounroll";
	ld.shared.f32 	%f169, [%r270];
	max.f32 	%f296, %f296, %f169;
	add.s32 	%r270, %r270, 4;
	add.s32 	%r269, %r269, 1;
	setp.ne.s32 	%p67, %r269, 0;
	@%p67 bra 	$L__BB12_51;
$L__BB12_52:
	setp.lt.s32 	%p68, %r89, 1;
	mov.f32 	%f303, 0f00000000;
	@%p68 bra 	$L__BB12_61;
	and.b32  	%r67, %r89, 3;
	setp.lt.u32 	%p69, %r89, 4;
	mov.f32 	%f303, 0f00000000;
	mov.b32 	%r276, 0;
	@%p69 bra 	$L__BB12_56;
	and.b32  	%r276, %r89, 2147483644;
	neg.s32 	%r275, %r276;
	mov.f32 	%f303, 0f00000000;
	mov.u32 	%r274, _ZN8pygpukit3ops8sampling10shared_memE;
$L__BB12_55:
	.pragma "nounroll";
	ld.shared.v4.f32 	{%f174, %f175, %f176, %f177}, [%r274];
	sub.f32 	%f178, %f174, %f296;
	fma.rn.f32 	%f179, %f178, 0f3BBB989D, 0f3F000000;
	cvt.sat.f32.f32 	%f180, %f179;
	mov.f32 	%f181, 0f4B400001;
	mov.f32 	%f182, 0f437C0000;
	fma.rm.f32 	%f183, %f180, %f182, %f181;
	add.f32 	%f184, %f183, 0fCB40007F;
	neg.f32 	%f185, %f184;
	fma.rn.f32 	%f186, %f178, 0f3FB8AA3B, %f185;
	fma.rn.f32 	%f187, %f178, 0f32A57060, %f186;
	mov.b32 	%r216, %f183;
	shl.b32 	%r217, %r216, 23;
	mov.b32 	%f188, %r217;
	ex2.approx.ftz.f32 	%f189, %f187;
	fma.rn.f32 	%f190, %f189, %f188, %f303;
	sub.f32 	%f191, %f175, %f296;
	fma.rn.f32 	%f192, %f191, 0f3BBB989D, 0f3F000000;
	cvt.sat.f32.f32 	%f193, %f192;
	fma.rm.f32 	%f194, %f193, %f182, %f181;
	add.f32 	%f195, %f194, 0fCB40007F;
	neg.f32 	%f196, %f195;
	fma.rn.f32 	%f197, %f191, 0f3FB8AA3B, %f196;
	fma.rn.f32 	%f198, %f191, 0f32A57060, %f197;
	mov.b32 	%r218, %f194;
	shl.b32 	%r219, %r218, 23;
	mov.b32 	%f199, %r219;
	ex2.approx.ftz.f32 	%f200, %f198;
	fma.rn.f32 	%f201, %f200, %f199, %f190;
	sub.f32 	%f202, %f176, %f296;
	fma.rn.f32 	%f203, %f202, 0f3BBB989D, 0f3F000000;
	cvt.sat.f32.f32 	%f204, %f203;
	fma.rm.f32 	%f205, %f204, %f182, %f181;
	add.f32 	%f206, %f205, 0fCB40007F;
	neg.f32 	%f207, %f206;
	fma.rn.f32 	%f208, %f202, 0f3FB8AA3B, %f207;
	fma.rn.f32 	%f209, %f202, 0f32A57060, %f208;
	mov.b32 	%r220, %f205;
	shl.b32 	%r221, %r220, 23;
	mov.b32 	%f210, %r221;
	ex2.approx.ftz.f32 	%f211, %f209;
	fma.rn.f32 	%f212, %f211, %f210, %f201;
	sub.f32 	%f213, %f177, %f296;
	fma.rn.f32 	%f214, %f213, 0f3BBB989D, 0f3F000000;
	cvt.sat.f32.f32 	%f215, %f214;
	fma.rm.f32 	%f216, %f215, %f182, %f181;
	add.f32 	%f217, %f216, 0fCB40007F;
	neg.f32 	%f218, %f217;
	fma.rn.f32 	%f219, %f213, 0f3FB8AA3B, %f218;
	fma.rn.f32 	%f220, %f213, 0f32A57060, %f219;
	mov.b32 	%r222, %f216;
	shl.b32 	%r223, %r222, 23;
	mov.b32 	%f221, %r223;
	ex2.approx.ftz.f32 	%f222, %f220;
	fma.rn.f32 	%f303, %f222, %f221, %f212;
	add.s32 	%r275, %r275, 4;
	add.s32 	%r274, %r274, 16;
	setp.ne.s32 	%p70, %r275, 0;
	@%p70 bra 	$L__BB12_55;
$L__BB12_56:
	setp.eq.s32 	%p71, %r67, 0;
	@%p71 bra 	$L__BB12_61;
	setp.eq.s32 	%p72, %r67, 1;
	@%p72 bra 	$L__BB12_59;
	shl.b32 	%r224, %r276, 2;
	mov.u32 	%r225, _ZN8pygpukit3ops8sampling10shared_memE;
	add.s32 	%r226, %r225, %r224;
	ld.shared.f32 	%f224, [%r226];
	sub.f32 	%f225, %f224, %f296;
	fma.rn.f32 	%f226, %f225, 0f3BBB989D, 0f3F000000;
	cvt.sat.f32.f32 	%f227, %f226;
	mov.f32 	%f228, 0f4B400001;
	mov.f32 	%f229, 0f437C0000;
	fma.rm.f32 	%f230, %f227, %f229, %f228;
	add.f32 	%f231, %f230, 0fCB40007F;
	neg.f32 	%f232, %f231;
	fma.rn.f32 	%f233, %f225, 0f3FB8AA3B, %f232;
	fma.rn.f32 	%f234, %f225, 0f32A57060, %f233;
	mov.b32 	%r227, %f230;
	shl.b32 	%r228, %r227, 23;
	mov.b32 	%f235, %r228;
	ex2.approx.ftz.f32 	%f236, %f234;
	fma.rn.f32 	%f237, %f236, %f235, %f303;
	ld.shared.f32 	%f238, [%r226+4];
	sub.f32 	%f239, %f238, %f296;
	fma.rn.f32 	%f240, %f239, 0f3BBB989D, 0f3F000000;
	cvt.sat.f32.f32 	%f241, %f240;
	fma.rm.f32 	%f242, %f241, %f229, %f228;
	add.f32 	%f243, %f242, 0fCB40007F;
	neg.f32 	%f244, %f243;
	fma.rn.f32 	%f245, %f239, 0f3FB8AA3B, %f244;
	fma.rn.f32 	%f246, %f239, 0f32A57060, %f245;
	mov.b32 	%r229, %f242;
	shl.b32 	%r230, %r229, 23;
	mov.b32 	%f247, %r230;
	ex2.approx.ftz.f32 	%f248, %f246;
	fma.rn.f32 	%f303, %f248, %f247, %f237;
	add.s32 	%r276, %r276, 2;
$L__BB12_59:
	and.b32  	%r231, %r89, 1;
	setp.eq.b32 	%p73, %r231, 1;
	not.pred 	%p74, %p73;
	@%p74 bra 	$L__BB12_61;
	shl.b32 	%r232, %r276, 2;
	mov.u32 	%r233, _ZN8pygpukit3ops8sampling10shared_memE;
	add.s32 	%r234, %r233, %r232;
	ld.shared.f32 	%f249, [%r234];
	sub.f32 	%f250, %f249, %f296;
	fma.rn.f32 	%f251, %f250, 0f3BBB989D, 0f3F000000;
	cvt.sat.f32.f32 	%f252, %f251;
	mov.f32 	%f253, 0f4B400001;
	mov.f32 	%f254, 0f437C0000;
	fma.rm.f32 	%f255, %f252, %f254, %f253;
	add.f32 	%f256, %f255, 0fCB40007F;
	neg.f32 	%f257, %f256;
	fma.rn.f32 	%f258, %f250, 0f3FB8AA3B, %f257;
	fma.rn.f32 	%f259, %f250, 0f32A57060, %f258;
	mov.b32 	%r235, %f255;
	shl.b32 	%r236, %r235, 23;
	mov.b32 	%f260, %r236;
	ex2.approx.ftz.f32 	%f261, %f259;
	fma.rn.f32 	%f303, %f261, %f260, %f303;
$L__BB12_61:
	setp.lt.s32 	%p75, %r89, 1;
	cvta.to.global.u64 	%rd9, %rd3;
	ld.global.nc.f32 	%f262, [%rd9];
	mul.f32 	%f48, %f303, %f262;
	shl.b32 	%r237, %r89, 2;
	add.s32 	%r238, %r1, %r237;
	ld.shared.u32 	%r279, [%r238+-4];
	@%p75 bra 	$L__BB12_66;
	mov.f32 	%f304, 0f00000000;
	mov.b32 	%r278, 0;
	mov.u32 	%r241, _ZN8pygpukit3ops8sampling10shared_memE;
$L__BB12_63:
	shl.b32 	%r240, %r278, 2;
	add.s32 	%r242, %r241, %r240;
	ld.shared.f32 	%f264, [%r242];
	sub.f32 	%f265, %f264, %f296;
	fma.rn.f32 	%f266, %f265, 0f3BBB989D, 0f3F000000;
	cvt.sat.f32.f32 	%f267, %f266;
	mov.f32 	%f268, 0f4B400001;
	mov.f32 	%f269, 0f437C0000;
	fma.rm.f32 	%f270, %f267, %f269, %f268;
	add.f32 	%f271, %f270, 0fCB40007F;
	neg.f32 	%f272, %f271;
	fma.rn.f32 	%f273, %f265, 0f3FB8AA3B, %f272;
	fma.rn.f32 	%f274, %f265, 0f32A57060, %f273;
	mov.b32 	%r243, %f270;
	shl.b32 	%r244, %r243, 23;
	mov.b32 	%f275, %r244;
	ex2.approx.ftz.f32 	%f276, %f274;
	fma.rn.f32 	%f304, %f276, %f275, %f304;
	setp.ltu.f32 	%p76, %f304, %f48;
	@%p76 bra 	$L__BB12_65;
	add.s32 	%r246, %r1, %r240;
	ld.shared.u32 	%r279, [%r246];
	bra.uni 	$L__BB12_66;
$L__BB12_65:
	add.s32 	%r278, %r278, 1;
	setp.ne.s32 	%p77, %r278, %r89;
	@%p77 bra 	$L__BB12_63;
$L__BB12_66:
	cvta.to.global.u64 	%rd10, %rd2;
	st.global.u32 	[%rd10], %r279;
$L__BB12_67:
	ret;

}


// ===== COMPILED SASS (sm_100) =====

	.target	sm_100

	.elftype	@"ET_EXEC"


//--------------------- .note.nv.tkinfo           --------------------------
	.section	.note.nv.tkinfo,"",@"SHT_NOTE"
	.sectionflags	@"SHF_NOTE_NV_TKINFO"
	.tkinfo
        /*0018*/ 	.word	0x00000002
        /*0030*/ 	.string	""
        /*0030*/ 	.string	"ptxas"
        /*0030*/ 	.string	"Cuda compilation tools, release 13.0, V13.0.88"
        /*0030*/ 	.string	"Build cuda_13.0.r13.0/compiler.36424714_0"
        /*0030*/ 	.string	"-arch sm_100 -m 64 "



//--------------------- .note.nv.cuinfo           --------------------------
	.section	.note.nv.cuinfo,"",@"SHT_NOTE"
	.sectionflags	@"SHF_NOTE_NV_CUINFO"
        /*0018*/ 	.short	0x0002
        /*001a*/ 	.short	0x0064
        /*001c*/ 	.short	0x0082
	.zero		2


//--------------------- .nv.info                  --------------------------
	.section	.nv.info,"",@"SHT_CUDA_INFO"
	.align	4


	//----- nvinfo : EIATTR_REGCOUNT
	.align		4
        /*0000*/ 	.byte	0x04, 0x2f
        /*0002*/ 	.short	(.L_1 - .L_0)
	.align		4
.L_0:
        /*0004*/ 	.word	index@(_ZN8pygpukit3ops8sampling24sample_argmax_f32_kernelEPKfPii)
        /*0008*/ 	.word	0x0000000d


	//----- nvinfo : EIATTR_FRAME_SIZE
	.align		4
.L_1:
        /*000c*/ 	.byte	0x04, 0x11
        /*000e*/ 	.short	(.L_3 - .L_2)
	.align		4
.L_2:
        /*0010*/ 	.word	index@(_ZN8pygpukit3ops8sampling24sample_argmax_f32_kernelEPKfPii)
        /*0014*/ 	.word	0x00000000


	//----- nvinfo : EIATTR_REGCOUNT
	.align		4
.L_3:
        /*0018*/ 	.byte	0x04, 0x2f
        /*001a*/ 	.short	(.L_5 - .L_4)
	.align		4
.L_4:
        /*001c*/ 	.word	index@(_ZN8pygpukit3ops8sampling24sample_argmax_f16_kernelEPK6__halfPii)
        /*0020*/ 	.word	0x0000000d


	//----- nvinfo : EIATTR_FRAME_SIZE
	.align		4
.L_5:
        /*0024*/ 	.byte	0x04, 0x11
        /*0026*/ 	.short	(.L_7 - .L_6)
	.align		4
.L_6:
        /*0028*/ 	.word	index@(_ZN8pygpukit3ops8sampling24sample_argmax_f16_kernelEPK6__halfPii)
        /*002c*/ 	.word	0x00000000


	//----- nvinfo : EIATTR_REGCOUNT
	.align		4
.L_7:
        /*0030*/ 	.byte	0x04, 0x2f
        /*0032*/ 	.short	(.L_9 - .L_8)
	.align		4
.L_8:
        /*0034*/ 	.word	index@(_ZN8pygpukit3ops8sampling25sample_argmax_bf16_kernelEPK13__nv_bfloat16Pii)
        /*0038*/ 	.word	0x0000000d


	//----- nvinfo : EIATTR_FRAME_SIZE
	.align		4
.L_9:
        /*003c*/ 	.byte	0x04, 0x11
        /*003e*/ 	.short	(.L_11 - .L_10)
	.align		4
.L_10:
        /*0040*/ 	.word	index@(_ZN8pygpukit3ops8sampling25sample_argmax_bf16_kernelEPK13__nv_bfloat16Pii)
        /*0044*/ 	.word	0x00000000


	//----- nvinfo : EIATTR_REGCOUNT
	.align		4
.L_11:
        /*0048*/ 	.byte	0x04, 0x2f
        /*004a*/ 	.short	(.L_13 - .L_12)
	.align		4
.L_12:
        /*004c*/ 	.word	index@(_ZN8pygpukit3ops8sampling29sample_multinomial_f32_kernelEPKfPiiff)
        /*0050*/ 	.word	0x00000017


	//----- nvinfo : EIATTR_FRAME_SIZE
	.align		4
.L_13:
        /*0054*/ 	.byte	0x04, 0x11
        /*0056*/ 	.short	(.L_15 - .L_14)
	.align		4
.L_14:
        /*0058*/ 	.word	index@($__internal_9_$__cuda_sm3x_div_rn_noftz_f32_slowpath)
        /*005c*/ 	.word	0x00000000


	//----- nvinfo : EIATTR_FRAME_SIZE
	.align		4
.L_15:
        /*0060*/ 	.byte	0x04, 0x11
        /*0062*/ 	.short	(.L_17 - .L_16)
	.align		4
.L_16:
        /*0064*/ 	.word	index@(_ZN8pygpukit3ops8sampling29sample_multinomial_f32_kernelEPKfPiiff)
        /*0068*/ 	.word	0x00000000


	//----- nvinfo : EIATTR_REGCOUNT
	.align		4
.L_17:
        /*006c*/ 	.byte	0x04, 0x2f
        /*006e*/ 	.short	(.L_19 - .L_18)
	.align		4
.L_18:
        /*0070*/ 	.word	index@(_ZN8pygpukit3ops8sampling29sample_multinomial_f16_kernelEPK6__halfPiiff)
        /*0074*/ 	.word	0x00000017


	//----- nvinfo : EIATTR_FRAME_SIZE
	.align		4
.L_19:
        /*0078*/ 	.byte	0x04, 0x11
        /*007a*/ 	.short	(.L_21 - .L_20)
	.align		4
.L_20:
        /*007c*/ 	.word	index@($__internal_8_$__cuda_sm3x_div_rn_noftz_f32_slowpath)
        /*0080*/ 	.word	0x00000000


	//----- nvinfo : EIATTR_FRAME_SIZE
	.align		4
.L_21:
        /*0084*/ 	.byte	0x04, 0x11
        /*0086*/ 	.short	(.L_23 - .L_22)
	.align		4
.L_22:
        /*0088*/ 	.word	index@(_ZN8pygpukit3ops8sampling29sample_multinomial_f16_kernelEPK6__halfPiiff)
        /*008c*/ 	.word	0x00000000


	//----- nvinfo : EIATTR_REGCOUNT
	.align		4
.L_23:
        /*0090*/ 	.byte	0x04, 0x2f
        /*0092*/ 	.short	(.L_25 - .L_24)
	.align		4
.L_24:
        /*0094*/ 	.word	index@(_ZN8pygpukit3ops8sampling30sample_multinomial_bf16_kernelEPK13__nv_bfloat16Piiff)
        /*0098*/ 	.word	0x00000017


	//----- nvinfo : EIATTR_FRAME_SIZE
	.align		4
.L_25:
        /*009c*/ 	.byte	0x04, 0x11
        /*009e*/ 	.short	(.L_27 - .L_26)
	.align		4
.L_26:
        /*00a0*/ 	.word	index@($__internal_7_$__cuda_sm3x_div_rn_noftz_f32_slowpath)
        /*00a4*/ 	.word	0x00000000


	//----- nvinfo : EIATTR_FRAME_SIZE
	.align		4
.L_27:
        /*00a8*/ 	.byte	0x04, 0x11
        /*00aa*/ 	.short	(.L_29 - .L_28)
	.align		4
.L_28:
        /*00ac*/ 	.word	index@(_ZN8pygpukit3ops8sampling30sample_multinomial_bf16_kernelEPK13__nv_bfloat16Piiff)
        /*00b0*/ 	.word	0x00000000


	//----- nvinfo : EIATTR_REGCOUNT
	.align		4
.L_29:
        /*00b4*/ 	.byte	0x04, 0x2f
        /*00b6*/ 	.short	(.L_31 - .L_30)
	.align		4
.L_30:
        /*00b8*/ 	.word	index@(_ZN8pygpukit3ops8sampling22sample_topk_f32_kernelEPKfPiiiff)
        /*00bc*/ 	.word	0x0000001e


	//----- nvinfo : EIATTR_FRAME_SIZE
	.align		4
.L_31:
        /*00c0*/ 	.byte	0x04, 0x11
        /*00c2*/ 	.short	(.L_33 - .L_32)
	.align		4
.L_32:
        /*00c4*/ 	.word	index@($__internal_6_$__cuda_sm3x_div_rn_noftz_f32_slowpath)
        /*00c8*/ 	.word	0x00000000


	//----- nvinfo : EIATTR_FRAME_SIZE
	.align		4
.L_33:
        /*00cc*/ 	.byte	0x04, 0x11
        /*00ce*/ 	.short	(.L_35 - .L_34)
	.align		4
.L_34:
        /*00d0*/ 	.word	index@(_ZN8pygpukit3ops8sampling22sample_topk_f32_kernelEPKfPiiiff)
        /*00d4*/ 	.word	0x00000000


	//----- nvinfo : EIATTR_REGCOUNT
	.align		4
.L_35:
        /*00d8*/ 	.byte	0x04, 0x2f
        /*00da*/ 	.short	(.L_37 - .L_36)
	.align		4
.L_36:
        /*00dc*/ 	.word	index@(_ZN8pygpukit3ops8sampling22sample_topk_f16_kernelEPK6__halfPiiiff)
        /*00e0*/ 	.word	0x0000001e


	//----- nvinfo : EIATTR_FRAME_SIZE
	.align		4
.L_37:
        /*00e4*/ 	.byte	0x04, 0x11
        /*00e6*/ 	.short	(.L_39 - .L_38)
	.align		4
.L_38:
        /*00e8*/ 	.word	index@($__internal_5_$__cuda_sm3x_div_rn_noftz_f32_slowpath)
        /*00ec*/ 	.word	0x00000000


	//----- nvinfo : EIATTR_FRAME_SIZE
	.align		4
.L_39:
        /*00f0*/ 	.byte	0x04, 0x11
        /*00f2*/ 	.short	(.L_41 - .L_40)
	.align		4
.L_40:
        /*00f4*/ 	.word	index@(_ZN8pygpukit3ops8sampling22sample_topk_f16_kernelEPK6__halfPiiiff)
        /*00f8*/ 	.word	0x00000000


	//----- nvinfo : EIATTR_REGCOUNT
	.align		4
.L_41:
        /*00fc*/ 	.byte	0x04, 0x2f
        /*00fe*/ 	.short	(.L_43 - .L_42)
	.align		4
.L_42:
        /*0100*/ 	.word	index@(_ZN8pygpukit3ops8sampling23sample_topk_bf16_kernelEPK13__nv_bfloat16Piiiff)
        /*0104*/ 	.word	0x0000001e


	//----- nvinfo : EIATTR_FRAME_SIZE
	.align		4
.L_43:
        /*0108*/ 	.byte	0x04, 0x11
        /*010a*/ 	.short	(.L_45 - .L_44)
	.align		4
.L_44:
        /*010c*/ 	.word	index@($__internal_4_$__cuda_sm3x_div_rn_noftz_f32_slowpath)
        /*0110*/ 	.word	0x00000000


	//----- nvinfo : EIATTR_FRAME_SIZE
	.align		4
.L_45:
        /*0114*/ 	.byte	0x04, 0x11
        /*0116*/ 	.short	(.L_47 - .L_46)
	.align		4
.L_46:
        /*0118*/ 	.word	index@(_ZN8pygpukit3ops8sampling23sample_topk_bf16_kernelEPK13__nv_bfloat16Piiiff)
        /*011c*/ 	.word	0x00000000


	//----- nvinfo : EIATTR_REGCOUNT
	.align		4
.L_47:
        /*0120*/ 	.byte	0x04, 0x2f
        /*0122*/ 	.short	(.L_49 - .L_48)
	.align		4
.L_48:
        /*0124*/ 	.word	index@(_ZN8pygpukit3ops8sampling22sample_topp_f32_kernelEPKfPiifff)
        /*0128*/ 	.word	0x00000017


	//----- nvinfo : EIATTR_FRAME_SIZE
	.align		4
.L_49:
        /*012c*/ 	.byte	0x04, 0x11
        /*012e*/ 	.short	(.L_51 - .L_50)
	.align		4
.L_50:
        /*0130*/ 	.word	index@($__internal_3_$__cuda_sm3x_div_rn_noftz_f32_slowpath)
        /*0134*/ 	.word	0x00000000


	//----- nvinfo : EIATTR_FRAME_SIZE
	.align		4
.L_51:
        /*0138*/ 	.byte	0x04, 0x11
        /*013a*/ 	.short	(.L_53 - .L_52)
	.align		4
.L_52:
        /*013c*/ 	.word	index@(_ZN8pygpukit3ops8sampling22sample_topp_f32_kernelEPKfPiifff)
        /*0140*/ 	.word	0x00000000


	//----- nvinfo : EIATTR_REGCOUNT
	.align		4
.L_53:
        /*0144*/ 	.byte	0x04, 0x2f
        /*0146*/ 	.short	(.L_55 - .L_54)
	.align		4
.L_54:
        /*0148*/ 	.word	index@(_ZN8pygpukit3ops8sampling22sample_topp_f16_kernelEPK6__halfPiifff)
        /*014c*/ 	.word	0x00000017


	//----- nvinfo : EIATTR_FRAME_SIZE
	.align		4
.L_55:
        /*0150*/ 	.byte	0x04, 0x11
        /*0152*/ 	.short	(.L_57 - .L_56)
	.align		4
.L_56:
        /*0154*/ 	.word	index@($__internal_2_$__cuda_sm3x_div_rn_noftz_f32_slowpath)
        /*0158*/ 	.word	0x00000000


	//----- nvinfo : EIATTR_FRAME_SIZE
	.align		4
.L_57:
        /*015c*/ 	.byte	0x04, 0x11
        /*015e*/ 	.short	(.L_59 - .L_58)
	.align		4
.L_58:
        /*0160*/ 	.word	index@(_ZN8pygpukit3ops8sampling22sample_topp_f16_kernelEPK6__halfPiifff)
        /*0164*/ 	.word	0x00000000


	//----- nvinfo : EIATTR_REGCOUNT
	.align		4
.L_59:
        /*0168*/ 	.byte	0x04, 0x2f
        /*016a*/ 	.short	(.L_61 - .L_60)
	.align		4
.L_60:
        /*016c*/ 	.word	index@(_ZN8pygpukit3ops8sampling23sample_topp_bf16_kernelEPK13__nv_bfloat16Piifff)
        /*0170*/ 	.word	0x00000017


	//----- nvinfo : EIATTR_FRAME_SIZE
	.align		4
.L_61:
        /*0174*/ 	.byte	0x04, 0x11
        /*0176*/ 	.short	(.L_63 - .L_62)
	.align		4
.L_62:
        /*0178*/ 	.word	index@($__internal_1_$__cuda_sm3x_div_rn_noftz_f32_slowpath)
        /*017c*/ 	.word	0x00000000


	//----- nvinfo : EIATTR_FRAME_SIZE
	.align		4
.L_63:
        /*0180*/ 	.byte	0x04, 0x11
        /*0182*/ 	.short	(.L_65 - .L_64)
	.align		4
.L_64:
        /*0184*/ 	.word	index@(_ZN8pygpukit3ops8sampling23sample_topp_bf16_kernelEPK13__nv_bfloat16Piifff)
        /*0188*/ 	.word	0x00000000


	//----- nvinfo : EIATTR_REGCOUNT
	.align		4
.L_65:
        /*018c*/ 	.byte	0x04, 0x2f
        /*018e*/ 	.short	(.L_67 - .L_66)
	.align		4
.L_66:
        /*0190*/ 	.word	index@(_ZN8pygpukit3ops8sampling26sample_topk_f16_ptr_kernelEPK6__halfPiPKfiif)
        /*0194*/ 	.word	0x0000001e


	//----- nvinfo : EIATTR_FRAME_SIZE
	.align		4
.L_67:
        /*0198*/ 	.byte	0x04, 0x11
        /*019a*/ 	.short	(.L_69 - .L_68)
	.align		4
.L_68:
        /*019c*/ 	.word	index@($__internal_0_$__cuda_sm3x_div_rn_noftz_f32_slowpath)
        /*01a0*/ 	.word	0x00000000


	//----- nvinfo : EIATTR_FRAME_SIZE
	.align		4
.L_69:
        /*01a4*/ 	.byte	0x04, 0x11
        /*01a6*/ 	.short	(.L_71 - .L_70)
	.align		4
.L_70:
        /*01a8*/ 	.word	index@(_ZN8pygpukit3ops8sampling26sample_topk_f16_ptr_kernelEPK6__halfPiPKfiif)
        /*01ac*/ 	.word	0x00000000


	//----- nvinfo : EIATTR_MIN_STACK_SIZE
	.align		4
.L_71:
        /*01b0*/ 	.byte	0x04, 0x12
        /*01b2*/ 	.short	(.L_73 - .L_72)
	.align		4
.L_72:
        /*01b4*/ 	.word	index@(_ZN8pygpukit3ops8sampling26sample_topk_f16_ptr_kernelEPK6__halfPiPKfiif)
        /*01b8*/ 	.word	0x00000000


	//----- nvinfo : EIATTR_MIN_STACK_SIZE
	.align		4
.L_73:
        /*01bc*/ 	.byte	0x04, 0x12
        /*01be*/ 	.short	(.L_75 - .L_74)
	.align		4
.L_74:
        /*01c0*/ 	.word	index@(_ZN8pygpukit3ops8sampling23sample_topp_bf16_kernelEPK13__nv_bfloat16Piifff)
        /*01c4*/ 	.word	0x00000000


	//----- nvinfo : EIATTR_MIN_STACK_SIZE
	.align		4
.L_75:
        /*01c8*/ 	.byte	0x04, 0x12
        /*01ca*/ 	.short	(.L_77 - .L_76)
	.align		4
.L_76:
        /*01cc*/ 	.word	index@(_ZN8pygpukit3ops8sampling22sample_topp_f16_kernelEPK6__halfPiifff)
        /*01d0*/ 	.word	0x00000000


	//----- nvinfo : EIATTR_MIN_STACK_SIZE
	.align		4
.L_77:
        /*01d4*/ 	.byte	0x04, 0x12
        /*01d6*/ 	.short	(.L_79 - .L_78)
	.align		4
.L_78:
        /*01d8*/ 	.word	index@(_ZN8pygpukit3ops8sampling22sample_topp_f32_kernelEPKfPiifff)
        /*01dc*/ 	.word	0x00000000


	//----- nvinfo : EIATTR_MIN_STACK_SIZE
	.align		4
.L_79:
        /*01e0*/ 	.byte	0x04, 0x12
        /*01e2*/ 	.short	(.L_81 - .L_80)
	.align		4
.L_80:
        /*01e4*/ 	.word	index@(_ZN8pygpukit3ops8sampling23sample_topk_bf16_kernelEPK13__nv_bfloat16Piiiff)
        /*01e8*/ 	.word	0x00000000


	//----- nvinfo : EIATTR_MIN_STACK_SIZE
	.align		4
.L_81:
        /*01ec*/ 	.byte	0x04, 0x12
        /*01ee*/ 	.short	(.L_83 - .L_82)
	.align		4
.L_82:
        /*01f0*/ 	.word	index@(_ZN8pygpukit3ops8sampling22sample_topk_f16_kernelEPK6__halfPiiiff)
        /*01f4*/ 	.word	0x00000000


	//----- nvinfo : EIATTR_MIN_STACK_SIZE
	.align		4
.L_83:
        /*01f8*/ 	.byte	0x04, 0x12
        /*01fa*/ 	.short	(.L_85 - .L_84)
	.align		4
.L_84:
        /*01fc*/ 	.word	index@(_ZN8pygpukit3ops8sampling22sample_topk_f32_kernelEPKfPiiiff)
        /*0200*/ 	.word	0x00000000


	//----- nvinfo : EIATTR_MIN_STACK_SIZE
	.align		4
.L_85:
        /*0204*/ 	.byte	0x04, 0x12
        /*0206*/ 	.short	(.L_87 - .L_86)
	.align		4
.L_86:
        /*0208*/ 	.word	index@(_ZN8pygpukit3ops8sampling30sample_multinomial_bf16_kernelEPK13__nv_bfloat16Piiff)
        /*020c*/ 	.word	0x00000000


	//----- nvinfo : EIATTR_MIN_STACK_SIZE
	.align		4
.L_87:
        /*0210*/ 	.byte	0x04, 0x12
        /*0212*/ 	.short	(.L_89 - .L_88)
	.align		4
.L_88:
        /*0214*/ 	.word	index@(_ZN8pygpukit3ops8sampling29sample_multinomial_f16_kernelEPK6__halfPiiff)
        /*0218*/ 	.word	0x00000000


	//----- nvinfo : EIATTR_MIN_STACK_SIZE
	.align		4
.L_89:
        /*021c*/ 	.byte	0x04, 0x12
        /*021e*/ 	.short	(.L_91 - .L_90)
	.align		4
.L_90:
        /*0220*/ 	.word	index@(_ZN8pygpukit3ops8sampling29sample_multinomial_f32_kernelEPKfPiiff)
        /*0224*/ 	.word	0x00000000


	//----- nvinfo : EIATTR_MIN_STACK_SIZE
	.align		4
.L_91:
        /*0228*/ 	.byte	0x04, 0x12
        /*022a*/ 	.short	(.L_93 - .L_92)
	.align		4
.L_92:
        /*022c*/ 	.word	index@(_ZN8pygpukit3ops8sampling25sample_argmax_bf16_kernelEPK13__nv_bfloat16Pii)
        /*0230*/ 	.word	0x00000000


	//----- nvinfo : EIATTR_MIN_STACK_SIZE
	.align		4
.L_93:
        /*0234*/ 	.byte	0x04, 0x12
        /*0236*/ 	.short	(.L_95 - .L_94)
	.align		4
.L_94:
        /*0238*/ 	.word	index@(_ZN8pygpukit3ops8sampling24sample_argmax_f16_kernelEPK6__halfPii)
        /*023c*/ 	.word	0x00000000


	//----- nvinfo : EIATTR_MIN_STACK_SIZE
	.align		4
.L_95:
        /*0240*/ 	.byte	0x04, 0x12
        /*0242*/ 	.short	(.L_97 - .L_96)
	.align		4
.L_96:
        /*0244*/ 	.word	index@(_ZN8pygpukit3ops8sampling24sample_argmax_f32_kernelEPKfPii)
        /*0248*/ 	.word	0x00000000
.L_97:


//--------------------- .nv.compat                --------------------------
	.section	.nv.compat,"",@"SHT_CUDA_COMPAT_INFO"
	.align	4
        /*0000*/ 	.byte	0x02, 0x09, 0x00, 0x00, 0x02, 0x02, 0x01, 0x00, 0x02, 0x05, 0x05, 0x00, 0x03, 0x07, 0x01, 0x01
        /*0010*/ 	.byte	0x02, 0x03, 0x00, 0x00, 0x02, 0x06, 0x01, 0x00, 0x04, 0x0b, 0x08, 0x00, 0x01, 0x00, 0x00, 0x00
        /*0020*/ 	.byte	0x00, 0x00, 0x00, 0x00


//--------------------- .nv.info._ZN8pygpukit3ops8sampling26sample_topk_f16_ptr_kernelEPK6__halfPiPKfiif --------------------------
	.section	.nv.info._ZN8pygpukit3ops8sampling26sample_topk_f16_ptr_kernelEPK6__halfPiPKfiif,"",@"SHT_CUDA_INFO"
	.sectionflags	@""
	.align	4


	//----- nvinfo : EIATTR_CUDA_API_VERSION
	.align		4
        /*0000*/ 	.byte	0x04, 0x37
        /*0002*/ 	.short	(.L_99 - .L_98)
.L_98:
        /*0004*/ 	.word	0x00000082


	//----- nvinfo : EIATTR_KPARAM_INFO
	.align		4
.L_99:
        /*0008*/ 	.byte	0x04, 0x17
        /*000a*/ 	.short	(.L_101 - .L_100)
.L_100:
        /*000c*/ 	.word	0x00000000
        /*0010*/ 	.short	0x0005
        /*0012*/ 	.short	0x0020
        /*0014*/ 	.byte	0x00, 0xf0, 0x11, 0x00


	//----- nvinfo : EIATTR_KPARAM_INFO
	.align		4
.L_101:
        /*0018*/ 	.byte	0x04, 0x17
        /*001a*/ 	.short	(.L_103 - .L_102)
.L_102:
        /*001c*/ 	.word	0x00000000
        /*0020*/ 	.short	0x0004
        /*0022*/ 	.short	0x001c
        /*0024*/ 	.byte	0x00, 0xf0, 0x11, 0x00


	//----- nvinfo : EIATTR_KPARAM_INFO
	.align		4
.L_103:
        /*0028*/ 	.byte	0x04, 0x17
        /*002a*/ 	.short	(.L_105 - .L_104)
.L_104:
        /*002c*/ 	.word	0x00000000
        /*0030*/ 	.short	0x0003
        /*0032*/ 	.short	0x0018
        /*0034*/ 	.byte	0x00, 0xf0, 0x11, 0x00


	//----- nvinfo : EIATTR_KPARAM_INFO
	.align		4
.L_105:
        /*0038*/ 	.byte	0x04, 0x17
        /*003a*/ 	.short	(.L_107 - .L_106)
.L_106:
        /*003c*/ 	.word	0x00000000
        /*0040*/ 	.short	0x0002
        /*0042*/ 	.short	0x0010
        /*0044*/ 	.byte	0x00, 0xf5, 0x21, 0x00


	//----- nvinfo : EIATTR_KPARAM_INFO
	.align		4
.L_107:
        /*0048*/ 	.byte	0x04, 0x17
        /*004a*/ 	.short	(.L_109 - .L_108)
.L_108:
        /*004c*/ 	.word	0x00000000
        /*0050*/ 	.short	0x0001
        /*0052*/ 	.short	0x0008
        /*0054*/ 	.byte	0x00, 0xf5, 0x21, 0x00


	//----- nvinfo : EIATTR_KPARAM_INFO
	.align		4
.L_109:
        /*0058*/ 	.byte	0x04, 0x17
        /*005a*/ 	.short	(.L_111 - .L_110)
.L_110:
        /*005c*/ 	.word	0x00000000
        /*0060*/ 	.short	0x0000
        /*0062*/ 	.short	0x0000
        /*0064*/ 	.byte	0x00, 0xf5, 0x21, 0x00


	//----- nvinfo : EIATTR_SPARSE_MMA_MASK
	.align		4
.L_111:
        /*0068*/ 	.byte	0x03, 0x50
        /*006a*/ 	.short	0x0000


	//----- nvinfo : EIATTR_MAXREG_COUNT
	.align		4
        /*006c*/ 	.byte	0x03, 0x1b
        /*006e*/ 	.short	0x00ff


	//----- nvinfo : EIATTR_NUM_BARRIERS
	.align		4
        /*0070*/ 	.byte	0x02, 0x4c
        /*0072*/ 	.byte	0x01
	.zero		1


	//----- nvinfo : EIATTR_MERCURY_ISA_VERSION
	.align		4
        /*0074*/ 	.byte	0x03, 0x5f
        /*0076*/ 	.short	0x0101


	//----- nvinfo : EIATTR_UNUSED_LOAD_BYTE_OFFSET
	.align		4
        /*0078*/ 	.byte	0x04, 0x44
        /*007a*/ 	.short	(.L_113 - .L_112)


	//   ....[0]....
.L_112:
        /*007c*/ 	.word	0x000009f0
        /*0080*/ 	.word	0x0000fff0


	//   ....[1]....
        /*0084*/ 	.word	0x00001560
        /*0088*/ 	.word	0x0000fff0


	//----- nvinfo : EIATTR_VRC_CTA_INIT_COUNT
	.align		4
.L_113:
        /*008c*/ 	.byte	0x02, 0x4a
	.zero		1
	.zero		1


	//----- nvinfo : EIATTR_EXIT_INSTR_OFFSETS
	.align		4
        /*0090*/ 	.byte	0x04, 0x1c
        /*0092*/ 	.short	(.L_115 - .L_114)


	//   ....[0]....
.L_114:
        /*0094*/ 	.word	0x00001440


	//   ....[1]....
        /*0098*/ 	.word	0x00002150


	//----- nvinfo : EIATTR_CRS_STACK_SIZE
	.align		4
.L_115:
        /*009c*/ 	.byte	0x04, 0x1e
        /*009e*/ 	.short	(.L_117 - .L_116)
.L_116:
        /*00a0*/ 	.word	0x00000000


	//----- nvinfo : EIATTR_CBANK_PARAM_SIZE
	.align		4
.L_117:
        /*00a4*/ 	.byte	0x03, 0x19
        /*00a6*/ 	.short	0x0024


	//----- nvinfo : EIATTR_PARAM_CBANK
	.align		4
        /*00a8*/ 	.byte	0x04, 0x0a
        /*00aa*/ 	.short	(.L_119 - .L_118)
	.align		4
.L_118:
        /*00ac*/ 	.word	index@(.nv.constant0._ZN8pygpukit3ops8sampling26sample_topk_f16_ptr_kernelEPK6__halfPiPKfiif)
        /*00b0*/ 	.short	0x0380
        /*00b2*/ 	.short	0x0024


	//----- nvinfo : EIATTR_SW_WAR
	.align		4
.L_119:
        /*00b4*/ 	.byte	0x04, 0x36
        /*00b6*/ 	.short	(.L_121 - .L_120)
.L_120:
        /*00b8*/ 	.word	0x00000008
.L_121:


//--------------------- .nv.info._ZN8pygpukit3ops8sampling23sample_topp_bf16_kernelEPK13__nv_bfloat16Piifff --------------------------
	.section	.nv.info._ZN8pygpukit3ops8sampling23sample_topp_bf16_kernelEPK13__nv_bfloat16Piifff,"",@"SHT_CUDA_INFO"
	.sectionflags	@""
	.align	4


	//----- nvinfo : EIATTR_CUDA_API_VERSION
	.align		4
        /*0000*/ 	.byte	0x04, 0x37
        /*0002*/ 	.short	(.L_123 - .L_122)
.L_122:
        /*0004*/ 	.word	0x00000082


	//----- nvinfo : EIATTR_KPARAM_INFO
	.align		4
.L_123:
        /*0008*/ 	.byte	0x04, 0x17
        /*000a*/ 	.short	(.L_125 - .L_124)
.L_124:
        /*000c*/ 	.word	0x00000000
        /*0010*/ 	.short	0x0005
        /*0012*/ 	.short	0x001c
        /*0014*/ 	.byte	0x00, 0xf0, 0x11, 0x00


	//----- nvinfo : EIATTR_KPARAM_INFO
	.align		4
.L_125:
        /*0018*/ 	.byte	0x04, 0x17
        /*001a*/ 	.short	(.L_127 - .L_126)
.L_126:
        /*001c*/ 	.word	0x00000000
        /*0020*/ 	.short	0x0004
        /*0022*/ 	.short	0x0018
        /*0024*/ 	.byte	0x00, 0xf0, 0x11, 0x00


	//----- nvinfo : EIATTR_KPARAM_INFO
	.align		4
.L_127:
        /*0028*/ 	.byte	0x04, 0x17
        /*002a*/ 	.short	(.L_129 - .L_128)
.L_128:
        /*002c*/ 	.word	0x00000000
        /*0030*/ 	.short	0x0003
        /*0032*/ 	.short	0x0014
        /*0034*/ 	.byte	0x00, 0xf0, 0x11, 0x00


	//----- nvinfo : EIATTR_KPARAM_INFO
	.align		4
.L_129:
        /*0038*/ 	.byte	0x04, 0x17
        /*003a*/ 	.short	(.L_131 - .L_130)
.L_130:
        /*003c*/ 	.word	0x00000000
        /*0040*/ 	.short	0x0002
        /*0042*/ 	.short	0x0010
        /*0044*/ 	.byte	0x00, 0xf0, 0x11, 0x00


	//----- nvinfo : EIATTR_KPARAM_INFO
	.align		4
.L_131:
        /*0048*/ 	.byte	0x04, 0x17
        /*004a*/ 	.short	(.L_133 - .L_132)
.L_132:
        /*004c*/ 	.word	0x00000000
        /*0050*/ 	.short	0x0001
        /*0052*/ 	.short	0x0008
        /*0054*/ 	.byte	0x00, 0xf5, 0x21, 0x00


	//----- nvinfo : EIATTR_KPARAM_INFO
	.align		4
.L_133:
        /*0058*/ 	.byte	0x04, 0x17
        /*005a*/ 	.short	(.L_135 - .L_134)
.L_134:
        /*005c*/ 	.word	0x00000000
        /*0060*/ 	.short	0x0000
        /*0062*/ 	.short	0x0000
        /*0064*/ 	.byte	0x00, 0xf5, 0x21, 0x00


	//----- nvinfo : EIATTR_SPARSE_MMA_MASK
	.align		4
.L_135:
        /*0068*/ 	.byte	0x03, 0x50
        /*006a*/ 	.short	0x0000


	//----- nvinfo : EIATTR_MAXREG_COUNT
	.align		4
        /*006c*/ 	.byte	0x03, 0x1b
        /*006e*/ 	.short	0x00ff


	//----- nvinfo : EIATTR_MERCURY_ISA_VERSION
	.align		4
        /*0070*/ 	.byte	0x03, 0x5f
        /*0072*/ 	.short	0x0101


	//----- nvinfo : EIATTR_VRC_CTA_INIT_COUNT
	.align		4
        /*0074*/ 	.byte	0x02, 0x4a
	.zero		1
	.zero		1


	//----- nvinfo : EIATTR_EXIT_INSTR_OFFSETS
	.align		4
        /*0078*/ 	.byte	0x04, 0x1c
        /*007a*/ 	.short	(.L_137 - .L_136)


	//   ....[0]....
.L_136:
        /*007c*/ 	.word	0x00000030


	//   ....[1]....
        /*0080*/ 	.word	0x00003c00


	//----- nvinfo : EIATTR_CRS_STACK_SIZE
	.align		4
.L_137:
        /*0084*/ 	.byte	0x04, 0x1e
        /*0086*/ 	.short	(.L_139 - .L_138)
.L_138:
        /*0088*/ 	.word	0x00000000


	//----- nvinfo : EIATTR_CBANK_PARAM_SIZE
	.align		4
.L_139:
        /*008c*/ 	.byte	0x03, 0x19
        /*008e*/ 	.short	0x0020


	//----- nvinfo : EIATTR_PARAM_CBANK
	.align		4
        /*0090*/ 	.byte	0x04, 0x0a
        /*0092*/ 	.short	(.L_141 - .L_140)
	.align		4
.L_140:
        /*0094*/ 	.word	index@(.nv.constant0._ZN8pygpukit3ops8sampling23sample_topp_bf16_kernelEPK13__nv_bfloat16Piifff)
        /*0098*/ 	.short	0x0380
        /*009a*/ 	.short	0x0020


	//----- nvinfo : EIATTR_SW_WAR
	.align		4
.L_141:
        /*009c*/ 	.byte	0x04, 0x36
        /*009e*/ 	.short	(.L_143 - .L_142)
.L_142:
        /*00a0*/ 	.word	0x00000008
.L_143:


//--------------------- .nv.info._ZN8pygpukit3ops8sampling22sample_topp_f16_kernelEPK6__halfPiifff --------------------------
	.section	.nv.info._ZN8pygpukit3ops8sampling22sample_topp_f16_kernelEPK6__halfPiifff,"",@"SHT_CUDA_INFO"
	.sectionflags	@""
	.align	4


	//----- nvinfo : EIATTR_CUDA_API_VERSION
	.align		4
        /*0000*/ 	.byte	0x04, 0x37
        /*0002*/ 	.short	(.L_145 - .L_144)
.L_144:
        /*0004*/ 	.word	0x00000082


	//----- nvinfo : EIATTR_KPARAM_INFO
	.align		4
.L_145:
        /*0008*/ 	.byte	0x04, 0x17
        /*000a*/ 	.short	(.L_147 - .L_146)
.L_146:
        /*000c*/ 	.word	0x00000000
        /*0010*/ 	.short	0x0005
        /*0012*/ 	.short	0x001c
        /*0014*/ 	.byte	0x00, 0xf0, 0x11, 0x00


	//----- nvinfo : EIATTR_KPARAM_INFO
	.align		4
.L_147:
        /*0018*/ 	.byte	0x04, 0x17
        /*001a*/ 	.short	(.L_149 - .L_148)
.L_148:
        /*001c*/ 	.word	0x00000000
        /*0020*/ 	.short	0x0004
        /*0022*/ 	.short	0x0018
        /*0024*/ 	.byte	0x00, 0xf0, 0x11, 0x00


	//----- nvinfo : EIATTR_KPARAM_INFO
	.align		4
.L_149:
        /*0028*/ 	.byte	0x04, 0x17
        /*002a*/ 	.short	(.L_151 - .L_150)
.L_150:
        /*002c*/ 	.word	0x00000000
        /*0030*/ 	.short	0x0003
        /*0032*/ 	.short	0x0014
        /*0034*/ 	.byte	0x00, 0xf0, 0x11, 0x00


	//----- nvinfo : EIATTR_KPARAM_INFO
	.align		4
.L_151:
        /*0038*/ 	.byte	0x04, 0x17
        /*003a*/ 	.short	(.L_153 - .L_152)
.L_152:
        /*003c*/ 	.word	0x00000000
        /*0040*/ 	.short	0x0002
        /*0042*/ 	.short	0x0010
        /*0044*/ 	.byte	0x00, 0xf0, 0x11, 0x00


	//----- nvinfo : EIATTR_KPARAM_INFO
	.align		4
.L_153:
        /*0048*/ 	.byte	0x04, 0x17
        /*004a*/ 	.short	(.L_155 - .L_154)
.L_154:
        /*004c*/ 	.word	0x00000000
        /*0050*/ 	.short	0x0001
        /*0052*/ 	.short	0x0008
        /*0054*/ 	.byte	0x00, 0xf5, 0x21, 0x00


	//----- nvinfo : EIATTR_KPARAM_INFO
	.align		4
.L_155:
        /*0058*/ 	.byte	0x04, 0x17
        /*005a*/ 	.short	(.L_157 - .L_156)
.L_156:
        /*005c*/ 	.word	0x00000000
        /*0060*/ 	.short	0x0000
        /*0062*/ 	.short	0x0000
        /*0064*/ 	.byte	0x00, 0xf5, 0x21, 0x00


	//----- nvinfo : EIATTR_SPARSE_MMA_MASK
	.align		4
.L_157:
        /*0068*/ 	.byte	0x03, 0x50
        /*006a*/ 	.short	0x0000


	//----- nvinfo : EIATTR_MAXREG_COUNT
	.align		4
        /*006c*/ 	.byte	0x03, 0x1b
        /*006e*/ 	.short	0x00ff


	//----- nvinfo : EIATTR_MERCURY_ISA_VERSION
	.align		4
        /*0070*/ 	.byte	0x03, 0x5f
        /*0072*/ 	.short	0x0101


	//----- nvinfo : EIATTR_VRC_CTA_INIT_COUNT
	.align		4
        /*0074*/ 	.byte	0x02, 0x4a
	.zero		1
	.zero		1


	//----- nvinfo : EIATTR_EXIT_INSTR_OFFSETS
	.align		4
        /*0078*/ 	.byte	0x04, 0x1c
        /*007a*/ 	.short	(.L_159 - .L_158)


	//   ....[0]....
.L_158:
        /*007c*/ 	.word	0x00000030


	//   ....[1]....
        /*0080*/ 	.word	0x00003c00


	//----- nvinfo : EIATTR_CRS_STACK_SIZE
	.align		4
.L_159:
        /*0084*/ 	.byte	0x04, 0x1e
        /*0086*/ 	.short	(.L_161 - .L_160)
.L_160:
        /*0088*/ 	.word	0x00000000


	//----- nvinfo : EIATTR_CBANK_PARAM_SIZE
	.align		4
.L_161:
        /*008c*/ 	.byte	0x03, 0x19
        /*008e*/ 	.short	0x0020


	//----- nvinfo : EIATTR_PARAM_CBANK
	.align		4
        /*0090*/ 	.byte	0x04, 0x0a
        /*0092*/ 	.short	(.L_163 - .L_162)
	.align		4
.L_162:
        /*0094*/ 	.word	index@(.nv.constant0._ZN8pygpukit3ops8sampling22sample_topp_f16_kernelEPK6__halfPiifff)
        /*0098*/ 	.short	0x0380
        /*009a*/ 	.short	0x0020


	//----- nvinfo : EIATTR_SW_WAR
	.align		4
.L_163:
        /*009c*/ 	.byte	0x04, 0x36
        /*009e*/ 	.short	(.L_165 - .L_164)
.L_164:
        /*00a0*/ 	.word	0x00000008
.L_165:


//--------------------- .nv.info._ZN8pygpukit3ops8sampling22sample_topp_f32_kernelEPKfPiifff --------------------------
	.section	.nv.info._ZN8pygpukit3ops8sampling22sample_topp_f32_kernelEPKfPiifff,"",@"SHT_CUDA_INFO"
	.sectionflags	@""
	.align	4


	//----- nvinfo : EIATTR_CUDA_API_VERSION
	.align		4
        /*0000*/ 	.byte	0x04, 0x37
        /*0002*/ 	.short	(.L_167 - .L_166)
.L_166:
        /*0004*/ 	.word	0x00000082


	//----- nvinfo : EIATTR_KPARAM_INFO
	.align		4
.L_167:
        /*0008*/ 	.byte	0x04, 0x17
        /*000a*/ 	.short	(.L_169 - .L_168)
.L_168:
        /*000c*/ 	.word	0x00000000
        /*0010*/ 	.short	0x0005
        /*0012*/ 	.short	0x001c
        /*0014*/ 	.byte	0x00, 0xf0, 0x11, 0x00


	//----- nvinfo : EIATTR_KPARAM_INFO
	.align		4
.L_169:
        /*0018*/ 	.byte	0x04, 0x17
        /*001a*/ 	.short	(.L_171 - .L_170)
.L_170:
        /*001c*/ 	.word	0x00000000
        /*0020*/ 	.short	0x0004
        /*0022*/ 	.short	0x0018
        /*0024*/ 	.byte	0x00, 0xf0, 0x11, 0x00


	//----- nvinfo : EIATTR_KPARAM_INFO
	.align		4
.L_171:
        /*0028*/ 	.byte	0x04, 0x17
        /*002a*/ 	.short	(.L_173 - .L_172)
.L_172:
        /*002c*/ 	.word	0x00000000
        /*0030*/ 	.short	0x0003
        /*0032*/ 	.short	0x0014
        /*0034*/ 	.byte	0x00, 0xf0, 0x11, 0x00


	//----- nvinfo : EIATTR_KPARAM_INFO
	.align		4
.L_173:
        /*0038*/ 	.byte	0x04, 0x17
        /*003a*/ 	.short	(.L_175 - .L_174)
.L_174:
        /*003c*/ 	.word	0x00000000
        /*0040*/ 	.short	0x0002
        /*0042*/ 	.short	0x0010
        /*0044*/ 	.byte	0x00, 0xf0, 0x11, 0x00


	//----- nvinfo : EIATTR_KPARAM_INFO
	.align		4
.L_175:
        /*0048*/ 	.byte	0x04, 0x17
        /*004a*/ 	.short	(.L_177 - .L_176)
.L_176:
        /*004c*/ 	.word	0x00000000
        /*0050*/ 	.short	0x0001
        /*0052*/ 	.short	0x0008
        /*0054*/ 	.byte	0x00, 0xf5, 0x21, 0x00


	//----- nvinfo : EIATTR_KPARAM_INFO
	.align		4
.L_177:
        /*0058*/ 	.byte	0x04, 0x17
        /*005a*/ 	.short	(.L_179 - .L_178)
.L_178:
        /*005c*/ 	.word	0x00000000
        /*0060*/ 	.short	0x0000
        /*0062*/ 	.short	0x0000
        /*0064*/ 	.byte	0x00, 0xf5, 0x21, 0x00


	//----- nvinfo : EIATTR_SPARSE_MMA_MASK
	.align		4
.L_179:
        /*0068*/ 	.byte	0x03, 0x50
        /*006a*/ 	.short	0x0000


	//----- nvinfo : EIATTR_MAXREG_COUNT
	.align		4
        /*006c*/ 	.byte	0x03, 0x1b
        /*006e*/ 	.short	0x00ff


	//----- nvinfo : EIATTR_MERCURY_ISA_VERSION
	.align		4
        /*0070*/ 	.byte	0x03, 0x5f
        /*0072*/ 	.short	0x0101


	//----- nvinfo : EIATTR_VRC_CTA_INIT_COUNT
	.align		4
        /*0074*/ 	.byte	0x02, 0x4a
	.zero		1
	.zero		1


	//----- nvinfo : EIATTR_EXIT_INSTR_OFFSETS
	.align		4
        /*0078*/ 	.byte	0x04, 0x1c
        /*007a*/ 	.short	(.L_181 - .L_180)


	//   ....[0]....
.L_180:
        /*007c*/ 	.word	0x00000030


	//   ....[1]....
        /*0080*/ 	.word	0x00003930


	//----- nvinfo : EIATTR_CRS_STACK_SIZE
	.align		4
.L_181:
        /*0084*/ 	.byte	0x04, 0x1e
        /*0086*/ 	.short	(.L_183 - .L_182)
.L_182:
        /*0088*/ 	.word	0x00000000


	//----- nvinfo : EIATTR_CBANK_PARAM_SIZE
	.align		4
.L_183:
        /*008c*/ 	.byte	0x03, 0x19
        /*008e*/ 	.short	0x0020


	//----- nvinfo : EIATTR_PARAM_CBANK
	.align		4
        /*0090*/ 	.byte	0x04, 0x0a
        /*0092*/ 	.short	(.L_185 - .L_184)
	.align		4
.L_184:
        /*0094*/ 	.word	index@(.nv.constant0._ZN8pygpukit3ops8sampling22sample_topp_f32_kernelEPKfPiifff)
        /*0098*/ 	.short	0x0380
        /*009a*/ 	.short	0x0020


	//----- nvinfo : EIATTR_SW_WAR
	.align		4
.L_185:
        /*009c*/ 	.byte	0x04, 0x36
        /*009e*/ 	.short	(.L_187 - .L_186)
.L_186:
        /*00a0*/ 	.word	0x00000008
.L_187:


//--------------------- .nv.info._ZN8pygpukit3ops8sampling23sample_topk_bf16_kernelEPK13__nv_bfloat16Piiiff --------------------------
	.section	.nv.info._ZN8pygpukit3ops8sampling23sample_topk_bf16_kernelEPK13__nv_bfloat16Piiiff,"",@"SHT_CUDA_INFO"
	.sectionflags	@""
	.align	4


	//----- nvinfo : EIATTR_CUDA_API_VERSION
	.align		4
        /*0000*/ 	.byte	0x04, 0x37
        /*0002*/ 	.short	(.L_189 - .L_188)
.L_188:
        /*0004*/ 	.word	0x00000082


	//----- nvinfo : EIATTR_KPARAM_INFO
	.align		4
.L_189:
        /*0008*/ 	.byte	0x04, 0x17
        /*000a*/ 	.short	(.L_191 - .L_190)
.L_190:
        /*000c*/ 	.word	0x00000000
        /*0010*/ 	.short	0x0005
        /*0012*/ 	.short	0x001c
        /*0014*/ 	.byte	0x00, 0xf0, 0x11, 0x00


	//----- nvinfo : EIATTR_KPARAM_INFO
	.align		4
.L_191:
        /*0018*/ 	.byte	0x04, 0x17
        /*001a*/ 	.short	(.L_193 - .L_192)
.L_192:
        /*001c*/ 	.word	0x00000000
        /*0020*/ 	.short	0x0004
        /*0022*/ 	.short	0x0018
        /*0024*/ 	.byte	0x00, 0xf0, 0x11, 0x00


	//----- nvinfo : EIATTR_KPARAM_INFO
	.align		4
.L_193:
        /*0028*/ 	.byte	0x04, 0x17
        /*002a*/ 	.short	(.L_195 - .L_194)
.L_194:
        /*002c*/ 	.word	0x00000000
        /*0030*/ 	.short	0x0003
        /*0032*/ 	.short	0x0014
        /*0034*/ 	.byte	0x00, 0xf0, 0x11, 0x00


	//----- nvinfo : EIATTR_KPARAM_INFO
	.align		4
.L_195:
        /*0038*/ 	.byte	0x04, 0x17
        /*003a*/ 	.short	(.L_197 - .L_196)
.L_196:
        /*003c*/ 	.word	0x00000000
        /*0040*/ 	.short	0x0002
        /*0042*/ 	.short	0x0010
        /*0044*/ 	.byte	0x00, 0xf0, 0x11, 0x00


	//----- nvinfo : EIATTR_KPARAM_INFO
	.align		4
.L_197:
        /*0048*/ 	.byte	0x04, 0x17
        /*004a*/ 	.short	(.L_199 - .L_198)
.L_198:
        /*004c*/ 	.word	0x00000000
        /*0050*/ 	.short	0x0001
        /*0052*/ 	.short	0x0008
        /*0054*/ 	.byte	0x00, 0xf5, 0x21, 0x00


	//----- nvinfo : EIATTR_KPARAM_INFO
	.align		4
.L_199:
        /*0058*/ 	.byte	0x04, 0x17
        /*005a*/ 	.short	(.L_201 - .L_200)
.L_200:
        /*005c*/ 	.word	0x00000000
        /*0060*/ 	.short	0x0000
        /*0062*/ 	.short	0x0000
        /*0064*/ 	.byte	0x00, 0xf5, 0x21, 0x00


	//----- nvinfo : EIATTR_SPARSE_MMA_MASK
	.align		4
.L_201:
        /*0068*/ 	.byte	0x03, 0x50
        /*006a*/ 	.short	0x0000


	//----- nvinfo : EIATTR_MAXREG_COUNT
	.align		4
        /*006c*/ 	.byte	0x03, 0x1b
        /*006e*/ 	.short	0x00ff


	//----- nvinfo : EIATTR_NUM_BARRIERS
	.align		4
        /*0070*/ 	.byte	0x02, 0x4c
        /*0072*/ 	.byte	0x01
	.zero		1


	//----- nvinfo : EIATTR_MERCURY_ISA_VERSION
	.align		4
        /*0074*/ 	.byte	0x03, 0x5f
        /*0076*/ 	.short	0x0101


	//----- nvinfo : EIATTR_UNUSED_LOAD_BYTE_OFFSET
	.align		4
        /*0078*/ 	.byte	0x04, 0x44
        /*007a*/ 	.short	(.L_203 - .L_202)


	//   ....[0]....
.L_202:
        /*007c*/ 	.word	0x000009f0
        /*0080*/ 	.word	0x0000fff0


	//   ....[1]....
        /*0084*/ 	.word	0x00001560
        /*0088*/ 	.word	0x0000fff0


	//----- nvinfo : EIATTR_VRC_CTA_INIT_COUNT
	.align		4
.L_203:
        /*008c*/ 	.byte	0x02, 0x4a
	.zero		1
	.zero		1


	//----- nvinfo : EIATTR_EXIT_INSTR_OFFSETS
	.align		4
        /*0090*/ 	.byte	0x04, 0x1c
        /*0092*/ 	.short	(.L_205 - .L_204)


	//   ....[0]....
.L_204:
        /*0094*/ 	.word	0x00001440


	//   ....[1]....
        /*0098*/ 	.word	0x00002140


	//----- nvinfo : EIATTR_CRS_STACK_SIZE
	.align		4
.L_205:
        /*009c*/ 	.byte	0x04, 0x1e
        /*009e*/ 	.short	(.L_207 - .L_206)
.L_206:
        /*00a0*/ 	.word	0x00000000


	//----- nvinfo : EIATTR_CBANK_PARAM_SIZE
	.align		4
.L_207:
        /*00a4*/ 	.byte	0x03, 0x19
        /*00a6*/ 	.short	0x0020


	//----- nvinfo : EIATTR_PARAM_CBANK
	.align		4
        /*00a8*/ 	.byte	0x04, 0x0a
        /*00aa*/ 	.short	(.L_209 - .L_208)
	.align		4
.L_208:
        /*00ac*/ 	.word	index@(.nv.constant0._ZN8pygpukit3ops8sampling23sample_topk_bf16_kernelEPK13__nv_bfloat16Piiiff)
        /*00b0*/ 	.short	0x0380
        /*00b2*/ 	.short	0x0020


	//----- nvinfo : EIATTR_SW_WAR
	.align		4
.L_209:
        /*00b4*/ 	.byte	0x04, 0x36
        /*00b6*/ 	.short	(.L_211 - .L_210)
.L_210:
        /*00b8*/ 	.word	0x00000008
.L_211:


//--------------------- .nv.info._ZN8pygpukit3ops8sampling22sample_topk_f16_kernelEPK6__halfPiiiff --------------------------
	.section	.nv.info._ZN8pygpukit3ops8sampling22sample_topk_f16_kernelEPK6__halfPiiiff,"",@"SHT_CUDA_INFO"
	.sectionflags	@""
	.align	4


	//----- nvinfo : EIATTR_CUDA_API_VERSION
	.align		4
        /*0000*/ 	.byte	0x04, 0x37
        /*0002*/ 	.short	(.L_213 - .L_212)
.L_212:
        /*0004*/ 	.word	0x00000082


	//----- nvinfo : EIATTR_KPARAM_INFO
	.align		4
.L_213:
        /*0008*/ 	.byte	0x04, 0x17
        /*000a*/ 	.short	(.L_215 - .L_214)
.L_214:
        /*000c*/ 	.word	0x00000000
        /*0010*/ 	.short	0x0005
        /*0012*/ 	.short	0x001c
        /*0014*/ 	.byte	0x00, 0xf0, 0x11, 0x00


	//----- nvinfo : EIATTR_KPARAM_INFO
	.align		4
.L_215:
        /*0018*/ 	.byte	0x04, 0x17
        /*001a*/ 	.short	(.L_217 - .L_216)
.L_216:
        /*001c*/ 	.word	0x00000000
        /*0020*/ 	.short	0x0004
        /*0022*/ 	.short	0x0018
        /*0024*/ 	.byte	0x00, 0xf0, 0x11, 0x00


	//----- nvinfo : EIATTR_KPARAM_INFO
	.align		4
.L_217:
        /*0028*/ 	.byte	0x04, 0x17
        /*002a*/ 	.short	(.L_219 - .L_218)
.L_218:
        /*002c*/ 	.word	0x00000000
        /*0030*/ 	.short	0x0003
        /*0032*/ 	.short	0x0014
        /*0034*/ 	.byte	0x00, 0xf0, 0x11, 0x00


	//----- nvinfo : EIATTR_KPARAM_INFO
	.align		4
.L_219:
        /*0038*/ 	.byte	0x04, 0x17
        /*003a*/ 	.short	(.L_221 - .L_220)
.L_220:
        /*003c*/ 	.word	0x00000000
        /*0040*/ 	.short	0x0002
        /*0042*/ 	.short	0x0010
        /*0044*/ 	.byte	0x00, 0xf0, 0x11, 0x00


	//----- nvinfo : EIATTR_KPARAM_INFO
	.align		4
.L_221:
        /*0048*/ 	.byte	0x04, 0x17
        /*004a*/ 	.short	(.L_223 - .L_222)
.L_222:
        /*004c*/ 	.word	0x00000000
        /*0050*/ 	.short	0x0001
        /*0052*/ 	.short	0x0008
        /*0054*/ 	.byte	0x00, 0xf5, 0x21, 0x00


	//----- nvinfo : EIATTR_KPARAM_INFO
	.align		4
.L_223:
        /*0058*/ 	.byte	0x04, 0x17
        /*005a*/ 	.short	(.L_225 - .L_224)
.L_224:
        /*005c*/ 	.word	0x00000000
        /*0060*/ 	.short	0x0000
        /*0062*/ 	.short	0x0000
        /*0064*/ 	.byte	0x00, 0xf5, 0x21, 0x00


	//----- nvinfo : EIATTR_SPARSE_MMA_MASK
	.align		4
.L_225:
        /*0068*/ 	.byte	0x03, 0x50
        /*006a*/ 	.short	0x0000


	//----- nvinfo : EIATTR_MAXREG_COUNT
	.align		4
        /*006c*/ 	.byte	0x03, 0x1b
        /*006e*/ 	.short	0x00ff


	//----- nvinfo : EIATTR_NUM_BARRIERS
	.align		4
        /*0070*/ 	.byte	0x02, 0x4c
        /*0072*/ 	.byte	0x01
	.zero		1


	//----- nvinfo : EIATTR_MERCURY_ISA_VERSION
	.align		4
        /*0074*/ 	.byte	0x03, 0x5f
        /*0076*/ 	.short	0x0101


	//----- nvinfo : EIATTR_UNUSED_LOAD_BYTE_OFFSET
	.align		4
        /*0078*/ 	.byte	0x04, 0x44
        /*007a*/ 	.short	(.L_227 - .L_226)


	//   ....[0]....
.L_226:
        /*007c*/ 	.word	0x000009f0
        /*0080*/ 	.word	0x0000fff0


	//   ....[1]....
        /*0084*/ 	.word	0x00001560
        /*0088*/ 	.word	0x0000fff0


	//----- nvinfo : EIATTR_VRC_CTA_INIT_COUNT
	.align		4
.L_227:
        /*008c*/ 	.byte	0x02, 0x4a
	.zero		1
	.zero		1


	//----- nvinfo : EIATTR_EXIT_INSTR_OFFSETS
	.align		4
        /*0090*/ 	.byte	0x04, 0x1c
        /*0092*/ 	.short	(.L_229 - .L_228)


	//   ....[0]....
.L_228:
        /*0094*/ 	.word	0x00001440


	//   ....[1]....
        /*0098*/ 	.word	0x00002140


	//----- nvinfo : EIATTR_CRS_STACK_SIZE
	.align		4
.L_229:
        /*009c*/ 	.byte	0x04, 0x1e
        /*009e*/ 	.short	(.L_231 - .L_230)
.L_230:
        /*00a0*/ 	.word	0x00000000


	//----- nvinfo : EIATTR_CBANK_PARAM_SIZE
	.align		4
.L_231:
        /*00a4*/ 	.byte	0x03, 0x19
        /*00a6*/ 	.short	0x0020


	//----- nvinfo : EIATTR_PARAM_CBANK
	.align		4
        /*00a8*/ 	.byte	0x04, 0x0a
        /*00aa*/ 	.short	(.L_233 - .L_232)
	.align		4
.L_232:
        /*00ac*/ 	.word	index@(.nv.constant0._ZN8pygpukit3ops8sampling22sample_topk_f16_kernelEPK6__halfPiiiff)
        /*00b0*/ 	.short	0x0380
        /*00b2*/ 	.short	0x0020


	//----- nvinfo : EIATTR_SW_WAR
	.align		4
.L_233:
        /*00b4*/ 	.byte	0x04, 0x36
        /*00b6*/ 	.short	(.L_235 - .L_234)
.L_234:
        /*00b8*/ 	.word	0x00000008
.L_235:


//--------------------- .nv.info._ZN8pygpukit3ops8sampling22sample_topk_f32_kernelEPKfPiiiff --------------------------
	.section	.nv.info._ZN8pygpukit3ops8sampling22sample_topk_f32_kernelEPKfPiiiff,"",@"SHT_CUDA_INFO"
	.sectionflags	@""
	.align	4


	//----- nvinfo : EIATTR_CUDA_API_VERSION
	.align		4
        /*0000*/ 	.byte	0x04, 0x37
        /*0002*/ 	.short	(.L_237 - .L_236)
.L_236:
        /*0004*/ 	.word	0x00000082


	//----- nvinfo : EIATTR_KPARAM_INFO
	.align		4
.L_237:
        /*0008*/ 	.byte	0x04, 0x17
        /*000a*/ 	.short	(.L_239 - .L_238)
.L_238:
        /*000c*/ 	.word	0x00000000
        /*0010*/ 	.short	0x0005
        /*0012*/ 	.short	0x001c
        /*0014*/ 	.byte	0x00, 0xf0, 0x11, 0x00


	//----- nvinfo : EIATTR_KPARAM_INFO
	.align		4
.L_239:
        /*0018*/ 	.byte	0x04, 0x17
        /*001a*/ 	.short	(.L_241 - .L_240)
.L_240:
        /*001c*/ 	.word	0x00000000
        /*0020*/ 	.short	0x0004
        /*0022*/ 	.short	0x0018
        /*0024*/ 	.byte	0x00, 0xf0, 0x11, 0x00


	//----- nvinfo : EIATTR_KPARAM_INFO
	.align		4
.L_241:
        /*0028*/ 	.byte	0x04, 0x17
        /*002a*/ 	.short	(.L_243 - .L_242)
.L_242:
        /*002c*/ 	.word	0x00000000
        /*0030*/ 	.short	0x0003
        /*0032*/ 	.short	0x0014
        /*0034*/ 	.byte	0x00, 0xf0, 0x11, 0x00


	//----- nvinfo : EIATTR_KPARAM_INFO
	.align		4
.L_243:
        /*0038*/ 	.byte	0x04, 0x17
        /*003a*/ 	.short	(.L_245 - .L_244)
.L_244:
        /*003c*/ 	.word	0x00000000
        /*0040*/ 	.short	0x0002
        /*0042*/ 	.short	0x0010
        /*0044*/ 	.byte	0x00, 0xf0, 0x11, 0x00


	//----- nvinfo : EIATTR_KPARAM_INFO
	.align		4
.L_245:
        /*0048*/ 	.byte	0x04, 0x17
        /*004a*/ 	.short	(.L_247 - .L_246)
.L_246:
        /*004c*/ 	.word	0x00000000
        /*0050*/ 	.short	0x0001
        /*0052*/ 	.short	0x0008
        /*0054*/ 	.byte	0x00, 0xf5, 0x21, 0x00


	//----- nvinfo : EIATTR_KPARAM_INFO
	.align		4
.L_247:
        /*0058*/ 	.byte	0x04, 0x17
        /*005a*/ 	.short	(.L_249 - .L_248)
.L_248:
        /*005c*/ 	.word	0x00000000
        /*0060*/ 	.short	0x0000
        /*0062*/ 	.short	0x0000
        /*0064*/ 	.byte	0x00, 0xf5, 0x21, 0x00


	//----- nvinfo : EIATTR_SPARSE_MMA_MASK
	.align		4
.L_249:
        /*0068*/ 	.byte	0x03, 0x50
        /*006a*/ 	.short	0x0000


	//----- nvinfo : EIATTR_MAXREG_COUNT
	.align		4
        /*006c*/ 	.byte	0x03, 0x1b
        /*006e*/ 	.short	0x00ff


	//----- nvinfo : EIATTR_NUM_BARRIERS
	.align		4
        /*0070*/ 	.byte	0x02, 0x4c
        /*0072*/ 	.byte	0x01
	.zero		1


	//----- nvinfo : EIATTR_MERCURY_ISA_VERSION
	.align		4
        /*0074*/ 	.byte	0x03, 0x5f
        /*0076*/ 	.short	0x0101


	//----- nvinfo : EIATTR_UNUSED_LOAD_BYTE_OFFSET
	.align		4
        /*0078*/ 	.byte	0x04, 0x44
        /*007a*/ 	.short	(.L_251 - .L_250)


	//   ....[0]....
.L_250:
        /*007c*/ 	.word	0x000009d0
        /*0080*/ 	.word	0x0000fff0


	//   ....[1]....
        /*0084*/ 	.word	0x00001540
        /*0088*/ 	.word	0x0000fff0


	//----- nvinfo : EIATTR_VRC_CTA_INIT_COUNT
	.align		4
.L_251:
        /*008c*/ 	.byte	0x02, 0x4a
	.zero		1
	.zero		1


	//----- nvinfo : EIATTR_EXIT_INSTR_OFFSETS
	.align		4
        /*0090*/ 	.byte	0x04, 0x1c
        /*0092*/ 	.short	(.L_253 - .L_252)


	//   ....[0]....
.L_252:
        /*0094*/ 	.word	0x00001420


	//   ....[1]....
        /*0098*/ 	.word	0x00002120


	//----- nvinfo : EIATTR_CRS_STACK_SIZE
	.align		4
.L_253:
        /*009c*/ 	.byte	0x04, 0x1e
        /*009e*/ 	.short	(.L_255 - .L_254)
.L_254:
        /*00a0*/ 	.word	0x00000000


	//----- nvinfo : EIATTR_CBANK_PARAM_SIZE
	.align		4
.L_255:
        /*00a4*/ 	.byte	0x03, 0x19
        /*00a6*/ 	.short	0x0020


	//----- nvinfo : EIATTR_PARAM_CBANK
	.align		4
        /*00a8*/ 	.byte	0x04, 0x0a
        /*00aa*/ 	.short	(.L_257 - .L_256)
	.align		4
.L_256:
        /*00ac*/ 	.word	index@(.nv.constant0._ZN8pygpukit3ops8sampling22sample_topk_f32_kernelEPKfPiiiff)
        /*00b0*/ 	.short	0x0380
        /*00b2*/ 	.short	0x0020


	//----- nvinfo : EIATTR_SW_WAR
	.align		4
.L_257:
        /*00b4*/ 	.byte	0x04, 0x36
        /*00b6*/ 	.short	(.L_259 - .L_258)
.L_258:
        /*00b8*/ 	.word	0x00000008
.L_259:


//--------------------- .nv.info._ZN8pygpukit3ops8sampling30sample_multinomial_bf16_kernelEPK13__nv_bfloat16Piiff --------------------------
	.section	.nv.info._ZN8pygpukit3ops8sampling30sample_multinomial_bf16_kernelEPK13__nv_bfloat16Piiff,"",@"SHT_CUDA_INFO"
	.sectionflags	@""
	.align	4


	//----- nvinfo : EIATTR_CUDA_API_VERSION
	.align		4
        /*0000*/ 	.byte	0x04, 0x37
        /*0002*/ 	.short	(.L_261 - .L_260)
.L_260:
        /*0004*/ 	.word	0x00000082


	//----- nvinfo : EIATTR_KPARAM_INFO
	.align		4
.L_261:
        /*0008*/ 	.byte	0x04, 0x17
        /*000a*/ 	.short	(.L_263 - .L_262)
.L_262:
        /*000c*/ 	.word	0x00000000
        /*0010*/ 	.short	0x0004
        /*0012*/ 	.short	0x0018
        /*0014*/ 	.byte	0x00, 0xf0, 0x11, 0x00


	//----- nvinfo : EIATTR_KPARAM_INFO
	.align		4
.L_263:
        /*0018*/ 	.byte	0x04, 0x17
        /*001a*/ 	.short	(.L_265 - .L_264)
.L_264:
        /*001c*/ 	.word	0x00000000
        /*0020*/ 	.short	0x0003
        /*0022*/ 	.short	0x0014
        /*0024*/ 	.byte	0x00, 0xf0, 0x11, 0x00


	//----- nvinfo : EIATTR_KPARAM_INFO
	.align		4
.L_265:
        /*0028*/ 	.byte	0x04, 0x17
        /*002a*/ 	.short	(.L_267 - .L_266)
.L_266:
        /*002c*/ 	.word	0x00000000
        /*0030*/ 	.short	0x0002
        /*0032*/ 	.short	0x0010
        /*0034*/ 	.byte	0x00, 0xf0, 0x11, 0x00


	//----- nvinfo : EIATTR_KPARAM_INFO
	.align		4
.L_267:
        /*0038*/ 	.byte	0x04, 0x17
        /*003a*/ 	.short	(.L_269 - .L_268)
.L_268:
        /*003c*/ 	.word	0x00000000
        /*0040*/ 	.short	0x0001
        /*0042*/ 	.short	0x0008
        /*0044*/ 	.byte	0x00, 0xf5, 0x21, 0x00


	//----- nvinfo : EIATTR_KPARAM_INFO
	.align		4
.L_269:
        /*0048*/ 	.byte	0x04, 0x17
        /*004a*/ 	.short	(.L_271 - .L_270)
.L_270:
        /*004c*/ 	.word	0x00000000
        /*0050*/ 	.short	0x0000
        /*0052*/ 	.short	0x0000
        /*0054*/ 	.byte	0x00, 0xf5, 0x21, 0x00


	//----- nvinfo : EIATTR_SPARSE_MMA_MASK
	.align		4
.L_271:
        /*0058*/ 	.byte	0x03, 0x50
        /*005a*/ 	.short	0x0000


	//----- nvinfo : EIATTR_MAXREG_COUNT
	.align		4
        /*005c*/ 	.byte	0x03, 0x1b
        /*005e*/ 	.short	0x00ff


	//----- nvinfo : EIATTR_NUM_BARRIERS
	.align		4
        /*0060*/ 	.byte	0x02, 0x4c
        /*0062*/ 	.byte	0x01
	.zero		1


	//----- nvinfo : EIATTR_MERCURY_ISA_VERSION
	.align		4
        /*0064*/ 	.byte	0x03, 0x5f
        /*0066*/ 	.short	0x0101


	//----- nvinfo : EIATTR_COOP_GROUP_MASK_REGIDS
	.align		4
        /*0068*/ 	.byte	0x04, 0x29
        /*006a*/ 	.short	(.L_273 - .L_272)


	//   ....[0]....
.L_272:
        /*006c*/ 	.word	0xffffffff


	//   ....[1]....
        /*0070*/ 	.word	0xffffffff


	//   ....[2]....
        /*0074*/ 	.word	0xffffffff


	//   ....[3]....
        /*0078*/ 	.word	0xffffffff


	//   ....[4]....
        /*007c*/ 	.word	0xffffffff


	//   ....[5]....
        /*0080*/ 	.word	0xffffffff


	//   ....[6]....
        /*0084*/ 	.word	0xffffffff


	//   ....[7]....
        /*0088*/ 	.word	0xffffffff


	//   ....[8]....
        /*008c*/ 	.word	0xffffffff


	//   ....[9]....
        /*0090*/ 	.word	0xffffffff


	//   ....[10]....
        /*0094*/ 	.word	0xffffffff


	//   ....[11]....
        /*0098*/ 	.word	0xffffffff


	//   ....[12]....
        /*009c*/ 	.word	0xffffffff


	//   ....[13]....
        /*00a0*/ 	.word	0xffffffff


	//   ....[14]....
        /*00a4*/ 	.word	0xffffffff


	//   ....[15]....
        /*00a8*/ 	.word	0xffffffff


	//   ....[16]....
        /*00ac*/ 	.word	0xffffffff


	//   ....[17]....
        /*00b0*/ 	.word	0xffffffff


	//   ....[18]....
        /*00b4*/ 	.word	0xffffffff


	//   ....[19]....
        /*00b8*/ 	.word	0xffffffff


	//   ....[20]....
        /*00bc*/ 	.word	0x0500000a


	//   ....[21]....
        /*00c0*/ 	.word	0x0500000a


	//   ....[22]....
        /*00c4*/ 	.word	0x0500000a


	//   ....[23]....
        /*00c8*/ 	.word	0x0500000a


	//   ....[24]....
        /*00cc*/ 	.word	0x0500000a


	//   ....[25]....
        /*00d0*/ 	.word	0x0500000a


	//   ....[26]....
        /*00d4*/ 	.word	0x0500000a


	//   ....[27]....
        /*00d8*/ 	.word	0x0500000a


	//   ....[28]....
        /*00dc*/ 	.word	0x0500000a


	//   ....[29]....
        /*00e0*/ 	.word	0x0500000a


	//----- nvinfo : EIATTR_COOP_GROUP_INSTR_OFFSETS
	.align		4
.L_273:
        /*00e4*/ 	.byte	0x04, 0x28
        /*00e6*/ 	.short	(.L_275 - .L_274)


	//   ....[0]....
.L_274:
        /*00e8*/ 	.word	0x00000250


	//   ....[1]....
        /*00ec*/ 	.word	0x000002c0


	//   ....[2]....
        /*00f0*/ 	.word	0x00000300


	//   ....[3]....
        /*00f4*/ 	.word	0x00000320


	//   ....[4]....
        /*00f8*/ 	.word	0x00000340


	//   ....[5]....
        /*00fc*/ 	.word	0x00000420


	//   ....[6]....
        /*0100*/ 	.word	0x00000440


	//   ....[7]....
        /*0104*/ 	.word	0x00000460


	//   ....[8]....
        /*0108*/ 	.word	0x00000480


	//   ....[9]....
        /*010c*/ 	.word	0x000004a0


	//   ....[10]....
        /*0110*/ 	.word	0x00000810


	//   ....[11]....
        /*0114*/ 	.word	0x00000880


	//   ....[12]....
        /*0118*/ 	.word	0x000008c0


	//   ....[13]....
        /*011c*/ 	.word	0x000008e0


	//   ....[14]....
        /*0120*/ 	.word	0x00000900


	//   ....[15]....
        /*0124*/ 	.word	0x000009f0


	//   ....[16]....
        /*0128*/ 	.word	0x00000a10


	//   ....[17]....
        /*012c*/ 	.word	0x00000a30


	//   ....[18]....
        /*0130*/ 	.word	0x00000a50


	//   ....[19]....
        /*0134*/ 	.word	0x00000a70


	//   ....[20]....
        /*0138*/ 	.word	0x00000ea0


	//   ....[21]....
        /*013c*/ 	.word	0x00000f10


	//   ....[22]....
        /*0140*/ 	.word	0x00000f80


	//   ....[23]....
        /*0144*/ 	.word	0x00000ff0


	//   ....[24]....
        /*0148*/ 	.word	0x00001060


	//   ....[25]....
        /*014c*/ 	.word	0x000010e0


	//   ....[26]....
        /*0150*/ 	.word	0x00001150


	//   ....[27]....
        /*0154*/ 	.word	0x000011c0


	//   ....[28]....
        /*0158*/ 	.word	0x00001230


	//   ....[29]....
        /*015c*/ 	.word	0x000012a0


	//----- nvinfo : EIATTR_VRC_CTA_INIT_COUNT
	.align		4
.L_275:
        /*0160*/ 	.byte	0x02, 0x4a
	.zero		1
	.zero		1


	//----- nvinfo : EIATTR_EXIT_INSTR_OFFSETS
	.align		4
        /*0164*/ 	.byte	0x04, 0x1c
        /*0166*/ 	.short	(.L_277 - .L_276)


	//   ....[0]....
.L_276:
        /*0168*/ 	.word	0x00000b00


	//   ....[1]....
        /*016c*/ 	.word	0x00000e40


	//----- nvinfo : EIATTR_CRS_STACK_SIZE
	.align		4
.L_277:
        /*0170*/ 	.byte	0x04, 0x1e
        /*0172*/ 	.short	(.L_279 - .L_278)
.L_278:
        /*0174*/ 	.word	0x00000000


	//----- nvinfo : EIATTR_CBANK_PARAM_SIZE
	.align		4
.L_279:
        /*0178*/ 	.byte	0x03, 0x19
        /*017a*/ 	.short	0x001c


	//----- nvinfo : EIATTR_PARAM_CBANK
	.align		4
        /*017c*/ 	.byte	0x04, 0x0a
        /*017e*/ 	.short	(.L_281 - .L_280)
	.align		4
.L_280:
        /*0180*/ 	.word	index@(.nv.constant0._ZN8pygpukit3ops8sampling30sample_multinomial_bf16_kernelEPK13__nv_bfloat16Piiff)
        /*0184*/ 	.short	0x0380
        /*0186*/ 	.short	0x001c


	//----- nvinfo : EIATTR_SW_WAR
	.align		4
.L_281:
        /*0188*/ 	.byte	0x04, 0x36
        /*018a*/ 	.short	(.L_283 - .L_282)
.L_282:
        /*018c*/ 	.word	0x00000008
.L_283:


//--------------------- .nv.info._ZN8pygpukit3ops8sampling29sample_multinomial_f16_kernelEPK6__halfPiiff --------------------------
	.section	.nv.info._ZN8pygpukit3ops8sampling29sample_multinomial_f16_kernelEPK6__halfPiiff,"",@"SHT_CUDA_INFO"
	.sectionflags	@""
	.align	4


	//----- nvinfo : EIATTR_CUDA_API_VERSION
	.align		4
        /*0000*/ 	.byte	0x04, 0x37
        /*0002*/ 	.short	(.L_285 - .L_284)
.L_284:
        /*0004*/ 	.word	0x00000082


	//----- nvinfo : EIATTR_KPARAM_INFO
	.align		4
.L_285:
        /*0008*/ 	.byte	0x04, 0x17
        /*000a*/ 	.short	(.L_287 - .L_286)
.L_286:
        /*000c*/ 	.word	0x00000000
        /*0010*/ 	.short	0x0004
        /*0012*/ 	.short	0x0018
        /*0014*/ 	.byte	0x00, 0xf0, 0x11, 0x00


	//----- nvinfo : EIATTR_KPARAM_INFO
	.align		4
.L_287:
        /*0018*/ 	.byte	0x04, 0x17
        /*001a*/ 	.short	(.L_289 - .L_288)
.L_288:
        /*001c*/ 	.word	0x00000000
        /*0020*/ 	.short	0x0003
        /*0022*/ 	.short	0x0014
        /*0024*/ 	.byte	0x00, 0xf0, 0x11, 0x00


	//----- nvinfo : EIATTR_KPARAM_INFO
	.align		4
.L_289:
        /*0028*/ 	.byte	0x04, 0x17
        /*002a*/ 	.short	(.L_291 - .L_290)
.L_290:
        /*002c*/ 	.word	0x00000000
        /*0030*/ 	.short	0x0002
        /*0032*/ 	.short	0x0010
        /*0034*/ 	.byte	0x00, 0xf0, 0x11, 0x00


	//----- nvinfo : EIATTR_KPARAM_INFO
	.align		4
.L_291:
        /*0038*/ 	.byte	0x04, 0x17
        /*003a*/ 	.short	(.L_293 - .L_292)
.L_292:
        /*003c*/ 	.word	0x00000000
        /*0040*/ 	.short	0x0001
        /*0042*/ 	.short	0x0008
        /*0044*/ 	.byte	0x00, 0xf5, 0x21, 0x00


	//----- nvinfo : EIATTR_KPARAM_INFO
	.align		4
.L_293:
        /*0048*/ 	.byte	0x04, 0x17
        /*004a*/ 	.short	(.L_295 - .L_294)
.L_294:
        /*004c*/ 	.word	0x00000000
        /*0050*/ 	.short	0x0000
        /*0052*/ 	.short	0x0000
        /*0054*/ 	.byte	0x00, 0xf5, 0x21, 0x00


	//----- nvinfo : EIATTR_SPARSE_MMA_MASK
	.align		4
.L_295:
        /*0058*/ 	.byte	0x03, 0x50
        /*005a*/ 	.short	0x0000


	//----- nvinfo : EIATTR_MAXREG_COUNT
	.align		4
        /*005c*/ 	.byte	0x03, 0x1b
        /*005e*/ 	.short	0x00ff


	//----- nvinfo : EIATTR_NUM_BARRIERS
	.align		4
        /*0060*/ 	.byte	0x02, 0x4c
        /*0062*/ 	.byte	0x01
	.zero		1


	//----- nvinfo : EIATTR_MERCURY_ISA_VERSION
	.align		4
        /*0064*/ 	.byte	0x03, 0x5f
        /*0066*/ 	.short	0x0101


	//----- nvinfo : EIATTR_COOP_GROUP_MASK_REGIDS
	.align		4
        /*0068*/ 	.byte	0x04, 0x29
        /*006a*/ 	.short	(.L_297 - .L_296)


	//   ....[0]....
.L_296:
        /*006c*/ 	.word	0xffffffff


	//   ....[1]....
        /*0070*/ 	.word	0xffffffff


	//   ....[2]....
        /*0074*/ 	.word	0xffffffff


	//   ....[3]....
        /*0078*/ 	.word	0xffffffff


	//   ....[4]....
        /*007c*/ 	.word	0xffffffff


	//   ....[5]....
        /*0080*/ 	.word	0xffffffff


	//   ....[6]....
        /*0084*/ 	.word	0xffffffff


	//   ....[7]....
        /*0088*/ 	.word	0xffffffff


	//   ....[8]....
        /*008c*/ 	.word	0xffffffff


	//   ....[9]....
        /*0090*/ 	.word	0xffffffff


	//   ....[10]....
        /*0094*/ 	.word	0xffffffff


	//   ....[11]....
        /*0098*/ 	.word	0xffffffff


	//   ....[12]....
        /*009c*/ 	.word	0xffffffff


	//   ....[13]....
        /*00a0*/ 	.word	0xffffffff


	//   ....[14]....
        /*00a4*/ 	.word	0xffffffff


	//   ....[15]....
        /*00a8*/ 	.word	0xffffffff


	//   ....[16]....
        /*00ac*/ 	.word	0xffffffff


	//   ....[17]....
        /*00b0*/ 	.word	0xffffffff


	//   ....[18]....
        /*00b4*/ 	.word	0xffffffff


	//   ....[19]....
        /*00b8*/ 	.word	0xffffffff


	//   ....[20]....
        /*00bc*/ 	.word	0x0500000a


	//   ....[21]....
        /*00c0*/ 	.word	0x0500000a


	//   ....[22]....
        /*00c4*/ 	.word	0x0500000a


	//   ....[23]....
        /*00c8*/ 	.word	0x0500000a


	//   ....[24]....
        /*00cc*/ 	.word	0x0500000a


	//   ....[25]....
        /*00d0*/ 	.word	0x0500000a


	//   ....[26]....
        /*00d4*/ 	.word	0x0500000a


	//   ....[27]....
        /*00d8*/ 	.word	0x0500000a


	//   ....[28]....
        /*00dc*/ 	.word	0x0500000a


	//   ....[29]....
        /*00e0*/ 	.word	0x0500000a


	//----- nvinfo : EIATTR_COOP_GROUP_INSTR_OFFSETS
	.align		4
.L_297:
        /*00e4*/ 	.byte	0x04, 0x28
        /*00e6*/ 	.short	(.L_299 - .L_298)


	//   ....[0]....
.L_298:
        /*00e8*/ 	.word	0x00000250


	//   ....[1]....
        /*00ec*/ 	.word	0x000002c0


	//   ....[2]....
        /*00f0*/ 	.word	0x00000300


	//   ....[3]....
        /*00f4*/ 	.word	0x00000320


	//   ....[4]....
        /*00f8*/ 	.word	0x00000340


	//   ....[5]....
        /*00fc*/ 	.word	0x00000420


	//   ....[6]....
        /*0100*/ 	.word	0x00000440


	//   ....[7]....
        /*0104*/ 	.word	0x00000460


	//   ....[8]....
        /*0108*/ 	.word	0x00000480


	//   ....[9]....
        /*010c*/ 	.word	0x000004a0


	//   ....[10]....
        /*0110*/ 	.word	0x00000810


	//   ....[11]....
        /*0114*/ 	.word	0x00000880


	//   ....[12]....
        /*0118*/ 	.word	0x000008c0


	//   ....[13]....
        /*011c*/ 	.word	0x000008e0


	//   ....[14]....
        /*0120*/ 	.word	0x00000900


	//   ....[15]....
        /*0124*/ 	.word	0x000009f0


	//   ....[16]....
        /*0128*/ 	.word	0x00000a10


	//   ....[17]....
        /*012c*/ 	.word	0x00000a30


	//   ....[18]....
        /*0130*/ 	.word	0x00000a50


	//   ....[19]....
        /*0134*/ 	.word	0x00000a70


	//   ....[20]....
        /*0138*/ 	.word	0x00000ea0


	//   ....[21]....
        /*013c*/ 	.word	0x00000f10


	//   ....[22]....
        /*0140*/ 	.word	0x00000f80


	//   ....[23]....
        /*0144*/ 	.word	0x00000ff0


	//   ....[24]....
        /*0148*/ 	.word	0x00001060


	//   ....[25]....
        /*014c*/ 	.word	0x000010e0


	//   ....[26]....
        /*0150*/ 	.word	0x00001150


	//   ....[27]....
        /*0154*/ 	.word	0x000011c0


	//   ....[28]....
        /*0158*/ 	.word	0x00001230


	//   ....[29]....
        /*015c*/ 	.word	0x000012a0


	//----- nvinfo : EIATTR_VRC_CTA_INIT_COUNT
	.align		4
.L_299:
        /*0160*/ 	.byte	0x02, 0x4a
	.zero		1
	.zero		1


	//----- nvinfo : EIATTR_EXIT_INSTR_OFFSETS
	.align		4
        /*0164*/ 	.byte	0x04, 0x1c
        /*0166*/ 	.short	(.L_301 - .L_300)


	//   ....[0]....
.L_300:
        /*0168*/ 	.word	0x00000b00


	//   ....[1]....
        /*016c*/ 	.word	0x00000e40


	//----- nvinfo : EIATTR_CRS_STACK_SIZE
	.align		4
.L_301:
        /*0170*/ 	.byte	0x04, 0x1e
        /*0172*/ 	.short	(.L_303 - .L_302)
.L_302:
        /*0174*/ 	.word	0x00000000


	//----- nvinfo : EIATTR_CBANK_PARAM_SIZE
	.align		4
.L_303:
        /*0178*/ 	.byte	0x03, 0x19
        /*017a*/ 	.short	0x001c


	//----- nvinfo : EIATTR_PARAM_CBANK
	.align		4
        /*017c*/ 	.byte	0x04, 0x0a
        /*017e*/ 	.short	(.L_305 - .L_304)
	.align		4
.L_304:
        /*0180*/ 	.word	index@(.nv.constant0._ZN8pygpukit3ops8sampling29sample_multinomial_f16_kernelEPK6__halfPiiff)
        /*0184*/ 	.short	0x0380
        /*0186*/ 	.short	0x001c


	//----- nvinfo : EIATTR_SW_WAR
	.align		4
.L_305:
        /*0188*/ 	.byte	0x04, 0x36
        /*018a*/ 	.short	(.L_307 - .L_306)
.L_306:
        /*018c*/ 	.word	0x00000008
.L_307:


//--------------------- .nv.info._ZN8pygpukit3ops8sampling29sample_multinomial_f32_kernelEPKfPiiff --------------------------
	.section	.nv.info._ZN8pygpukit3ops8sampling29sample_multinomial_f32_kernelEPKfPiiff,"",@"SHT_CUDA_INFO"
	.sectionflags	@""
	.align	4


	//----- nvinfo : EIATTR_CUDA_API_VERSION
	.align		4
        /*0000*/ 	.byte	0x04, 0x37
        /*0002*/ 	.short	(.L_309 - .L_308)
.L_308:
        /*0004*/ 	.word	0x00000082


	//----- nvinfo : EIATTR_KPARAM_INFO
	.align		4
.L_309:
        /*0008*/ 	.byte	0x04, 0x17
        /*000a*/ 	.short	(.L_311 - .L_310)
.L_310:
        /*000c*/ 	.word	0x00000000
        /*0010*/ 	.short	0x0004
        /*0012*/ 	.short	0x0018
        /*0014*/ 	.byte	0x00, 0xf0, 0x11, 0x00


	//----- nvinfo : EIATTR_KPARAM_INFO
	.align		4
.L_311:
        /*0018*/ 	.byte	0x04, 0x17
        /*001a*/ 	.short	(.L_313 - .L_312)
.L_312:
        /*001c*/ 	.word	0x00000000
        /*0020*/ 	.short	0x0003
        /*0022*/ 	.short	0x0014
        /*0024*/ 	.byte	0x00, 0xf0, 0x11, 0x00


	//----- nvinfo : EIATTR_KPARAM_INFO
	.align		4
.L_313:
        /*0028*/ 	.byte	0x04, 0x17
        /*002a*/ 	.short	(.L_315 - .L_314)
.L_314:
        /*002c*/ 	.word	0x00000000
        /*0030*/ 	.short	0x0002
        /*0032*/ 	.short	0x0010
        /*0034*/ 	.byte	0x00, 0xf0, 0x11, 0x00


	//----- nvinfo : EIATTR_KPARAM_INFO
	.align		4
.L_315:
        /*0038*/ 	.byte	0x04, 0x17
        /*003a*/ 	.short	(.L_317 - .L_316)
.L_316:
        /*003c*/ 	.word	0x00000000
        /*0040*/ 	.short	0x0001
        /*0042*/ 	.short	0x0008
        /*0044*/ 	.byte	0x00, 0xf5, 0x21, 0x00


	//----- nvinfo : EIATTR_KPARAM_INFO
	.align		4
.L_317:
        /*0048*/ 	.byte	0x04, 0x17
        /*004a*/ 	.short	(.L_319 - .L_318)
.L_318:
        /*004c*/ 	.word	0x00000000
        /*0050*/ 	.short	0x0000
        /*0052*/ 	.short	0x0000
        /*0054*/ 	.byte	0x00, 0xf5, 0x21, 0x00


	//----- nvinfo : EIATTR_SPARSE_MMA_MASK
	.align		4
.L_319:
        /*0058*/ 	.byte	0x03, 0x50
        /*005a*/ 	.short	0x0000


	//----- nvinfo : EIATTR_MAXREG_COUNT
	.align		4
        /*005c*/ 	.byte	0x03, 0x1b
        /*005e*/ 	.short	0x00ff


	//----- nvinfo : EIATTR_NUM_BARRIERS
	.align		4
        /*0060*/ 	.byte	0x02, 0x4c
        /*0062*/ 	.byte	0x01
	.zero		1


	//----- nvinfo : EIATTR_MERCURY_ISA_VERSION
	.align		4
        /*0064*/ 	.byte	0x03, 0x5f
        /*0066*/ 	.short	0x0101


	//----- nvinfo : EIATTR_COOP_GROUP_MASK_REGIDS
	.align		4
        /*0068*/ 	.byte	0x04, 0x29
        /*006a*/ 	.short	(.L_321 - .L_320)


	//   ....[0]....
.L_320:
        /*006c*/ 	.word	0xffffffff


	//   ....[1]....
        /*0070*/ 	.word	0xffffffff


	//   ....[2]....
        /*0074*/ 	.word	0xffffffff


	//   ....[3]....
        /*0078*/ 	.word	0xffffffff


	//   ....[4]....
        /*007c*/ 	.word	0xffffffff


	//   ....[5]....
        /*0080*/ 	.word	0xffffffff


	//   ....[6]....
        /*0084*/ 	.word	0xffffffff


	//   ....[7]....
        /*0088*/ 	.word	0xffffffff


	//   ....[8]....
        /*008c*/ 	.word	0xffffffff


	//   ....[9]....
        /*0090*/ 	.word	0xffffffff


	//   ....[10]....
        /*0094*/ 	.word	0xffffffff


	//   ....[11]....
        /*0098*/ 	.word	0xffffffff


	//   ....[12]....
        /*009c*/ 	.word	0xffffffff


	//   ....[13]....
        /*00a0*/ 	.word	0xffffffff


	//   ....[14]....
        /*00a4*/ 	.word	0xffffffff


	//   ....[15]....
        /*00a8*/ 	.word	0xffffffff


	//   ....[16]....
        /*00ac*/ 	.word	0xffffffff


	//   ....[17]....
        /*00b0*/ 	.word	0xffffffff


	//   ....[18]....
        /*00b4*/ 	.word	0xffffffff


	//   ....[19]....
        /*00b8*/ 	.word	0xffffffff


	//   ....[20]....
        /*00bc*/ 	.word	0x0500000a


	//   ....[21]....
        /*00c0*/ 	.word	0x0500000a


	//   ....[22]....
        /*00c4*/ 	.word	0x0500000a


	//   ....[23]....
        /*00c8*/ 	.word	0x0500000a


	//   ....[24]....
        /*00cc*/ 	.word	0x0500000a


	//   ....[25]....
        /*00d0*/ 	.word	0x0500000a


	//   ....[26]....
        /*00d4*/ 	.word	0x0500000a


	//   ....[27]....
        /*00d8*/ 	.word	0x0500000a


	//   ....[28]....
        /*00dc*/ 	.word	0x0500000a


	//   ....[29]....
        /*00e0*/ 	.word	0x0500000a


	//----- nvinfo : EIATTR_COOP_GROUP_INSTR_OFFSETS
	.align		4
.L_321:
        /*00e4*/ 	.byte	0x04, 0x28
        /*00e6*/ 	.short	(.L_323 - .L_322)


	//   ....[0]....
.L_322:
        /*00e8*/ 	.word	0x00000240


	//   ....[1]....
        /*00ec*/ 	.word	0x000002b0


	//   ....[2]....
        /*00f0*/ 	.word	0x000002f0


	//   ....[3]....
        /*00f4*/ 	.word	0x00000310


	//   ....[4]....
        /*00f8*/ 	.word	0x00000330


	//   ....[5]....
        /*00fc*/ 	.word	0x00000410


	//   ....[6]....
        /*0100*/ 	.word	0x00000430


	//   ....[7]....
        /*0104*/ 	.word	0x00000450


	//   ....[8]....
        /*0108*/ 	.word	0x00000470


	//   ....[9]....
        /*010c*/ 	.word	0x00000490


	//   ....[10]....
        /*0110*/ 	.word	0x000007f0


	//   ....[11]....
        /*0114*/ 	.word	0x00000860


	//   ....[12]....
        /*0118*/ 	.word	0x000008a0


	//   ....[13]....
        /*011c*/ 	.word	0x000008c0


	//   ....[14]....
        /*0120*/ 	.word	0x000008e0


	//   ....[15]....
        /*0124*/ 	.word	0x000009d0


	//   ....[16]....
        /*0128*/ 	.word	0x000009f0


	//   ....[17]....
        /*012c*/ 	.word	0x00000a10


	//   ....[18]....
        /*0130*/ 	.word	0x00000a30


	//   ....[19]....
        /*0134*/ 	.word	0x00000a50


	//   ....[20]....
        /*0138*/ 	.word	0x00000e70


	//   ....[21]....
        /*013c*/ 	.word	0x00000ee0


	//   ....[22]....
        /*0140*/ 	.word	0x00000f50


	//   ....[23]....
        /*0144*/ 	.word	0x00000fc0


	//   ....[24]....
        /*0148*/ 	.word	0x00001030


	//   ....[25]....
        /*014c*/ 	.word	0x000010b0


	//   ....[26]....
        /*0150*/ 	.word	0x00001120


	//   ....[27]....
        /*0154*/ 	.word	0x00001190


	//   ....[28]....
        /*0158*/ 	.word	0x00001200


	//   ....[29]....
        /*015c*/ 	.word	0x00001270


	//----- nvinfo : EIATTR_VRC_CTA_INIT_COUNT
	.align		4
.L_323:
        /*0160*/ 	.byte	0x02, 0x4a
	.zero		1
	.zero		1


	//----- nvinfo : EIATTR_EXIT_INSTR_OFFSETS
	.align		4
        /*0164*/ 	.byte	0x04, 0x1c
        /*0166*/ 	.short	(.L_325 - .L_324)


	//   ....[0]....
.L_324:
        /*0168*/ 	.word	0x00000ae0


	//   ....[1]....
        /*016c*/ 	.word	0x00000e10


	//----- nvinfo : EIATTR_CRS_STACK_SIZE
	.align		4
.L_325:
        /*0170*/ 	.byte	0x04, 0x1e
        /*0172*/ 	.short	(.L_327 - .L_326)
.L_326:
        /*0174*/ 	.word	0x00000000


	//----- nvinfo : EIATTR_CBANK_PARAM_SIZE
	.align		4
.L_327:
        /*0178*/ 	.byte	0x03, 0x19
        /*017a*/ 	.short	0x001c


	//----- nvinfo : EIATTR_PARAM_CBANK
	.align		4
        /*017c*/ 	.byte	0x04, 0x0a
        /*017e*/ 	.short	(.L_329 - .L_328)
	.align		4
.L_328:
        /*0180*/ 	.word	index@(.nv.constant0._ZN8pygpukit3ops8sampling29sample_multinomial_f32_kernelEPKfPiiff)
        /*0184*/ 	.short	0x0380
        /*0186*/ 	.short	0x001c


	//----- nvinfo : EIATTR_SW_WAR
	.align		4
.L_329:
        /*0188*/ 	.byte	0x04, 0x36
        /*018a*/ 	.short	(.L_331 - .L_330)
.L_330:
        /*018c*/ 	.word	0x00000008
.L_331:


//--------------------- .nv.info._ZN8pygpukit3ops8sampling25sample_argmax_bf16_kernelEPK13__nv_bfloat16Pii --------------------------
	.section	.nv.info._ZN8pygpukit3ops8sampling25sample_argmax_bf16_kernelEPK13__nv_bfloat16Pii,"",@"SHT_CUDA_INFO"
	.sectionflags	@""
	.align	4


	//----- nvinfo : EIATTR_CUDA_API_VERSION
	.align		4
        /*0000*/ 	.byte	0x04, 0x37
        /*0002*/ 	.short	(.L_333 - .L_332)
.L_332:
        /*0004*/ 	.word	0x00000082


	//----- nvinfo : EIATTR_KPARAM_INFO
	.align		4
.L_333:
        /*0008*/ 	.byte	0x04, 0x17
        /*000a*/ 	.short	(.L_335 - .L_334)
.L_334:
        /*000c*/ 	.word	0x00000000
        /*0010*/ 	.short	0x0002
        /*0012*/ 	.short	0x0010
        /*0014*/ 	.byte	0x00, 0xf0, 0x11, 0x00


	//----- nvinfo : EIATTR_KPARAM_INFO
	.align		4
.L_335:
        /*0018*/ 	.byte	0x04, 0x17
        /*001a*/ 	.short	(.L_337 - .L_336)
.L_336:
        /*001c*/ 	.word	0x00000000
        /*0020*/ 	.short	0x0001
        /*0022*/ 	.short	0x0008
        /*0024*/ 	.byte	0x00, 0xf5, 0x21, 0x00


	//----- nvinfo : EIATTR_KPARAM_INFO
	.align		4
.L_337:
        /*0028*/ 	.byte	0x04, 0x17
        /*002a*/ 	.short	(.L_339 - .L_338)
.L_338:
        /*002c*/ 	.word	0x00000000
        /*0030*/ 	.short	0x0000
        /*0032*/ 	.short	0x0000
        /*0034*/ 	.byte	0x00, 0xf5, 0x21, 0x00


	//----- nvinfo : EIATTR_SPARSE_MMA_MASK
	.align		4
.L_339:
        /*0038*/ 	.byte	0x03, 0x50
        /*003a*/ 	.short	0x0000


	//----- nvinfo : EIATTR_MAXREG_COUNT
	.align		4
        /*003c*/ 	.byte	0x03, 0x1b
        /*003e*/ 	.short	0x00ff


	//----- nvinfo : EIATTR_NUM_BARRIERS
	.align		4
        /*0040*/ 	.byte	0x02, 0x4c
        /*0042*/ 	.byte	0x01
	.zero		1


	//----- nvinfo : EIATTR_MERCURY_ISA_VERSION
	.align		4
        /*0044*/ 	.byte	0x03, 0x5f
        /*0046*/ 	.short	0x0101


	//----- nvinfo : EIATTR_COOP_GROUP_MASK_REGIDS
	.align		4
        /*0048*/ 	.byte	0x04, 0x29
        /*004a*/ 	.short	(.L_341 - .L_340)


	//   ....[0]....
.L_340:
        /*004c*/ 	.word	0xffffffff


	//   ....[1]....
        /*0050*/ 	.word	0xffffffff


	//   ....[2]....
        /*0054*/ 	.word	0xffffffff


	//   ....[3]....
        /*0058*/ 	.word	0xffffffff


	//   ....[4]....
        /*005c*/ 	.word	0xffffffff


	//   ....[5]....
        /*0060*/ 	.word	0xffffffff


	//   ....[6]....
        /*0064*/ 	.word	0xffffffff


	//   ....[7]....
        /*0068*/ 	.word	0xffffffff


	//   ....[8]....
        /*006c*/ 	.word	0xffffffff


	//   ....[9]....
        /*0070*/ 	.word	0xffffffff


	//   ....[10]....
        /*0074*/ 	.word	0xffffffff


	//   ....[11]....
        /*0078*/ 	.word	0xffffffff


	//   ....[12]....
        /*007c*/ 	.word	0xffffffff


	//   ....[13]....
        /*0080*/ 	.word	0xffffffff


	//   ....[14]....
        /*0084*/ 	.word	0xffffffff


	//   ....[15]....
        /*0088*/ 	.word	0xffffffff


	//   ....[16]....
        /*008c*/ 	.word	0xffffffff


	//   ....[17]....
        /*0090*/ 	.word	0xffffffff


	//   ....[18]....
        /*0094*/ 	.word	0xffffffff


	//   ....[19]....
        /*0098*/ 	.word	0xffffffff


	//----- nvinfo : EIATTR_COOP_GROUP_INSTR_OFFSETS
	.align		4
.L_341:
        /*009c*/ 	.byte	0x04, 0x28
        /*009e*/ 	.short	(.L_343 - .L_342)


	//   ....[0]....
.L_342:
        /*00a0*/ 	.word	0x00000180


	//   ....[1]....
        /*00a4*/ 	.word	0x000001b0


	//   ....[2]....
        /*00a8*/ 	.word	0x000001f0


	//   ....[3]....
        /*00ac*/ 	.word	0x00000200


	//   ....[4]....
        /*00b0*/ 	.word	0x00000240


	//   ....[5]....
        /*00b4*/ 	.word	0x00000250


	//   ....[6]....
        /*00b8*/ 	.word	0x00000290


	//   ....[7]....
        /*00bc*/ 	.word	0x000002a0


	//   ....[8]....
        /*00c0*/ 	.word	0x000002f0


	//   ....[9]....
        /*00c4*/ 	.word	0x00000310


	//   ....[10]....
        /*00c8*/ 	.word	0x00000520


	//   ....[11]....
        /*00cc*/ 	.word	0x00000530


	//   ....[12]....
        /*00d0*/ 	.word	0x00000570


	//   ....[13]....
        /*00d4*/ 	.word	0x00000580


	//   ....[14]....
        /*00d8*/ 	.word	0x000005c0


	//   ....[15]....
        /*00dc*/ 	.word	0x000005d0


	//   ....[16]....
        /*00e0*/ 	.word	0x00000610


	//   ....[17]....
        /*00e4*/ 	.word	0x00000620


	//   ....[18]....
        /*00e8*/ 	.word	0x00000660


	//   ....[19]....
        /*00ec*/ 	.word	0x00000670


	//----- nvinfo : EIATTR_VRC_CTA_INIT_COUNT
	.align		4
.L_343:
        /*00f0*/ 	.byte	0x02, 0x4a
	.zero		1
	.zero		1


	//----- nvinfo : EIATTR_EXIT_INSTR_OFFSETS
	.align		4
        /*00f4*/ 	.byte	0x04, 0x1c
        /*00f6*/ 	.short	(.L_345 - .L_344)


	//   ....[0]....
.L_344:
        /*00f8*/ 	.word	0x00000410


	//   ....[1]....
        /*00fc*/ 	.word	0x00000680


	//   ....[2]....
        /*0100*/ 	.word	0x000006d0


	//----- nvinfo : EIATTR_CRS_STACK_SIZE
	.align		4
.L_345:
        /*0104*/ 	.byte	0x04, 0x1e
        /*0106*/ 	.short	(.L_347 - .L_346)
.L_346:
        /*0108*/ 	.word	0x00000000


	//----- nvinfo : EIATTR_CBANK_PARAM_SIZE
	.align		4
.L_347:
        /*010c*/ 	.byte	0x03, 0x19
        /*010e*/ 	.short	0x0014


	//----- nvinfo : EIATTR_PARAM_CBANK
	.align		4
        /*0110*/ 	.byte	0x04, 0x0a
        /*0112*/ 	.short	(.L_349 - .L_348)
	.align		4
.L_348:
        /*0114*/ 	.word	index@(.nv.constant0._ZN8pygpukit3ops8sampling25sample_argmax_bf16_kernelEPK13__nv_bfloat16Pii)
        /*0118*/ 	.short	0x0380
        /*011a*/ 	.short	0x0014


	//----- nvinfo : EIATTR_SW_WAR
	.align		4
.L_349:
        /*011c*/ 	.byte	0x04, 0x36
        /*011e*/ 	.short	(.L_351 - .L_350)
.L_350:
        /*0120*/ 	.word	0x00000008
.L_351:


//--------------------- .nv.info._ZN8pygpukit3ops8sampling24sample_argmax_f16_kernelEPK6__halfPii --------------------------
	.section	.nv.info._ZN8pygpukit3ops8sampling24sample_argmax_f16_kernelEPK6__halfPii,"",@"SHT_CUDA_INFO"
	.sectionflags	@""
	.align	4


	//----- nvinfo : EIATTR_CUDA_API_VERSION
	.align		4
        /*0000*/ 	.byte	0x04, 0x37
        /*0002*/ 	.short	(.L_353 - .L_352)
.L_352:
        /*0004*/ 	.word	0x00000082


	//----- nvinfo : EIATTR_KPARAM_INFO
	.align		4
.L_353:
        /*0008*/ 	.byte	0x04, 0x17
        /*000a*/ 	.short	(.L_355 - .L_354)
.L_354:
        /*000c*/ 	.word	0x00000000
        /*0010*/ 	.short	0x0002
        /*0012*/ 	.short	0x0010
        /*0014*/ 	.byte	0x00, 0xf0, 0x11, 0x00


	//----- nvinfo : EIATTR_KPARAM_INFO
	.align		4
.L_355:
        /*0018*/ 	.byte	0x04, 0x17
        /*001a*/ 	.short	(.L_357 - .L_356)
.L_356:
        /*001c*/ 	.word	0x00000000
        /*0020*/ 	.short	0x0001
        /*0022*/ 	.short	0x0008
        /*0024*/ 	.byte	0x00, 0xf5, 0x21, 0x00


	//----- nvinfo : EIATTR_KPARAM_INFO
	.align		4
.L_357:
        /*0028*/ 	.byte	0x04, 0x17
        /*002a*/ 	.short	(.L_359 - .L_358)
.L_358:
        /*002c*/ 	.word	0x00000000
        /*0030*/ 	.short	0x0000
        /*0032*/ 	.short	0x0000
        /*0034*/ 	.byte	0x00, 0xf5, 0x21, 0x00


	//----- nvinfo : EIATTR_SPARSE_MMA_MASK
	.align		4
.L_359:
        /*0038*/ 	.byte	0x03, 0x50
        /*003a*/ 	.short	0x0000


	//----- nvinfo : EIATTR_MAXREG_COUNT
	.align		4
        /*003c*/ 	.byte	0x03, 0x1b
        /*003e*/ 	.short	0x00ff


	//----- nvinfo : EIATTR_NUM_BARRIERS
	.align		4
        /*0040*/ 	.byte	0x02, 0x4c
        /*0042*/ 	.byte	0x01
	.zero		1


	//----- nvinfo : EIATTR_MERCURY_ISA_VERSION
	.align		4
        /*0044*/ 	.byte	0x03, 0x5f
        /*0046*/ 	.short	0x0101


	//----- nvinfo : EIATTR_COOP_GROUP_MASK_REGIDS
	.align		4
        /*0048*/ 	.byte	0x04, 0x29
        /*004a*/ 	.short	(.L_361 - .L_360)


	//   ....[0]....
.L_360:
        /*004c*/ 	.word	0xffffffff


	//   ....[1]....
        /*0050*/ 	.word	0xffffffff


	//   ....[2]....
        /*0054*/ 	.word	0xffffffff


	//   ....[3]....
        /*0058*/ 	.word	0xffffffff


	//   ....[4]....
        /*005c*/ 	.word	0xffffffff


	//   ....[5]....
        /*0060*/ 	.word	0xffffffff


	//   ....[6]....
        /*0064*/ 	.word	0xffffffff


	//   ....[7]....
        /*0068*/ 	.word	0xffffffff


	//   ....[8]....
        /*006c*/ 	.word	0xffffffff


	//   ....[9]....
        /*0070*/ 	.word	0xffffffff


	//   ....[10]....
        /*0074*/ 	.word	0xffffffff


	//   ....[11]....
        /*0078*/ 	.word	0xffffffff


	//   ....[12]....
        /*007c*/ 	.word	0xffffffff


	//   ....[13]....
        /*0080*/ 	.word	0xffffffff


	//   ....[14]....
        /*0084*/ 	.word	0xffffffff


	//   ....[15]....
        /*0088*/ 	.word	0xffffffff


	//   ....[16]....
        /*008c*/ 	.word	0xffffffff


	//   ....[17]....
        /*0090*/ 	.word	0xffffffff


	//   ....[18]....
        /*0094*/ 	.word	0xffffffff


	//   ....[19]....
        /*0098*/ 	.word	0xffffffff


	//----- nvinfo : EIATTR_COOP_GROUP_INSTR_OFFSETS
	.align		4
.L_361:
        /*009c*/ 	.byte	0x04, 0x28
        /*009e*/ 	.short	(.L_363 - .L_362)


	//   ....[0]....
.L_362:
        /*00a0*/ 	.word	0x00000180


	//   ....[1]....
        /*00a4*/ 	.word	0x000001b0


	//   ....[2]....
        /*00a8*/ 	.word	0x000001f0


	//   ....[3]....
        /*00ac*/ 	.word	0x00000200


	//   ....[4]....
        /*00b0*/ 	.word	0x00000240


	//   ....[5]....
        /*00b4*/ 	.word	0x00000250


	//   ....[6]....
        /*00b8*/ 	.word	0x00000290


	//   ....[7]....
        /*00bc*/ 	.word	0x000002a0


	//   ....[8]....
        /*00c0*/ 	.word	0x000002f0


	//   ....[9]....
        /*00c4*/ 	.word	0x00000310


	//   ....[10]....
        /*00c8*/ 	.word	0x00000520


	//   ....[11]....
        /*00cc*/ 	.word	0x00000530


	//   ....[12]....
        /*00d0*/ 	.word	0x00000570


	//   ....[13]....
        /*00d4*/ 	.word	0x00000580


	//   ....[14]....
        /*00d8*/ 	.word	0x000005c0


	//   ....[15]....
        /*00dc*/ 	.word	0x000005d0


	//   ....[16]....
        /*00e0*/ 	.word	0x00000610


	//   ....[17]....
        /*00e4*/ 	.word	0x00000620


	//   ....[18]....
        /*00e8*/ 	.word	0x00000660


	//   ....[19]....
        /*00ec*/ 	.word	0x00000670


	//----- nvinfo : EIATTR_VRC_CTA_INIT_COUNT
	.align		4
.L_363:
        /*00f0*/ 	.byte	0x02, 0x4a
	.zero		1
	.zero		1


	//----- nvinfo : EIATTR_EXIT_INSTR_OFFSETS
	.align		4
        /*00f4*/ 	.byte	0x04, 0x1c
        /*00f6*/ 	.short	(.L_365 - .L_364)


	//   ....[0]....
.L_364:
        /*00f8*/ 	.word	0x00000410


	//   ....[1]....
        /*00fc*/ 	.word	0x00000680


	//   ....[2]....
        /*0100*/ 	.word	0x000006d0


	//----- nvinfo : EIATTR_CRS_STACK_SIZE
	.align		4
.L_365:
        /*0104*/ 	.byte	0x04, 0x1e
        /*0106*/ 	.short	(.L_367 - .L_366)
.L_366:
        /*0108*/ 	.word	0x00000000


	//----- nvinfo : EIATTR_CBANK_PARAM_SIZE
	.align		4
.L_367:
        /*010c*/ 	.byte	0x03, 0x19
        /*010e*/ 	.short	0x0014


	//----- nvinfo : EIATTR_PARAM_CBANK
	.align		4
        /*0110*/ 	.byte	0x04, 0x0a
        /*0112*/ 	.short	(.L_369 - .L_368)
	.align		4
.L_368:
        /*0114*/ 	.word	index@(.nv.constant0._ZN8pygpukit3ops8sampling24sample_argmax_f16_kernelEPK6__halfPii)
        /*0118*/ 	.short	0x0380
        /*011a*/ 	.short	0x0014


	//----- nvinfo : EIATTR_SW_WAR
	.align		4
.L_369:
        /*011c*/ 	.byte	0x04, 0x36
        /*011e*/ 	.short	(.L_371 - .L_370)
.L_370:
        /*0120*/ 	.word	0x00000008
.L_371:


//--------------------- .nv.info._ZN8pygpukit3ops8sampling24sample_argmax_f32_kernelEPKfPii --------------------------
	.section	.nv.info._ZN8pygpukit3ops8sampling24sample_argmax_f32_kernelEPKfPii,"",@"SHT_CUDA_INFO"
	.sectionflags	@""
	.align	4


	//----- nvinfo : EIATTR_CUDA_API_VERSION
	.align		4
        /*0000*/ 	.byte	0x04, 0x37
        /*0002*/ 	.short	(.L_373 - .L_372)
.L_372:
        /*0004*/ 	.word	0x00000082


	//----- nvinfo : EIATTR_KPARAM_INFO
	.align		4
.L_373:
        /*0008*/ 	.byte	0x04, 0x17
        /*000a*/ 	.short	(.L_375 - .L_374)
.L_374:
        /*000c*/ 	.word	0x00000000
        /*0010*/ 	.short	0x0002
        /*0012*/ 	.short	0x0010
        /*0014*/ 	.byte	0x00, 0xf0, 0x11, 0x00


	//----- nvinfo : EIATTR_KPARAM_INFO
	.align		4
.L_375:
        /*0018*/ 	.byte	0x04, 0x17
        /*001a*/ 	.short	(.L_377 - .L_376)
.L_376:
        /*001c*/ 	.word	0x00000000
        /*0020*/ 	.short	0x0001
        /*0022*/ 	.short	0x0008
        /*0024*/ 	.byte	0x00, 0xf5, 0x21, 0x00


	//----- nvinfo : EIATTR_KPARAM_INFO
	.align		4
.L_377:
        /*0028*/ 	.byte	0x04, 0x17
        /*002a*/ 	.short	(.L_379 - .L_378)
.L_378:
        /*002c*/ 	.word	0x00000000
        /*0030*/ 	.short	0x0000
        /*0032*/ 	.short	0x0000
        /*0034*/ 	.byte	0x00, 0xf5, 0x21, 0x00


	//----- nvinfo : EIATTR_SPARSE_MMA_MASK
	.align		4
.L_379:
        /*0038*/ 	.byte	0x03, 0x50
        /*003a*/ 	.short	0x0000


	//----- nvinfo : EIATTR_MAXREG_COUNT
	.align		4
        /*003c*/ 	.byte	0x03, 0x1b
        /*003e*/ 	.short	0x00ff


	//----- nvinfo : EIATTR_NUM_BARRIERS
	.align		4
        /*0040*/ 	.byte	0x02, 0x4c
        /*0042*/ 	.byte	0x01
	.zero		1


	//----- nvinfo : EIATTR_MERCURY_ISA_VERSION
	.align		4
        /*0044*/ 	.byte	0x03, 0x5f
        /*0046*/ 	.short	0x0101


	//----- nvinfo : EIATTR_COOP_GROUP_MASK_REGIDS
	.align		4
        /*0048*/ 	.byte	0x04, 0x29
        /*004a*/ 	.short	(.L_381 - .L_380)


	//   ....[0]....
.L_380:
        /*004c*/ 	.word	0xffffffff


	//   ....[1]....
        /*0050*/ 	.word	0xffffffff


	//   ....[2]....
        /*0054*/ 	.word	0xffffffff


	//   ....[3]....
        /*0058*/ 	.word	0xffffffff


	//   ....[4]....
        /*005c*/ 	.word	0xffffffff


	//   ....[5]....
        /*0060*/ 	.word	0xffffffff


	//   ....[6]....
        /*0064*/ 	.word	0xffffffff


	//   ....[7]....
        /*0068*/ 	.word	0xffffffff


	//   ....[8]....
        /*006c*/ 	.word	0xffffffff


	//   ....[9]....
        /*0070*/ 	.word	0xffffffff


	//   ....[10]....
        /*0074*/ 	.word	0xffffffff


	//   ....[11]....
        /*0078*/ 	.word	0xffffffff


	//   ....[12]....
        /*007c*/ 	.word	0xffffffff


	//   ....[13]....
        /*0080*/ 	.word	0xffffffff


	//   ....[14]....
        /*0084*/ 	.word	0xffffffff


	//   ....[15]....
        /*0088*/ 	.word	0xffffffff


	//   ....[16]....
        /*008c*/ 	.word	0xffffffff


	//   ....[17]....
        /*0090*/ 	.word	0xffffffff


	//   ....[18]....
        /*0094*/ 	.word	0xffffffff


	//   ....[19]....
        /*0098*/ 	.word	0xffffffff


	//----- nvinfo : EIATTR_COOP_GROUP_INSTR_OFFSETS
	.align		4
.L_381:
        /*009c*/ 	.byte	0x04, 0x28
        /*009e*/ 	.short	(.L_383 - .L_382)


	//   ....[0]....
.L_382:
        /*00a0*/ 	.word	0x00000170


	//   ....[1]....
        /*00a4*/ 	.word	0x000001a0


	//   ....[2]....
        /*00a8*/ 	.word	0x000001e0


	//   ....[3]....
        /*00ac*/ 	.word	0x000001f0


	//   ....[4]....
        /*00b0*/ 	.word	0x00000230


	//   ....[5]....
        /*00b4*/ 	.word	0x00000240


	//   ....[6]....
        /*00b8*/ 	.word	0x00000280


	//   ....[7]....
        /*00bc*/ 	.word	0x00000290


	//   ....[8]....
        /*00c0*/ 	.word	0x000002e0


	//   ....[9]....
        /*00c4*/ 	.word	0x00000300


	//   ....[10]....
        /*00c8*/ 	.word	0x00000510


	//   ....[11]....
        /*00cc*/ 	.word	0x00000520


	//   ....[12]....
        /*00d0*/ 	.word	0x00000560


	//   ....[13]....
        /*00d4*/ 	.word	0x00000570


	//   ....[14]....
        /*00d8*/ 	.word	0x000005b0


	//   ....[15]....
        /*00dc*/ 	.word	0x000005c0


	//   ....[16]....
        /*00e0*/ 	.word	0x00000600


	//   ....[17]....
        /*00e4*/ 	.word	0x00000610


	//   ....[18]....
        /*00e8*/ 	.word	0x00000650


	//   ....[19]....
        /*00ec*/ 	.word	0x00000660


	//----- nvinfo : EIATTR_VRC_CTA_INIT_COUNT
	.align		4
.L_383:
        /*00f0*/ 	.byte	0x02, 0x4a
	.zero		1
	.zero		1


	//----- nvinfo : EIATTR_EXIT_INSTR_OFFSETS
	.align		4
        /*00f4*/ 	.byte	0x04, 0x1c
        /*00f6*/ 	.short	(.L_385 - .L_384)


	//   ....[0]....
.L_384:
        /*00f8*/ 	.word	0x00000400


	//   ....[1]....
        /*00fc*/ 	.word	0x00000670


	//   ....[2]....
        /*0100*/ 	.word	0x000006c0


	//----- nvinfo : EIATTR_CRS_STACK_SIZE
	.align		4
.L_385:
        /*0104*/ 	.byte	0x04, 0x1e
        /*0106*/ 	.short	(.L_387 - .L_386)
.L_386:
        /*0108*/ 	.word	0x00000000


	//----- nvinfo : EIATTR_CBANK_PARAM_SIZE
	.align		4
.L_387:
        /*010c*/ 	.byte	0x03, 0x19
        /*010e*/ 	.short	0x0014


	//----- nvinfo : EIATTR_PARAM_CBANK
	.align		4
        /*0110*/ 	.byte	0x04, 0x0a
        /*0112*/ 	.short	(.L_389 - .L_388)
	.align		4
.L_388:
        /*0114*/ 	.word	index@(.nv.constant0._ZN8pygpukit3ops8sampling24sample_argmax_f32_kernelEPKfPii)
        /*0118*/ 	.short	0x0380
        /*011a*/ 	.short	0x0014


	//----- nvinfo : EIATTR_SW_WAR
	.align		4
.L_389:
        /*011c*/ 	.byte	0x04, 0x36
        /*011e*/ 	.short	(.L_391 - .L_390)
.L_390:
        /*0120*/ 	.word	0x00000008
.L_391:


//--------------------- .nv.callgraph             --------------------------
	.section	.nv.callgraph,"",@"SHT_CUDA_CALLGRAPH"
	.align	4
	.sectionentsize	8
	.align		4
        /*0000*/ 	.word	0x00000000
	.align		4
        /*0004*/ 	.word	0xffffffff
	.align		4
        /*0008*/ 	.word	0x00000000
	.align		4
        /*000c*/ 	.word	0xfffffffe
	.align		4
        /*0010*/ 	.word	0x00000000
	.align		4
        /*0014*/ 	.word	0xfffffffd
	.align		4
        /*0018*/ 	.word	0x00000000
	.align		4
        /*001c*/ 	.word	0xfffffffc


//--------------------- .text._ZN8pygpukit3ops8sampling26sample_topk_f16_ptr_kernelEPK6__halfPiPKfiif --------------------------
	.section	.text._ZN8pygpukit3ops8sampling26sample_topk_f16_ptr_kernelEPK6__halfPiPKfiif,"ax",@progbits
	.align	128
        .global         _ZN8pygpukit3ops8sampling26sample_topk_f16_ptr_kernelEPK6__halfPiPKfiif
        .type           _ZN8pygpukit3ops8sampling26sample_topk_f16_ptr_kernelEPK6__halfPiPKfiif,@function
        .size           _ZN8pygpukit3ops8sampling26sample_topk_f16_ptr_kernelEPK6__halfPiPKfiif,(.L_x_546 - _ZN8pygpukit3ops8sampling26sample_topk_f16_ptr_kernelEPK6__halfPiPKfiif)
        .other          _ZN8pygpukit3ops8sampling26sample_topk_f16_ptr_kernelEPK6__halfPiPKfiif,@"STO_CUDA_ENTRY STV_DEFAULT"
_ZN8pygpukit3ops8sampling26sample_topk_f16_ptr_kernelEPK6__halfPiPKfiif:
.text._ZN8pygpukit3ops8sampling26sample_topk_f16_ptr_kernelEPK6__halfPiPKfiif:
[----:B------:R-:W-:Y:S01]  /*0000*/  LDC R1, c[0x0][0x37c] ;  /* 0x0000df00ff017b82 */ /* 0x000fe20000000800 */
[----:B------:R-:W0:Y:S07]  /*0010*/  S2R R5, SR_TID.X ;  /* 0x0000000000057919 */ /* 0x000e2e0000002100 */
[----:B------:R-:W1:Y:S01]  /*0020*/  LDC R22, c[0x0][0x39c] ;  /* 0x0000e700ff167b82 */ /* 0x000e620000000800 */
[----:B------:R-:W-:Y:S01]  /*0030*/  UMOV UR4, 0x400 ;  /* 0x0000040000047882 */ /* 0x000fe20000000000 */
[----:B------:R-:W-:Y:S06]  /*0040*/  BSSY.RECONVERGENT B0, `(.L_x_0) ;  /* 0x0000044000007945 */ /* 0x000fec0003800200 */
[----:B------:R-:W2:Y:S01]  /*0050*/  S2UR UR5, SR_CgaCtaId ;  /* 0x00000000000579c3 */ /* 0x000ea20000008800 */
[----:B-1----:R-:W-:-:S04]  /*0060*/  ISETP.GE.AND P0, PT, R22, 0x1, PT ;  /* 0x000000011600780c */ /* 0x002fc80003f06270 */
[----:B0-----:R-:W-:Y:S01]  /*0070*/  ISETP.NE.OR P0, PT, R5, RZ, !P0 ;  /* 0x000000ff0500720c */ /* 0x001fe20004705670 */
[----:B--2---:R-:W-:-:S06]  /*0080*/  ULEA UR4, UR5, UR4, 0x18 ;  /* 0x0000000405047291 */ /* 0x004fcc000f8ec0ff */
[----:B------:R-:W-:-:S06]  /*0090*/  LEA R25, R22, UR4, 0x2 ;  /* 0x0000000416197c11 */ /* 0x000fcc000f8e10ff */
[----:B------:R-:W-:Y:S05]  /*00a0*/  @P0 BRA `(.L_x_1) ;  /* 0x0000000000f40947 */ /* 0x000fea0003800000 */
[C---:B------:R-:W-:Y:S01]  /*00b0*/  ISETP.GE.U32.AND P0, PT, R22.reuse, 0x8, PT ;  /* 0x000000081600780c */ /* 0x040fe20003f06070 */
[----:B------:R-:W-:Y:S01]  /*00c0*/  IMAD.MOV.U32 R0, RZ, RZ, RZ ;  /* 0x000000ffff007224 */ /* 0x000fe200078e00ff */
[----:B------:R-:W-:-:S04]  /*00d0*/  LOP3.LUT R8, R22, 0x7, RZ, 0xc0, !PT ;  /* 0x0000000716087812 */ /* 0x000fc800078ec0ff */
[----:B------:R-:W-:-:S07]  /*00e0*/  ISETP.NE.AND P1, PT, R8, RZ, PT ;  /* 0x000000ff0800720c */ /* 0x000fce0003f25270 */
[----:B------:R-:W-:Y:S06]  /*00f0*/  @!P0 BRA `(.L_x_2) ;  /* 0x0000000000548947 */ /* 0x000fec0003800000 */
[----:B------:R-:W-:Y:S01]  /*0100*/  LOP3.LUT R0, R22, 0x7ffffff8, RZ, 0xc0, !PT ;  /* 0x7ffffff816007812 */ /* 0x000fe200078ec0ff */
[----:B------:R-:W-:Y:S02]  /*0110*/  IMAD.MOV.U32 R2, RZ, RZ, RZ ;  /* 0x000000ffff027224 */ /* 0x000fe400078e00ff */
[----:B------:R-:W-:Y:S02]  /*0120*/  IMAD.MOV.U32 R6, RZ, RZ, -0x800001 ;  /* 0xff7fffffff067424 */ /* 0x000fe400078e00ff */
[----:B------:R-:W-:-:S07]  /*0130*/  IMAD.MOV.U32 R7, RZ, RZ, -0x800001 ;  /* 0xff7fffffff077424 */ /* 0x000fce00078e00ff */
.L_x_3:
[C---:B0-----:R-:W-:Y:S01]  /*0140*/  IMAD R4, R2.reuse, 0x4, R25 ;  /* 0x0000000402047824 */ /* 0x041fe200078e0219 */
[C---:B------:R-:W-:Y:S01]  /*0150*/  LEA R3, R2.reuse, UR4, 0x2 ;  /* 0x0000000402037c11 */ /* 0x040fe2000f8e10ff */
[----:B------:R-:W-:-:S03]  /*0160*/  VIADD R2, R2, 0x8 ;  /* 0x0000000802027836 */ /* 0x000fc60000000000 */
[----:B------:R0:W-:Y:S02]  /*0170*/  STS [R4], RZ ;  /* 0x000000ff04007388 */ /* 0x0001e40000000800 */
[----:B------:R-:W-:Y:S02]  /*0180*/  ISETP.NE.AND P0, PT, R2, R0, PT ;  /* 0x000000000200720c */ /* 0x000fe40003f05270 */
[----:B------:R0:W-:Y:S04]  /*0190*/  STS.64 [R3], R6 ;  /* 0x0000000603007388 */ /* 0x0001e80000000a00 */
[----:B------:R0:W-:Y:S04]  /*01a0*/  STS [R4+0x4], RZ ;  /* 0x000004ff04007388 */ /* 0x0001e80000000800 */
[----:B------:R0:W-:Y:S04]  /*01b0*/  STS [R4+0x8], RZ ;  /* 0x000008ff04007388 */ /* 0x0001e80000000800 */
[----:B------:R0:W-:Y:S04]  /*01c0*/  STS.64 [R3+0x8], R6 ;  /* 0x0000080603007388 */ /* 0x0001e80000000a00 */
[----:B------:R0:W-:Y:S04]  /*01d0*/  STS [R4+0xc], RZ ;  /* 0x00000cff04007388 */ /* 0x0001e80000000800 */
[----:B------:R0:W-:Y:S04]  /*01e0*/  STS [R4+0x10], RZ ;  /* 0x000010ff04007388 */ /* 0x0001e80000000800 */
[----:B------:R0:W-:Y:S04]  /*01f0*/  STS.64 [R3+0x10], R6 ;  /* 0x0000100603007388 */ /* 0x0001e80000000a00 */
[----:B------:R0:W-:Y:S04]  /*0200*/  STS [R4+0x14], RZ ;  /* 0x000014ff04007388 */ /* 0x0001e80000000800 */
[----:B------:R0:W-:Y:S04]  /*0210*/  STS [R4+0x18], RZ ;  /* 0x000018ff04007388 */ /* 0x0001e80000000800 */
[----:B------:R0:W-:Y:S04]  /*0220*/  STS.64 [R3+0x18], R6 ;  /* 0x0000180603007388 */ /* 0x0001e80000000a00 */
[----:B------:R0:W-:Y:S01]  /*0230*/  STS [R4+0x1c], RZ ;  /* 0x00001cff04007388 */ /* 0x0001e20000000800 */
[----:B------:R-:W-:Y:S05]  /*0240*/  @P0 BRA `(.L_x_3) ;  /* 0xfffffffc00bc0947 */ /* 0x000fea000383ffff */
.L_x_2:
[----:B------:R-:W-:Y:S05]  /*0250*/  @!P1 BRA `(.L_x_1) ;  /* 0x0000000000889947 */ /* 0x000fea0003800000 */
[----:B------:R-:W-:Y:S02]  /*0260*/  ISETP.GE.U32.AND P0, PT, R8, 0x4, PT ;  /* 0x000000040800780c */ /* 0x000fe40003f06070 */
[----:B0-----:R-:W-:-:S04]  /*0270*/  LOP3.LUT R4, R22, 0x3, RZ, 0xc0, !PT ;  /* 0x0000000316047812 */ /* 0x001fc800078ec0ff */
[----:B------:R-:W-:-:S07]  /*0280*/  ISETP.NE.AND P1, PT, R4, RZ, PT ;  /* 0x000000ff0400720c */ /* 0x000fce0003f25270 */
[----:B------:R-:W-:Y:S06]  /*0290*/  @!P0 BRA `(.L_x_4) ;  /* 0x0000000000308947 */ /* 0x000fec0003800000 */
[C---:B------:R-:W-:Y:S01]  /*02a0*/  LEA R2, R0.reuse, UR4, 0x2 ;  /* 0x0000000400027c11 */ /* 0x040fe2000f8e10ff */
[----:B------:R-:W-:Y:S02]  /*02b0*/  IMAD.MOV.U32 R7, RZ, RZ, -0x800001 ;  /* 0xff7fffffff077424 */ /* 0x000fe400078e00ff */
[C---:B------:R-:W-:Y:S02]  /*02c0*/  IMAD R3, R0.reuse, 0x4, R25 ;  /* 0x0000000400037824 */ /* 0x040fe400078e0219 */
[----:B------:R-:W-:Y:S01]  /*02d0*/  VIADD R0, R0, 0x4 ;  /* 0x0000000400007836 */ /* 0x000fe20000000000 */
[----:B------:R0:W-:Y:S04]  /*02e0*/  STS [R2], R7 ;  /* 0x0000000702007388 */ /* 0x0001e80000000800 */
[----:B------:R0:W-:Y:S04]  /*02f0*/  STS [R3], RZ ;  /* 0x000000ff03007388 */ /* 0x0001e80000000800 */
[----:B------:R0:W-:Y:S04]  /*0300*/  STS [R2+0x4], R7 ;  /* 0x0000040702007388 */ /* 0x0001e80000000800 */
[----:B------:R0:W-:Y:S04]  /*0310*/  STS [R3+0x4], RZ ;  /* 0x000004ff03007388 */ /* 0x0001e80000000800 */
[----:B------:R0:W-:Y:S04]  /*0320*/  STS [R2+0x8], R7 ;  /* 0x0000080702007388 */ /* 0x0001e80000000800 */
[----:B------:R0:W-:Y:S04]  /*0330*/  STS [R3+0x8], RZ ;  /* 0x000008ff03007388 */ /* 0x0001e80000000800 */
[----:B------:R0:W-:Y:S04]  /*0340*/  STS [R2+0xc], R7 ;  /* 0x00000c0702007388 */ /* 0x0001e80000000800 */
[----:B------:R0:W-:Y:S02]  /*0350*/  STS [R3+0xc], RZ ;  /* 0x00000cff03007388 */ /* 0x0001e40000000800 */
.L_x_4:
[----:B------:R-:W-:Y:S05]  /*0360*/  @!P1 BRA `(.L_x_1) ;  /* 0x0000000000449947 */ /* 0x000fea0003800000 */
[----:B0-----:R-:W-:Y:S02]  /*0370*/  LOP3.LUT R2, R22, 0x1, RZ, 0xc0, !PT ;  /* 0x0000000116027812 */ /* 0x001fe400078ec0ff */
[----:B------:R-:W-:Y:S02]  /*0380*/  ISETP.NE.AND P0, PT, R4, 0x1, PT ;  /* 0x000000010400780c */ /* 0x000fe40003f05270 */
[----:B------:R-:W-:-:S13]  /*0390*/  ISETP.NE.U32.AND P1, PT, R2, 0x1, PT ;  /* 0x000000010200780c */ /* 0x000fda0003f25070 */
[----:B------:R-:W-:Y:S01]  /*03a0*/  @!P1 IMAD.MOV.U32 R7, RZ, RZ, -0x800001 ;  /* 0xff7fffffff079424 */ /* 0x000fe200078e00ff */
        /* <DEDUP_REMOVED lines=8> */
[----:B------:R0:W-:Y:S02]  /*0430*/  STS [R4+0x4], RZ ;  /* 0x000004ff04007388 */ /* 0x0001e40000000800 */
.L_x_5:
[C---:B0-----:R-:W-:Y:S01]  /*0440*/  @!P1 LEA R2, R0.reuse, UR4, 0x2 ;  /* 0x0000000400029c11 */ /* 0x041fe2000f8e10ff */
[----:B------:R-:W-:-:S04]  /*0450*/  @!P1 IMAD R0, R0, 0x4, R25 ;  /* 0x0000000400009824 */ /* 0x000fc800078e0219 */
[----:B------:R1:W-:Y:S04]  /*0460*/  @!P1 STS [R2], R7 ;  /* 0x0000000702009388 */ /* 0x0003e80000000800 */
[----:B------:R1:W-:Y:S02]  /*0470*/  @!P1 STS [R0], RZ ;  /* 0x000000ff00009388 */ /* 0x0003e40000000800 */
.L_x_1:
[----:B------:R-:W-:Y:S05]  /*0480*/  BSYNC.RECONVERGENT B0 ;  /* 0x0000000000007941 */ /* 0x000fea0003800200 */
.L_x_0:
[----:B------:R-:W2:Y:S01]  /*0490*/  LDCU UR5, c[0x0][0x398] ;  /* 0x00007300ff0577ac */ /* 0x000ea20008000800 */
[----:B------:R-:W3:Y:S01]  /*04a0*/  LDCU.64 UR8, c[0x0][0x358] ;  /* 0x00006b00ff0877ac */ /* 0x000ee20008000a00 */
[----:B------:R-:W4:Y:S01]  /*04b0*/  LDCU UR7, c[0x0][0x398] ;  /* 0x00007300ff0777ac */ /* 0x000f220008000800 */
[----:B------:R-:W-:Y:S01]  /*04c0*/  BAR.SYNC.DEFER_BLOCKING 0x0 ;  /* 0x0000000000007b1d */ /* 0x000fe20000010000 */
[----:B--2---:R-:W-:-:S13]  /*04d0*/  ISETP.GE.AND P0, PT, R5, UR5, PT ;  /* 0x0000000505007c0c */ /* 0x004fda000bf06270 */
[----:B---34-:R-:W-:Y:S05]  /*04e0*/  @P0 BRA `(.L_x_6) ;  /* 0x0000000c00c80947 */ /* 0x018fea0003800000 */
[----:B0-----:R-:W0:Y:S01]  /*04f0*/  LDC R4, c[0x0][0x360] ;  /* 0x0000d800ff047b82 */ /* 0x001e220000000800 */
[----:B------:R-:W-:-:S07]  /*0500*/  ISETP.GT.AND P0, PT, R22, 0x1, PT ;  /* 0x000000011600780c */ /* 0x000fce0003f04270 */
[----:B-1----:R-:W1:Y:S06]  /*0510*/  LDC R0, c[0x0][0x3a0] ;  /* 0x0000e800ff007b82 */ /* 0x002e6c0000000800 */
[----:B------:R-:W-:Y:S05]  /*0520*/  @P0 BRA `(.L_x_7) ;  /* 0x0000000000880947 */ /* 0x000fea0003800000 */
[----:B------:R-:W2:Y:S01]  /*0530*/  LDS R6, [UR4] ;  /* 0x00000004ff067984 */ /* 0x000ea20008000800 */
[----:B------:R-:W3:Y:S01]  /*0540*/  LDC R16, c[0x0][0x3a0] ;  /* 0x0000e800ff107b82 */ /* 0x000ee20000000800 */
[----:B------:R-:W-:-:S07]  /*0550*/  IMAD.MOV.U32 R7, RZ, RZ, R5 ;  /* 0x000000ffff077224 */ /* 0x000fce00078e0005 */
[----:B------:R-:W4:Y:S02]  /*0560*/  LDC.64 R2, c[0x0][0x380] ;  /* 0x0000e000ff027b82 */ /* 0x000f240000000a00 */
.L_x_12:
[----:B----4-:R-:W-:-:S05]  /*0570*/  IMAD.WIDE R10, R7, 0x2, R2 ;  /* 0x00000002070a7825 */ /* 0x010fca00078e0202 */
[----:B------:R-:W4:Y:S01]  /*0580*/  LDG.E.U16.CONSTANT R9, desc[UR8][R10.64] ;  /* 0x000000080a097981 */ /* 0x000f22000c1e9500 */
[----:B---3--:R-:W3:Y:S01]  /*0590*/  MUFU.RCP R13, R16 ;  /* 0x00000010000d7308 */ /* 0x008ee20000001000 */
[----:B------:R-:W-:Y:S05]  /*05a0*/  YIELD ;  /* 0x0000000000007946 */ /* 0x000fea0003800000 */
[----:B------:R-:W-:Y:S01]  /*05b0*/  BSSY.RECONVERGENT B0, `(.L_x_8) ;  /* 0x000000b000007945 */ /* 0x000fe20003800200 */
[----:B---3--:R-:W-:-:S04]  /*05c0*/  FFMA R8, R13, -R16, 1 ;  /* 0x3f8000000d087423 */ /* 0x008fc80000000810 */
[----:B------:R-:W-:Y:S01]  /*05d0*/  FFMA R8, R13, R8, R13 ;  /* 0x000000080d087223 */ /* 0x000fe2000000000d */
[----:B----4-:R-:W-:-:S04]  /*05e0*/  HADD2.F32 R9, -RZ, R9.H0_H0 ;  /* 0x20000009ff097230 */ /* 0x010fc80000004100 */
[----:B------:R-:W3:Y:S01]  /*05f0*/  FCHK P0, R9, R16 ;  /* 0x0000001009007302 */ /* 0x000ee20000000000 */
[----:B------:R-:W-:-:S04]  /*0600*/  FFMA R13, R9, R8, RZ ;  /* 0x00000008090d7223 */ /* 0x000fc800000000ff */
[----:B------:R-:W-:-:S04]  /*0610*/  FFMA R12, R13, -R16, R9 ;  /* 0x800000100d0c7223 */ /* 0x000fc80000000009 */
[----:B------:R-:W-:Y:S01]  /*0620*/  FFMA R13, R8, R12, R13 ;  /* 0x0000000c080d7223 */ /* 0x000fe2000000000d */
[----:B---3--:R-:W-:Y:S06]  /*0630*/  @!P0 BRA `(.L_x_9) ;  /* 0x0000000000088947 */ /* 0x008fec0003800000 */
[----:B------:R-:W-:-:S07]  /*0640*/  MOV R12, 0x660 ;  /* 0x00000660000c7802 */ /* 0x000fce0000000f00 */
[----:B012---:R-:W-:Y:S05]  /*0650*/  CALL.REL.NOINC `($__internal_0_$__cuda_sm3x_div_rn_noftz_f32_slowpath) ;  /* 0x0000001800c07944 */ /* 0x007fea0003c00000 */
.L_x_9:
[----:B------:R-:W-:Y:S05]  /*0660*/  BSYNC.RECONVERGENT B0 ;  /* 0x0000000000007941 */ /* 0x000fea0003800200 */
.L_x_8:
[----:B--2---:R-:W-:Y:S01]  /*0670*/  FSETP.GT.AND P0, PT, R13, R6, PT ;  /* 0x000000060d00720b */ /* 0x004fe20003f04000 */
[----:B------:R-:W-:-:S12]  /*0680*/  BSSY.RECONVERGENT B0, `(.L_x_10) ;  /* 0x0000008000007945 */ /* 0x000fd80003800200 */
[----:B------:R-:W-:Y:S05]  /*0690*/  @!P0 BRA `(.L_x_11) ;  /* 0x0000000000188947 */ /* 0x000fea0003800000 */
[----:B------:R-:W2:Y:S01]  /*06a0*/  S2UR UR6, SR_CgaCtaId ;  /* 0x00000000000679c3 */ /* 0x000ea20000008800 */
[----:B------:R-:W-:Y:S02]  /*06b0*/  UMOV UR5, 0x400 ;  /* 0x0000040000057882 */ /* 0x000fe40000000000 */
[----:B--2---:R-:W-:-:S09]  /*06c0*/  ULEA UR5, UR6, UR5, 0x18 ;  /* 0x0000000506057291 */ /* 0x004fd2000f8ec0ff */
[----:B------:R2:W-:Y:S04]  /*06d0*/  ATOMS.EXCH RZ, [UR5], R13 ;  /* 0x0000000dffff798c */ /* 0x0005e8000c000005 */
[----:B------:R2:W-:Y:S04]  /*06e0*/  ATOMS.EXCH RZ, [R25], R7 ;  /* 0x0000000719ff738c */ /* 0x0005e80004000000 */
[----:B------:R-:W3:Y:S02]  /*06f0*/  LDS R6, [UR5] ;  /* 0x00000005ff067984 */ /* 0x000ee40008000800 */
.L_x_11:
[----:B------:R-:W-:Y:S05]  /*0700*/  BSYNC.RECONVERGENT B0 ;  /* 0x0000000000007941 */ /* 0x000fea0003800200 */
.L_x_10:
[----:B0-2---:R-:W-:-:S05]  /*0710*/  IMAD.IADD R7, R4, 0x1, R7 ;  /* 0x0000000104077824 */ /* 0x005fca00078e0207 */
[----:B------:R-:W-:-:S13]  /*0720*/  ISETP.GE.AND P0, PT, R7, UR7, PT ;  /* 0x0000000707007c0c */ /* 0x000fda000bf06270 */
[----:B------:R-:W-:Y:S05]  /*0730*/  @!P0 BRA `(.L_x_12) ;  /* 0xfffffffc008c8947 */ /* 0x000fea000383ffff */
[----:B------:R-:W-:Y:S05]  /*0740*/  BRA `(.L_x_6) ;  /* 0x0000000c00307947 */ /* 0x000fea0003800000 */
.L_x_7:
[----:B------:R-:W2:Y:S01]  /*0750*/  LDS R3, [UR4] ;  /* 0x00000004ff037984 */ /* 0x000ea20008000800 */
[C---:B------:R-:W-:Y:S02]  /*0760*/  VIADD R6, R22.reuse, 0x7 ;  /* 0x0000000716067836 */ /* 0x040fe40000000000 */
[C---:B------:R-:W-:Y:S02]  /*0770*/  VIADD R2, R22.reuse, 0xf ;  /* 0x0000000f16027836 */ /* 0x040fe40000000000 */
[----:B------:R-:W-:Y:S01]  /*0780*/  VIADD R23, R22, 0xffffffff ;  /* 0xffffffff16177836 */ /* 0x000fe20000000000 */
[----:B------:R-:W-:Y:S01]  /*0790*/  LOP3.LUT R17, R6, 0x7, RZ, 0xc0, !PT ;  /* 0x0000000706117812 */ /* 0x000fe200078ec0ff */
[----:B------:R-:W-:Y:S01]  /*07a0*/  VIADD R22, R22, 0xfffffffe ;  /* 0xfffffffe16167836 */ /* 0x000fe20000000000 */
[----:B------:R-:W-:Y:S01]  /*07b0*/  LOP3.LUT R18, R2, 0xf, RZ, 0xc0, !PT ;  /* 0x0000000f02127812 */ /* 0x000fe200078ec0ff */
[----:B------:R-:W-:Y:S01]  /*07c0*/  IMAD.MOV.U32 R7, RZ, RZ, R5 ;  /* 0x000000ffff077224 */ /* 0x000fe200078e0005 */
[----:B------:R-:W-:Y:S01]  /*07d0*/  LOP3.LUT R6, R6, 0x3, RZ, 0xc0, !PT ;  /* 0x0000000306067812 */ /* 0x000fe200078ec0ff */
[----:B------:R-:W-:Y:S01]  /*07e0*/  VIADD R17, R17, 0xffffffff ;  /* 0xffffffff11117836 */ /* 0x000fe20000000000 */
[----:B------:R-:W-:Y:S01]  /*07f0*/  LOP3.LUT R16, R23, 0xfffffff0, RZ, 0xc0, !PT ;  /* 0xfffffff017107812 */ /* 0x000fe200078ec0ff */
[----:B------:R-:W-:-:S07]  /*0800*/  VIADD R18, R18, 0xffffffff ;  /* 0xffffffff12127836 */ /* 0x000fce0000000000 */
.L_x_22:
[----:B---3--:R-:W3:Y:S08]  /*0810*/  LDC.64 R8, c[0x0][0x380] ;  /* 0x0000e000ff087b82 */ /* 0x008ef00000000a00 */
[----:B------:R-:W4:Y:S01]  /*0820*/  LDC R12, c[0x0][0x3a0] ;  /* 0x0000e800ff0c7b82 */ /* 0x000f220000000800 */
[----:B---3--:R-:W-:-:S06]  /*0830*/  IMAD.WIDE R8, R7, 0x2, R8 ;  /* 0x0000000207087825 */ /* 0x008fcc00078e0208 */
[----:B------:R-:W3:Y:S01]  /*0840*/  LDG.E.U16.CONSTANT R8, desc[UR8][R8.64] ;  /* 0x0000000808087981 */ /* 0x000ee2000c1e9500 */
[----:B------:R-:W-:Y:S05]  /*0850*/  YIELD ;  /* 0x0000000000007946 */ /* 0x000fea0003800000 */
[----:B----4-:R-:W4:Y:S01]  /*0860*/  MUFU.RCP R19, R12 ;  /* 0x0000000c00137308 */ /* 0x010f220000001000 */
[----:B------:R-:W-:Y:S01]  /*0870*/  BSSY.RECONVERGENT B0, `(.L_x_13) ;  /* 0x000000d000007945 */ /* 0x000fe20003800200 */
[----:B------:R-:W-:Y:S01]  /*0880*/  ISETP.GE.U32.AND P2, PT, R22, 0xf, PT ;  /* 0x0000000f1600780c */ /* 0x000fe20003f46070 */
[----:B----4-:R-:W-:-:S04]  /*0890*/  FFMA R10, R19, -R12, 1 ;  /* 0x3f800000130a7423 */ /* 0x010fc8000000080c */
[----:B------:R-:W-:Y:S01]  /*08a0*/  FFMA R19, R19, R10, R19 ;  /* 0x0000000a13137223 */ /* 0x000fe20000000013 */
[----:B---3--:R-:W-:-:S04]  /*08b0*/  HADD2.F32 R9, -RZ, R8.H0_H0 ;  /* 0x20000008ff097230 */ /* 0x008fc80000004100 */
[----:B------:R-:W3:Y:S01]  /*08c0*/  FCHK P0, R9, R12 ;  /* 0x0000000c09007302 */ /* 0x000ee20000000000 */
[----:B------:R-:W-:-:S04]  /*08d0*/  FFMA R10, R19, R9, RZ ;  /* 0x00000009130a7223 */ /* 0x000fc800000000ff */
[----:B------:R-:W-:-:S04]  /*08e0*/  FFMA R11, R10, -R12, R9 ;  /* 0x8000000c0a0b7223 */ /* 0x000fc80000000009 */
[----:B------:R-:W-:Y:S01]  /*08f0*/  FFMA R19, R19, R11, R10 ;  /* 0x0000000b13137223 */ /* 0x000fe2000000000a */
[----:B---3--:R-:W-:Y:S06]  /*0900*/  @!P0 BRA `(.L_x_14) ;  /* 0x00000000000c8947 */ /* 0x008fec0003800000 */
[----:B------:R-:W-:-:S07]  /*0910*/  MOV R12, 0x930 ;  /* 0x00000930000c7802 */ /* 0x000fce0000000f00 */
[----:B012---:R-:W-:Y:S05]  /*0920*/  CALL.REL.NOINC `($__internal_0_$__cuda_sm3x_div_rn_noftz_f32_slowpath) ;  /* 0x00000018000c7944 */ /* 0x007fea0003c00000 */
[----:B------:R-:W-:-:S07]  /*0930*/  IMAD.MOV.U32 R19, RZ, RZ, R13 ;  /* 0x000000ffff137224 */ /* 0x000fce00078e000d */
.L_x_14:
[----:B------:R-:W-:Y:S05]  /*0940*/  BSYNC.RECONVERGENT B0 ;  /* 0x0000000000007941 */ /* 0x000fea0003800200 */
.L_x_13:
[----:B------:R-:W-:Y:S02]  /*0950*/  IMAD.MOV.U32 R20, RZ, RZ, RZ ;  /* 0x000000ffff147224 */ /* 0x000fe400078e00ff */
[----:B------:R-:W-:Y:S02]  /*0960*/  IMAD.MOV.U32 R21, RZ, RZ, 0x1 ;  /* 0x00000001ff157424 */ /* 0x000fe400078e00ff */
[----:B--2---:R-:W-:Y:S01]  /*0970*/  IMAD.MOV.U32 R24, RZ, RZ, R3 ;  /* 0x000000ffff187224 */ /* 0x004fe200078e0003 */
[----:B------:R-:W-:Y:S06]  /*0980*/  @!P2 BRA `(.L_x_15) ;  /* 0x000000040000a947 */ /* 0x000fec0003800000 */
[----:B------:R-:W2:Y:S01]  /*0990*/  S2UR UR6, SR_CgaCtaId ;  /* 0x00000000000679c3 */ /* 0x000ea20000008800 */
[----:B------:R-:W-:Y:S01]  /*09a0*/  UMOV UR5, 0x400 ;  /* 0x0000040000057882 */ /* 0x000fe20000000000 */
[----:B------:R-:W-:Y:S01]  /*09b0*/  CS2R R20, SRZ ;  /* 0x0000000000147805 */ /* 0x000fe2000001ff00 */
[----:B------:R-:W-:Y:S01]  /*09c0*/  IMAD.MOV.U32 R24, RZ, RZ, R3 ;  /* 0x000000ffff187224 */ /* 0x000fe200078e0003 */
[----:B--2---:R-:W-:-:S04]  /*09d0*/  ULEA UR5, UR6, UR5, 0x18 ;  /* 0x0000000506057291 */ /* 0x004fc8000f8ec0ff */
[----:B------:R-:W-:-:S12]  /*09e0*/  UIADD3 UR5, UPT, UPT, UR5, 0x20, URZ ;  /* 0x0000002005057890 */ /* 0x000fd8000fffe0ff */
.L_x_16:
[----:B------:R-:W2:Y:S04]  /*09f0*/  LDS.128 R12, [UR5+-0x20] ;  /* 0xffffe005ff0c7984 */ /* 0x000ea80008000c00 */
[----:B------:R-:W3:Y:S01]  /*0a00*/  LDS.128 R8, [UR5+-0x10] ;  /* 0xfffff005ff087984 */ /* 0x000ee20008000c00 */
[----:B--2---:R-:W-:-:S04]  /*0a10*/  FSETP.GEU.AND P2, PT, R13, R24, PT ;  /* 0x000000180d00720b */ /* 0x004fc80003f4e000 */
[----:B------:R-:W-:-:S04]  /*0a20*/  FSEL R13, R13, R24, !P2 ;  /* 0x000000180d0d7208 */ /* 0x000fc80005000000 */
[----:B------:R-:W-:-:S04]  /*0a30*/  FSETP.GEU.AND P3, PT, R14, R13, PT ;  /* 0x0000000d0e00720b */ /* 0x000fc80003f6e000 */
[----:B------:R-:W-:Y:S01]  /*0a40*/  FSEL R14, R14, R13, !P3 ;  /* 0x0000000d0e0e7208 */ /* 0x000fe20005800000 */
[----:B------:R-:W-:-:S03]  /*0a50*/  @!P2 VIADD R20, R21, 0x1 ;  /* 0x000000011514a836 */ /* 0x000fc60000000000 */
[----:B------:R-:W-:-:S04]  /*0a60*/  FSETP.GEU.AND P1, PT, R15, R14, PT ;  /* 0x0000000e0f00720b */ /* 0x000fc80003f2e000 */
[----:B------:R-:W-:Y:S01]  /*0a70*/  FSEL R27, R15, R14, !P1 ;  /* 0x0000000e0f1b7208 */ /* 0x000fe20004800000 */
[----:B------:R-:W-:Y:S01]  /*0a80*/  @!P3 VIADD R20, R21, 0x2 ;  /* 0x000000021514b836 */ /* 0x000fe20000000000 */
[----:B------:R-:W2:Y:S02]  /*0a90*/  LDS.128 R12, [UR5] ;  /* 0x00000005ff0c7984 */ /* 0x000ea40008000c00 */
[----:B---3--:R-:W-:-:S04]  /*0aa0*/  FSETP.GEU.AND P6, PT, R8, R27, PT ;  /* 0x0000001b0800720b */ /* 0x008fc80003fce000 */
[----:B------:R-:W-:Y:S01]  /*0ab0*/  FSEL R8, R8, R27, !P6 ;  /* 0x0000001b08087208 */ /* 0x000fe20007000000 */
[----:B------:R-:W-:-:S03]  /*0ac0*/  @!P1 VIADD R20, R21, 0x3 ;  /* 0x0000000315149836 */ /* 0x000fc60000000000 */
[----:B------:R-:W-:-:S04]  /*0ad0*/  FSETP.GEU.AND P5, PT, R9, R8, PT ;  /* 0x000000080900720b */ /* 0x000fc80003fae000 */
[----:B------:R-:W-:Y:S01]  /*0ae0*/  FSEL R9, R9, R8, !P5 ;  /* 0x0000000809097208 */ /* 0x000fe20006800000 */
[----:B------:R-:W-:-:S03]  /*0af0*/  @!P6 VIADD R20, R21, 0x4 ;  /* 0x000000041514e836 */ /* 0x000fc60000000000 */
[----:B------:R-:W-:-:S04]  /*0b00*/  FSETP.GEU.AND P0, PT, R10, R9, PT ;  /* 0x000000090a00720b */ /* 0x000fc80003f0e000 */
[----:B------:R-:W-:Y:S01]  /*0b10*/  FSEL R10, R10, R9, !P0 ;  /* 0x000000090a0a7208 */ /* 0x000fe20004000000 */
[----:B------:R-:W-:-:S03]  /*0b20*/  @!P5 VIADD R20, R21, 0x5 ;  /* 0x000000051514d836 */ /* 0x000fc60000000000 */
[----:B------:R-:W-:-:S04]  /*0b30*/  FSETP.GEU.AND P4, PT, R11, R10, PT ;  /* 0x0000000a0b00720b */ /* 0x000fc80003f8e000 */
[----:B------:R-:W-:Y:S01]  /*0b40*/  FSEL R27, R11, R10, !P4 ;  /* 0x0000000a0b1b7208 */ /* 0x000fe20006000000 */
[C---:B------:R-:W-:Y:S01]  /*0b50*/  @!P0 VIADD R20, R21.reuse, 0x6 ;  /* 0x0000000615148836 */ /* 0x040fe20000000000 */
[----:B------:R-:W3:Y:S07]  /*0b60*/  LDS.128 R8, [UR5+0x10] ;  /* 0x00001005ff087984 */ /* 0x000eee0008000c00 */
[----:B------:R-:W-:Y:S01]  /*0b70*/  @!P4 VIADD R20, R21, 0x7 ;  /* 0x000000071514c836 */ /* 0x000fe20000000000 */
        /* <DEDUP_REMOVED lines=8> */
[----:B------:R-:W2:Y:S01]  /*0c00*/  LDS R13, [UR5+0x20] ;  /* 0x00002005ff0d7984 */ /* 0x000ea20008000800 */
[----:B------:R-:W-:Y:S01]  /*0c10*/  UIADD3 UR5, UPT, UPT, UR5, 0x40, URZ ;  /* 0x0000004005057890 */ /* 0x000fe2000fffe0ff */
[----:B------:R-:W-:-:S04]  /*0c20*/  FSETP.GEU.AND P6, PT, R15, R14, PT ;  /* 0x0000000e0f00720b */ /* 0x000fc80003fce000 */
[----:B------:R-:W-:Y:S01]  /*0c30*/  FSEL R15, R15, R14, !P6 ;  /* 0x0000000e0f0f7208 */ /* 0x000fe20007000000 */
[----:B------:R-:W-:-:S03]  /*0c40*/  @!P1 VIADD R20, R21, 0xa ;  /* 0x0000000a15149836 */ /* 0x000fc60000000000 */
        /* <DEDUP_REMOVED lines=12> */
[----:B--2---:R-:W-:-:S04]  /*0d10*/  FSETP.GEU.AND P0, PT, R13, R10, PT ;  /* 0x0000000a0d00720b */ /* 0x004fc80003f0e000 */
[----:B------:R-:W-:Y:S01]  /*0d20*/  FSEL R24, R13, R10, !P0 ;  /* 0x0000000a0d187208 */ /* 0x000fe20004000000 */
[C---:B------:R-:W-:Y:S02]  /*0d30*/  @!P1 VIADD R20, R21.reuse, 0xf ;  /* 0x0000000f15149836 */ /* 0x040fe40000000000 */
[----:B------:R-:W-:-:S05]  /*0d40*/  VIADD R21, R21, 0x10 ;  /* 0x0000001015157836 */ /* 0x000fca0000000000 */
[C---:B------:R-:W-:Y:S02]  /*0d50*/  ISETP.NE.AND P1, PT, R21.reuse, R16, PT ;  /* 0x000000101500720c */ /* 0x040fe40003f25270 */
[----:B------:R-:W-:-:S11]  /*0d60*/  SEL R20, R21, R20, !P0 ;  /* 0x0000001415147207 */ /* 0x000fd60004000000 */
[----:B------:R-:W-:Y:S05]  /*0d70*/  @P1 BRA `(.L_x_16) ;  /* 0xfffffffc001c1947 */ /* 0x000fea000383ffff */
[----:B------:R-:W-:-:S07]  /*0d80*/  VIADD R21, R21, 0x1 ;  /* 0x0000000115157836 */ /* 0x000fce0000000000 */
.L_x_15:
[----:B------:R-:W-:-:S13]  /*0d90*/  LOP3.LUT P0, RZ, R23, 0xf, RZ, 0xc0, !PT ;  /* 0x0000000f17ff7812 */ /* 0x000fda000780c0ff */
[----:B------:R-:W-:Y:S05]  /*0da0*/  @!P0 BRA `(.L_x_17) ;  /* 0x0000000400588947 */ /* 0x000fea0003800000 */
[----:B------:R-:W-:Y:S02]  /*0db0*/  ISETP.GE.U32.AND P1, PT, R18, 0x7, PT ;  /* 0x000000071200780c */ /* 0x000fe40003f26070 */
[----:B------:R-:W-:-:S11]  /*0dc0*/  LOP3.LUT P0, RZ, R2, 0x7, RZ, 0xc0, !PT ;  /* 0x0000000702ff7812 */ /* 0x000fd6000780c0ff */
[----:B------:R-:W-:Y:S05]  /*0dd0*/  @!P1 BRA `(.L_x_18) ;  /* 0x0000000000949947 */ /* 0x000fea0003800000 */
[----:B------:R-:W2:Y:S01]  /*0de0*/  S2R R9, SR_CgaCtaId ;  /* 0x0000000000097919 */ /* 0x000ea20000008800 */
[----:B------:R-:W-:-:S04]  /*0df0*/  MOV R8, 0x400 ;  /* 0x0000040000087802 */ /* 0x000fc80000000f00 */
[----:B--2---:R-:W-:-:S05]  /*0e00*/  LEA R8, R9, R8, 0x18 ;  /* 0x0000000809087211 */ /* 0x004fca00078ec0ff */
[----:B------:R-:W-:-:S05]  /*0e10*/  IMAD R11, R21, 0x4, R8 ;  /* 0x00000004150b7824 */ /* 0x000fca00078e0208 */
[----:B------:R-:W2:Y:S04]  /*0e20*/  LDS R9, [R11] ;  /* 0x000000000b097984 */ /* 0x000ea80000000800 */
[----:B------:R-:W3:Y:S04]  /*0e30*/  LDS R13, [R11+0x4] ;  /* 0x000004000b0d7984 */ /* 0x000ee80000000800 */
[----:B------:R-:W4:Y:S04]  /*0e40*/  LDS R15, [R11+0x8] ;  /* 0x000008000b0f7984 */ /* 0x000f280000000800 */
[----:B------:R-:W5:Y:S04]  /*0e50*/  LDS R27, [R11+0xc] ;  /* 0x00000c000b1b7984 */ /* 0x000f680000000800 */
[----:B------:R-:W0:Y:S04]  /*0e60*/  LDS R10, [R11+0x10] ;  /* 0x000010000b0a7984 */ /* 0x000e280000000800 */
[----:B------:R-:W1:Y:S01]  /*0e70*/  LDS R8, [R11+0x14] ;  /* 0x000014000b087984 */ /* 0x000e620000000800 */
[----:B--2---:R-:W-:-:S04]  /*0e80*/  FSETP.GEU.AND P5, PT, R9, R24, PT ;  /* 0x000000180900720b */ /* 0x004fc80003fae000 */
[----:B------:R-:W-:Y:S02]  /*0e90*/  FSEL R12, R9, R24, !P5 ;  /* 0x00000018090c7208 */ /* 0x000fe40006800000 */
[----:B------:R-:W2:Y:S01]  /*0ea0*/  LDS R9, [R11+0x18] ;  /* 0x000018000b097984 */ /* 0x000ea20000000800 */
[----:B------:R-:W-:Y:S02]  /*0eb0*/  SEL R20, R21, R20, !P5 ;  /* 0x0000001415147207 */ /* 0x000fe40006800000 */
[----:B---3--:R-:W-:-:S04]  /*0ec0*/  FSETP.GEU.AND P6, PT, R13, R12, PT ;  /* 0x0000000c0d00720b */ /* 0x008fc80003fce000 */
[----:B------:R-:W-:Y:S02]  /*0ed0*/  FSEL R12, R13, R12, !P6 ;  /* 0x0000000c0d0c7208 */ /* 0x000fe40007000000 */
[----:B------:R-:W3:Y:S02]  /*0ee0*/  LDS R13, [R11+0x1c] ;  /* 0x00001c000b0d7984 */ /* 0x000ee40000000800 */
[----:B----4-:R-:W-:-:S04]  /*0ef0*/  FSETP.GEU.AND P4, PT, R15, R12, PT ;  /* 0x0000000c0f00720b */ /* 0x010fc80003f8e000 */
[----:B------:R-:W-:Y:S01]  /*0f00*/  FSEL R12, R15, R12, !P4 ;  /* 0x0000000c0f0c7208 */ /* 0x000fe20006000000 */
[----:B------:R-:W-:-:S03]  /*0f10*/  @!P6 VIADD R20, R21, 0x1 ;  /* 0x000000011514e836 */ /* 0x000fc60000000000 */
[----:B-----5:R-:W-:-:S04]  /*0f20*/  FSETP.GEU.AND P3, PT, R27, R12, PT ;  /* 0x0000000c1b00720b */ /* 0x020fc80003f6e000 */
[----:B------:R-:W-:Y:S01]  /*0f30*/  FSEL R27, R27, R12, !P3 ;  /* 0x0000000c1b1b7208 */ /* 0x000fe20005800000 */
[----:B------:R-:W-:-:S03]  /*0f40*/  @!P4 VIADD R20, R21, 0x2 ;  /* 0x000000021514c836 */ /* 0x000fc60000000000 */
[----:B0-----:R-:W-:-:S04]  /*0f50*/  FSETP.GEU.AND P1, PT, R10, R27, PT ;  /* 0x0000001b0a00720b */ /* 0x001fc80003f2e000 */
[----:B------:R-:W-:Y:S01]  /*0f60*/  FSEL R27, R10, R27, !P1 ;  /* 0x0000001b0a1b7208 */ /* 0x000fe20004800000 */
[----:B------:R-:W-:-:S03]  /*0f70*/  @!P3 VIADD R20, R21, 0x3 ;  /* 0x000000031514b836 */ /* 0x000fc60000000000 */
[----:B-1----:R-:W-:-:S04]  /*0f80*/  FSETP.GEU.AND P2, PT, R8, R27, PT ;  /* 0x0000001b0800720b */ /* 0x002fc80003f4e000 */
[----:B------:R-:W-:Y:S01]  /*0f90*/  FSEL R8, R8, R27, !P2 ;  /* 0x0000001b08087208 */ /* 0x000fe20005000000 */
[----:B------:R-:W-:-:S03]  /*0fa0*/  @!P1 VIADD R20, R21, 0x4 ;  /* 0x0000000415149836 */ /* 0x000fc60000000000 */
[----:B--2---:R-:W-:-:S04]  /*0fb0*/  FSETP.GEU.AND P5, PT, R9, R8, PT ;  /* 0x000000080900720b */ /* 0x004fc80003fae000 */
[----:B------:R-:W-:Y:S01]  /*0fc0*/  FSEL R8, R9, R8, !P5 ;  /* 0x0000000809087208 */ /* 0x000fe20006800000 */
[----:B------:R-:W-:-:S03]  /*0fd0*/  @!P2 VIADD R20, R21, 0x5 ;  /* 0x000000051514a836 */ /* 0x000fc60000000000 */
[----:B---3--:R-:W-:-:S04]  /*0fe0*/  FSETP.GEU.AND P3, PT, R13, R8, PT ;  /* 0x000000080d00720b */ /* 0x008fc80003f6e000 */
[----:B------:R-:W-:Y:S01]  /*0ff0*/  FSEL R24, R13, R8, !P3 ;  /* 0x000000080d187208 */ /* 0x000fe20005800000 */
[----:B------:R-:W-:-:S08]  /*1000*/  @!P5 VIADD R20, R21, 0x6 ;  /* 0x000000061514d836 */ /* 0x000fd00000000000 */
[C---:B------:R-:W-:Y:S02]  /*1010*/  @!P3 VIADD R20, R21.reuse, 0x7 ;  /* 0x000000071514b836 */ /* 0x040fe40000000000 */
[----:B------:R-:W-:-:S07]  /*1020*/  VIADD R21, R21, 0x8 ;  /* 0x0000000815157836 */ /* 0x000fce0000000000 */
.L_x_18:
[----:B------:R-:W-:Y:S05]  /*1030*/  @!P0 BRA `(.L_x_17) ;  /* 0x0000000000b48947 */ /* 0x000fea0003800000 */
[----:B------:R-:W-:Y:S02]  /*1040*/  ISETP.GE.U32.AND P0, PT, R17, 0x3, PT ;  /* 0x000000031100780c */ /* 0x000fe40003f06070 */
[----:B------:R-:W-:-:S11]  /*1050*/  ISETP.NE.AND P1, PT, R6, RZ, PT ;  /* 0x000000ff0600720c */ /* 0x000fd60003f25270 */
        /* <DEDUP_REMOVED lines=8> */
[----:B------:R-:W5:Y:S01]  /*10e0*/  LDS R14, [R8+0xc] ;  /* 0x00000c00080e7984 */ /* 0x000f620000000800 */
[----:B--2---:R-:W-:-:S04]  /*10f0*/  FSETP.GEU.AND P0, PT, R9, R24, PT ;  /* 0x000000180900720b */ /* 0x004fc80003f0e000 */
[----:B------:R-:W-:Y:S02]  /*1100*/  FSEL R9, R9, R24, !P0 ;  /* 0x0000001809097208 */ /* 0x000fe40004000000 */
[----:B------:R-:W-:Y:S02]  /*1110*/  SEL R20, R21, R20, !P0 ;  /* 0x0000001415147207 */ /* 0x000fe40004000000 */
[----:B---3--:R-:W-:-:S04]  /*1120*/  FSETP.GEU.AND P2, PT, R10, R9, PT ;  /* 0x000000090a00720b */ /* 0x008fc80003f4e000 */
[----:B------:R-:W-:-:S04]  /*1130*/  FSEL R9, R10, R9, !P2 ;  /* 0x000000090a097208 */ /* 0x000fc80005000000 */
[----:B----4-:R-:W-:-:S04]  /*1140*/  FSETP.GEU.AND P3, PT, R12, R9, PT ;  /* 0x000000090c00720b */ /* 0x010fc80003f6e000 */
[----:B------:R-:W-:Y:S01]  /*1150*/  FSEL R9, R12, R9, !P3 ;  /* 0x000000090c097208 */ /* 0x000fe20005800000 */
[----:B------:R-:W-:-:S03]  /*1160*/  @!P2 VIADD R20, R21, 0x1 ;  /* 0x000000011514a836 */ /* 0x000fc60000000000 */
[----:B-----5:R-:W-:-:S04]  /*1170*/  FSETP.GEU.AND P4, PT, R14, R9, PT ;  /* 0x000000090e00720b */ /* 0x020fc80003f8e000 */
[----:B------:R-:W-:Y:S01]  /*1180*/  FSEL R24, R14, R9, !P4 ;  /* 0x000000090e187208 */ /* 0x000fe20006000000 */
[----:B------:R-:W-:-:S08]  /*1190*/  @!P3 VIADD R20, R21, 0x2 ;  /* 0x000000021514b836 */ /* 0x000fd00000000000 */
[C---:B------:R-:W-:Y:S02]  /*11a0*/  @!P4 VIADD R20, R21.reuse, 0x3 ;  /* 0x000000031514c836 */ /* 0x040fe40000000000 */
[----:B------:R-:W-:-:S07]  /*11b0*/  VIADD R21, R21, 0x4 ;  /* 0x0000000415157836 */ /* 0x000fce0000000000 */
.L_x_19:
[----:B------:R-:W-:Y:S05]  /*11c0*/  @!P1 BRA `(.L_x_17) ;  /* 0x0000000000509947 */ /* 0x000fea0003800000 */
[----:B------:R-:W2:Y:S01]  /*11d0*/  S2R R9, SR_CgaCtaId ;  /* 0x0000000000097919 */ /* 0x000ea20000008800 */
[----:B------:R-:W-:Y:S02]  /*11e0*/  MOV R8, 0x400 ;  /* 0x0000040000087802 */ /* 0x000fe40000000f00 */
[----:B------:R-:W-:Y:S02]  /*11f0*/  ISETP.NE.AND P1, PT, R6, 0x1, PT ;  /* 0x000000010600780c */ /* 0x000fe40003f25270 */
[----:B--2---:R-:W-:-:S04]  /*1200*/  LEA R8, R9, R8, 0x18 ;  /* 0x0000000809087211 */ /* 0x004fc800078ec0ff */
[----:B------:R-:W-:-:S05]  /*1210*/  LEA R8, R21, R8, 0x2 ;  /* 0x0000000815087211 */ /* 0x000fca00078e10ff */
[----:B------:R-:W2:Y:S02]  /*1220*/  LDS R9, [R8] ;  /* 0x0000000008097984 */ /* 0x000ea40000000800 */
[----:B--2---:R-:W-:-:S04]  /*1230*/  FSETP.GEU.AND P0, PT, R9, R24, PT ;  /* 0x000000180900720b */ /* 0x004fc80003f0e000 */
[----:B------:R-:W-:Y:S02]  /*1240*/  FSEL R24, R9, R24, !P0 ;  /* 0x0000001809187208 */ /* 0x000fe40004000000 */
[----:B------:R-:W-:Y:S01]  /*1250*/  SEL R20, R21, R20, !P0 ;  /* 0x0000001415147207 */ /* 0x000fe20004000000 */
[----:B------:R-:W-:Y:S06]  /*1260*/  @!P1 BRA `(.L_x_17) ;  /* 0x0000000000289947 */ /* 0x000fec0003800000 */
[----:B------:R-:W2:Y:S01]  /*1270*/  LDS R9, [R8+0x4] ;  /* 0x0000040008097984 */ /* 0x000ea20000000800 */
[----:B------:R-:W-:Y:S02]  /*1280*/  ISETP.NE.AND P1, PT, R6, 0x2, PT ;  /* 0x000000020600780c */ /* 0x000fe40003f25270 */
[----:B--2---:R-:W-:-:S04]  /*1290*/  FSETP.GEU.AND P0, PT, R9, R24, PT ;  /* 0x000000180900720b */ /* 0x004fc80003f0e000 */
[----:B------:R-:W-:-:S09]  /*12a0*/  FSEL R24, R9, R24, !P0 ;  /* 0x0000001809187208 */ /* 0x000fd20004000000 */
[----:B------:R-:W-:Y:S01]  /*12b0*/  @!P0 VIADD R20, R21, 0x1 ;  /* 0x0000000115148836 */ /* 0x000fe20000000000 */
[----:B------:R-:W-:Y:S06]  /*12c0*/  @!P1 BRA `(.L_x_17) ;  /* 0x0000000000109947 */ /* 0x000fec0003800000 */
[----:B------:R-:W2:Y:S02]  /*12d0*/  LDS R9, [R8+0x8] ;  /* 0x0000080008097984 */ /* 0x000ea40000000800 */
[----:B--2---:R-:W-:-:S13]  /*12e0*/  FSETP.GEU.AND P0, PT, R9, R24, PT ;  /* 0x000000180900720b */ /* 0x004fda0003f0e000 */
[----:B------:R-:W-:Y:S02]  /*12f0*/  @!P0 VIADD R20, R21, 0x2 ;  /* 0x0000000215148836 */ /* 0x000fe40000000000 */
[----:B------:R-:W-:-:S07]  /*1300*/  @!P0 IMAD.MOV.U32 R24, RZ, RZ, R9 ;  /* 0x000000ffff188224 */ /* 0x000fce00078e0009 */
.L_x_17:
[----:B------:R-:W-:Y:S01]  /*1310*/  FSETP.GT.AND P0, PT, R19, R24, PT ;  /* 0x000000181300720b */ /* 0x000fe20003f04000 */
[----:B------:R-:W-:-:S12]  /*1320*/  BSSY.RECONVERGENT B0, `(.L_x_20) ;  /* 0x000000a000007945 */ /* 0x000fd80003800200 */
[----:B------:R-:W-:Y:S05]  /*1330*/  @!P0 BRA `(.L_x_21) ;  /* 0x0000000000208947 */ /* 0x000fea0003800000 */
[----:B------:R-:W2:Y:S01]  /*1340*/  S2UR UR6, SR_CgaCtaId ;  /* 0x00000000000679c3 */ /* 0x000ea20000008800 */
[----:B------:R-:W-:Y:S02]  /*1350*/  UMOV UR5, 0x400 ;  /* 0x0000040000057882 */ /* 0x000fe40000000000 */
[----:B--2---:R-:W-:-:S06]  /*1360*/  ULEA UR5, UR6, UR5, 0x18 ;  /* 0x0000000506057291 */ /* 0x004fcc000f8ec0ff */
[C---:B------:R-:W-:Y:S01]  /*1370*/  LEA R8, R20.reuse, UR5, 0x2 ;  /* 0x0000000514087c11 */ /* 0x040fe2000f8e10ff */
[----:B------:R-:W-:-:S04]  /*1380*/  IMAD R20, R20, 0x4, R25 ;  /* 0x0000000414147824 */ /* 0x000fc800078e0219 */
[----:B------:R2:W-:Y:S04]  /*1390*/  ATOMS.EXCH RZ, [R8], R19 ;  /* 0x0000001308ff738c */ /* 0x0005e80004000000 */
[----:B------:R2:W-:Y:S04]  /*13a0*/  ATOMS.EXCH RZ, [R20], R7 ;  /* 0x0000000714ff738c */ /* 0x0005e80004000000 */
[----:B------:R-:W3:Y:S02]  /*13b0*/  LDS R3, [UR5] ;  /* 0x00000005ff037984 */ /* 0x000ee40008000800 */
.L_x_21:
[----:B------:R-:W-:Y:S05]  /*13c0*/  BSYNC.RECONVERGENT B0 ;  /* 0x0000000000007941 */ /* 0x000fea0003800200 */
.L_x_20:
[----:B------:R-:W4:Y:S01]  /*13d0*/  LDCU UR5, c[0x0][0x398] ;  /* 0x00007300ff0577ac */ /* 0x000f220008000800 */
[----:B0-2---:R-:W-:-:S05]  /*13e0*/  IMAD.IADD R7, R4, 0x1, R7 ;  /* 0x0000000104077824 */ /* 0x005fca00078e0207 */
[----:B----4-:R-:W-:-:S13]  /*13f0*/  ISETP.GE.AND P0, PT, R7, UR5, PT ;  /* 0x0000000507007c0c */ /* 0x010fda000bf06270 */
[----:B------:R-:W-:Y:S05]  /*1400*/  @!P0 BRA `(.L_x_22) ;  /* 0xfffffff400008947 */ /* 0x000fea000383ffff */
.L_x_6:
[----:B------:R-:W-:Y:S05]  /*1410*/  WARPSYNC.ALL ;  /* 0x0000000000007948 */ /* 0x000fea0003800000 */
[----:B------:R-:W-:Y:S01]  /*1420*/  BAR.SYNC.DEFER_BLOCKING 0x0 ;  /* 0x0000000000007b1d */ /* 0x000fe20000010000 */
[----:B------:R-:W-:-:S13]  /*1430*/  ISETP.NE.AND P0, PT, R5, RZ, PT ;  /* 0x000000ff0500720c */ /* 0x000fda0003f05270 */
[----:B------:R-:W-:Y:S05]  /*1440*/  @P0 EXIT ;  /* 0x000000000000094d */ /* 0x000fea0003800000 */
[----:B01----:R-:W0:Y:S01]  /*1450*/  LDC R2, c[0x0][0x39c] ;  /* 0x0000e700ff027b82 */ /* 0x003e220000000800 */
[----:B------:R-:W-:-:S07]  /*1460*/  UMOV UR4, 0x400 ;  /* 0x0000040000047882 */ /* 0x000fce0000000000 */
[----:B------:R-:W1:Y:S01]  /*1470*/  S2UR UR5, SR_CgaCtaId ;  /* 0x00000000000579c3 */ /* 0x000e620000008800 */
[----:B0-----:R-:W-:Y:S01]  /*1480*/  ISETP.GE.AND P0, PT, R2, 0x2, PT ;  /* 0x000000020200780c */ /* 0x001fe20003f06270 */
[----:B-1----:R-:W-:-:S09]  /*1490*/  ULEA UR5, UR5, UR4, 0x18 ;  /* 0x0000000405057291 */ /* 0x002fd2000f8ec0ff */
[----:B------:R-:W0:Y:S03]  /*14a0*/  LDS R0, [UR5] ;  /* 0x00000005ff007984 */ /* 0x000e260008000800 */
[----:B------:R-:W-:Y:S05]  /*14b0*/  @!P0 BRA `(.L_x_23) ;  /* 0x00000004001c8947 */ /* 0x000fea0003800000 */
[C---:B---3--:R-:W-:Y:S01]  /*14c0*/  VIADD R3, R2.reuse, 0xfffffffe ;  /* 0xfffffffe02037836 */ /* 0x048fe20000000000 */
[----:B------:R-:W-:Y:S01]  /*14d0*/  UMOV UR4, 0x1 ;  /* 0x0000000100047882 */ /* 0x000fe20000000000 */
[----:B------:R-:W-:-:S03]  /*14e0*/  VIADD R20, R2, 0xffffffff ;  /* 0xffffffff02147836 */ /* 0x000fc60000000000 */
[----:B------:R-:W-:Y:S02]  /*14f0*/  ISETP.GE.U32.AND P0, PT, R3, 0xf, PT ;  /* 0x0000000f0300780c */ /* 0x000fe40003f06070 */
[----:B------:R-:W-:-:S11]  /*1500*/  LOP3.LUT R21, R20, 0xf, RZ, 0xc0, !PT ;  /* 0x0000000f14157812 */ /* 0x000fd600078ec0ff */
[----:B------:R-:W-:Y:S05]  /*1510*/  @!P0 BRA `(.L_x_24) ;  /* 0x00000000005c8947 */ /* 0x000fea0003800000 */
[----:B------:R-:W-:Y:S01]  /*1520*/  LOP3.LUT R3, R20, 0xfffffff0, RZ, 0xc0, !PT ;  /* 0xfffffff014037812 */ /* 0x000fe200078ec0ff */
[----:B------:R-:W-:Y:S01]  /*1530*/  UIADD3 UR6, UPT, UPT, UR5, 0x20, URZ ;  /* 0x0000002005067890 */ /* 0x000fe2000fffe0ff */
[----:B------:R-:W-:-:S03]  /*1540*/  UMOV UR4, URZ ;  /* 0x000000ff00047c82 */ /* 0x000fc60008000000 */
[----:B------:R-:W-:-:S08]  /*1550*/  IMAD.MOV R3, RZ, RZ, -R3 ;  /* 0x000000ffff037224 */ /* 0x000fd000078e0a03 */
.L_x_25:
[----:B------:R-:W0:Y:S01]  /*1560*/  LDS.128 R4, [UR6+-0x20] ;  /* 0xffffe006ff047984 */ /* 0x000e220008000c00 */
[----:B------:R-:W-:Y:S01]  /*1570*/  VIADD R3, R3, 0x10 ;  /* 0x0000001003037836 */ /* 0x000fe20000000000 */
[----:B------:R-:W-:Y:S02]  /*1580*/  UIADD3 UR4, UPT, UPT, UR4, 0x10, URZ ;  /* 0x0000001004047890 */ /* 0x000fe4000fffe0ff */
[----:B------:R-:W1:Y:S02]  /*1590*/  LDS.128 R8, [UR6+-0x10] ;  /* 0xfffff006ff087984 */ /* 0x000e640008000c00 */
[----:B------:R-:W-:Y:S02]  /*15a0*/  ISETP.NE.AND P0, PT, R3, RZ, PT ;  /* 0x000000ff0300720c */ /* 0x000fe40003f05270 */
[----:B------:R-:W2:Y:S04]  /*15b0*/  LDS.128 R12, [UR6] ;  /* 0x00000006ff0c7984 */ /* 0x000ea80008000c00 */
[----:B------:R-:W3:Y:S04]  /*15c0*/  LDS.128 R16, [UR6+0x10] ;  /* 0x00001006ff107984 */ /* 0x000ee80008000c00 */
[----:B------:R-:W4:Y:S01]  /*15d0*/  LDS R22, [UR6+0x20] ;  /* 0x00002006ff167984 */ /* 0x000f220008000800 */
[----:B------:R-:W-:Y:S01]  /*15e0*/  UIADD3 UR6, UPT, UPT, UR6, 0x40, URZ ;  /* 0x0000004006067890 */ /* 0x000fe2000fffe0ff */
[----:B0-----:R-:W-:-:S04]  /*15f0*/  FMNMX3 R5, R0, R5, R6, !PT ;  /* 0x0000000500057276 */ /* 0x001fc80007800006 */
[----:B-1----:R-:W-:-:S04]  /*1600*/  FMNMX3 R5, R5, R7, R8, !PT ;  /* 0x0000000705057276 */ /* 0x002fc80007800008 */
[----:B------:R-:W-:-:S04]  /*1610*/  FMNMX3 R5, R5, R9, R10, !PT ;  /* 0x0000000905057276 */ /* 0x000fc8000780000a */
[----:B--2---:R-:W-:-:S04]  /*1620*/  FMNMX3 R5, R5, R11, R12, !PT ;  /* 0x0000000b05057276 */ /* 0x004fc8000780000c */
[----:B------:R-:W-:-:S04]  /*1630*/  FMNMX3 R5, R5, R13, R14, !PT ;  /* 0x0000000d05057276 */ /* 0x000fc8000780000e */
[----:B---3--:R-:W-:-:S04]  /*1640*/  FMNMX3 R5, R5, R15, R16, !PT ;  /* 0x0000000f05057276 */ /* 0x008fc80007800010 */
[----:B------:R-:W-:-:S04]  /*1650*/  FMNMX3 R18, R5, R17, R18, !PT ;  /* 0x0000001105127276 */ /* 0x000fc80007800012 */
[----:B----4-:R-:W-:Y:S01]  /*1660*/  FMNMX3 R0, R18, R19, R22, !PT ;  /* 0x0000001312007276 */ /* 0x010fe20007800016 */
[----:B------:R-:W-:Y:S06]  /*1670*/  @P0 BRA `(.L_x_25) ;  /* 0xfffffffc00b80947 */ /* 0x000fec000383ffff */
[----:B------:R-:W-:-:S12]  /*1680*/  UIADD3 UR4, UPT, UPT, UR4, 0x1, URZ ;  /* 0x0000000104047890 */ /* 0x000fd8000fffe0ff */
.L_x_24:
[----:B------:R-:W-:-:S13]  /*1690*/  ISETP.NE.AND P0, PT, R21, RZ, PT ;  /* 0x000000ff1500720c */ /* 0x000fda0003f05270 */
[----:B------:R-:W-:Y:S05]  /*16a0*/  @!P0 BRA `(.L_x_23) ;  /* 0x0000000000a08947 */ /* 0x000fea0003800000 */
[----:B------:R-:W-:Y:S02]  /*16b0*/  ISETP.GE.U32.AND P0, PT, R21, 0x8, PT ;  /* 0x000000081500780c */ /* 0x000fe40003f06070 */
[----:B------:R-:W-:-:S04]  /*16c0*/  LOP3.LUT R11, R20, 0x7, RZ, 0xc0, !PT ;  /* 0x00000007140b7812 */ /* 0x000fc800078ec0ff */
[----:B------:R-:W-:-:S07]  /*16d0*/  ISETP.NE.AND P1, PT, R11, RZ, PT ;  /* 0x000000ff0b00720c */ /* 0x000fce0003f25270 */
[----:B------:R-:W-:Y:S06]  /*16e0*/  @!P0 BRA `(.L_x_26) ;  /* 0x0000000000388947 */ /* 0x000fec0003800000 */
[----:B------:R-:W-:Y:S02]  /*16f0*/  ULEA UR6, UR4, UR5, 0x2 ;  /* 0x0000000504067291 */ /* 0x000fe4000f8e10ff */
[----:B------:R-:W-:-:S07]  /*1700*/  UIADD3 UR4, UPT, UPT, UR4, 0x8, URZ ;  /* 0x0000000804047890 */ /* 0x000fce000fffe0ff */
[----:B------:R-:W-:Y:S04]  /*1710*/  LDS R3, [UR6] ;  /* 0x00000006ff037984 */ /* 0x000fe80008000800 */
[----:B------:R-:W0:Y:S04]  /*1720*/  LDS R4, [UR6+0x4] ;  /* 0x00000406ff047984 */ /* 0x000e280008000800 */
[----:B------:R-:W-:Y:S04]  /*1730*/  LDS R6, [UR6+0x8] ;  /* 0x00000806ff067984 */ /* 0x000fe80008000800 */
[----:B------:R-:W1:Y:S04]  /*1740*/  LDS R5, [UR6+0xc] ;  /* 0x00000c06ff057984 */ /* 0x000e680008000800 */
[----:B------:R-:W-:Y:S04]  /*1750*/  LDS R8, [UR6+0x10] ;  /* 0x00001006ff087984 */ /* 0x000fe80008000800 */
[----:B------:R-:W2:Y:S04]  /*1760*/  LDS R7, [UR6+0x14] ;  /* 0x00001406ff077984 */ /* 0x000ea80008000800 */
[----:B------:R-:W-:Y:S04]  /*1770*/  LDS R10, [UR6+0x18] ;  /* 0x00001806ff0a7984 */ /* 0x000fe80008000800 */
[----:B------:R-:W3:Y:S01]  /*1780*/  LDS R9, [UR6+0x1c] ;  /* 0x00001c06ff097984 */ /* 0x000ee20008000800 */
[----:B0-----:R-:W-:-:S04]  /*1790*/  FMNMX3 R3, R0, R3, R4, !PT ;  /* 0x0000000300037276 */ /* 0x001fc80007800004 */
[----:B-1----:R-:W-:-:S04]  /*17a0*/  FMNMX3 R3, R3, R6, R5, !PT ;  /* 0x0000000603037276 */ /* 0x002fc80007800005 */
[----:B--2---:R-:W-:-:S04]  /*17b0*/  FMNMX3 R3, R3, R8, R7, !PT ;  /* 0x0000000803037276 */ /* 0x004fc80007800007 */
[----:B---3--:R-:W-:-:S07]  /*17c0*/  FMNMX3 R0, R3, R10, R9, !PT ;  /* 0x0000000a03007276 */ /* 0x008fce0007800009 */
.L_x_26:
        /* <DEDUP_REMOVED lines=10> */
[----:B------:R-:W1:Y:S01]  /*1870*/  LDS R6, [UR6+0xc] ;  /* 0x00000c06ff067984 */ /* 0x000e620008000800 */
[----:B0-----:R-:W-:-:S04]  /*1880*/  FMNMX3 R0, R0, R3, R4, !PT ;  /* 0x0000000300007276 */ /* 0x001fc80007800004 */
[----:B-1----:R-:W-:-:S07]  /*1890*/  FMNMX3 R0, R0, R5, R6, !PT ;  /* 0x0000000500007276 */ /* 0x002fce0007800006 */
.L_x_27:
[----:B------:R-:W-:Y:S05]  /*18a0*/  @!P1 BRA `(.L_x_23) ;  /* 0x0000000000209947 */ /* 0x000fea0003800000 */
[----:B------:R-:W-:Y:S01]  /*18b0*/  IMAD.MOV R20, RZ, RZ, -R20 ;  /* 0x000000ffff147224 */ /* 0x000fe200078e0a14 */
[----:B------:R-:W-:-:S12]  /*18c0*/  ULEA UR4, UR4, UR5, 0x2 ;  /* 0x0000000504047291 */ /* 0x000fd8000f8e10ff */
.L_x_28:
[----:B------:R-:W0:Y:S01]  /*18d0*/  LDS R3, [UR4] ;  /* 0x00000004ff037984 */ /* 0x000e220008000800 */
[----:B------:R-:W-:Y:S01]  /*18e0*/  VIADD R20, R20, 0x1 ;  /* 0x0000000114147836 */ /* 0x000fe20000000000 */
[----:B------:R-:W-:-:S04]  /*18f0*/  UIADD3 UR4, UPT, UPT, UR4, 0x4, URZ ;  /* 0x0000000404047890 */ /* 0x000fc8000fffe0ff */
[----:B------:R-:W-:Y:S02]  /*1900*/  ISETP.NE.AND P0, PT, R20, RZ, PT ;  /* 0x000000ff1400720c */ /* 0x000fe40003f05270 */
[----:B0-----:R-:W-:-:S11]  /*1910*/  FMNMX R0, R3, R0, !PT ;  /* 0x0000000003007209 */ /* 0x001fd60007800000 */
[----:B------:R-:W-:Y:S05]  /*1920*/  @P0 BRA `(.L_x_28) ;  /* 0xfffffffc00e80947 */ /* 0x000fea000383ffff */
.L_x_23:
[----:B------:R-:W-:Y:S01]  /*1930*/  ISETP.GE.AND P1, PT, R2, 0x1, PT ;  /* 0x000000010200780c */ /* 0x000fe20003f26270 */
[----:B---3--:R-:W-:-:S12]  /*1940*/  IMAD.MOV.U32 R3, RZ, RZ, RZ ;  /* 0x000000ffff037224 */ /* 0x008fd800078e00ff */
[----:B------:R-:W-:Y:S05]  /*1950*/  @!P1 BRA `(.L_x_29) ;  /* 0x00000004007c9947 */ /* 0x000fea0003800000 */
[C---:B------:R-:W-:Y:S01]  /*1960*/  ISETP.GE.U32.AND P0, PT, R2.reuse, 0x4, PT ;  /* 0x000000040200780c */ /* 0x040fe20003f06070 */
[----:B------:R-:W-:Y:S01]  /*1970*/  IMAD.MOV.U32 R3, RZ, RZ, RZ ;  /* 0x000000ffff037224 */ /* 0x000fe200078e00ff */
[----:B------:R-:W-:Y:S01]  /*1980*/  LOP3.LUT R15, R2, 0x3, RZ, 0xc0, !PT ;  /* 0x00000003020f7812 */ /* 0x000fe200078ec0ff */
[----:B------:R-:W-:-:S03]  /*1990*/  IMAD.MOV.U32 R8, RZ, RZ, RZ ;  /* 0x000000ffff087224 */ /* 0x000fc600078e00ff */
[----:B------:R-:W-:-:S07]  /*19a0*/  ISETP.NE.AND P2, PT, R15, RZ, PT ;  /* 0x000000ff0f00720c */ /* 0x000fce0003f45270 */
[----:B------:R-:W-:Y:S06]  /*19b0*/  @!P0 BRA `(.L_x_30) ;  /* 0x0000000000bc8947 */ /* 0x000fec0003800000 */
[----:B------:R-:W-:Y:S01]  /*19c0*/  LOP3.LUT R8, R2, 0x7ffffffc, RZ, 0xc0, !PT ;  /* 0x7ffffffc02087812 */ /* 0x000fe200078ec0ff */
[----:B------:R-:W-:Y:S01]  /*19d0*/  IMAD.MOV.U32 R3, RZ, RZ, RZ ;  /* 0x000000ffff037224 */ /* 0x000fe200078e00ff */
[----:B------:R-:W-:-:S03]  /*19e0*/  UMOV UR4, UR5 ;  /* 0x0000000500047c82 */ /* 0x000fc60008000000 */
[----:B------:R-:W-:-:S07]  /*19f0*/  IMAD.MOV R9, RZ, RZ, -R8 ;  /* 0x000000ffff097224 */ /* 0x000fce00078e0a08 */
.L_x_31:
[----:B------:R-:W0:Y:S01]  /*1a00*/  LDS.128 R4, [UR4] ;  /* 0x00000004ff047984 */ /* 0x000e220008000c00 */
[----:B------:R-:W-:Y:S01]  /*1a10*/  IMAD.MOV.U32 R19, RZ, RZ, 0x3bbb989d ;  /* 0x3bbb989dff137424 */ /* 0x000fe200078e00ff */
[----:B------:R-:W-:Y:S01]  /*1a20*/  UIADD3 UR4, UPT, UPT, UR4, 0x10, URZ ;  /* 0x0000001004047890 */ /* 0x000fe2000fffe0ff */
[----:B------:R-:W-:Y:S02]  /*1a30*/  IMAD.MOV.U32 R10, RZ, RZ, 0x437c0000 ;  /* 0x437c0000ff0a7424 */ /* 0x000fe400078e00ff */
[----:B------:R-:W-:-:S05]  /*1a40*/  VIADD R9, R9, 0x4 ;  /* 0x0000000409097836 */ /* 0x000fca0000000000 */
[----:B------:R-:W-:Y:S01]  /*1a50*/  ISETP.NE.AND P0, PT, R9, RZ, PT ;  /* 0x000000ff0900720c */ /* 0x000fe20003f05270 */
[--C-:B0-----:R-:W-:Y:S01]  /*1a60*/  FADD R11, R4, -R0.reuse ;  /* 0x80000000040b7221 */ /* 0x101fe20000000000 */
[--C-:B------:R-:W-:Y:S01]  /*1a70*/  FADD R14, R5, -R0.reuse ;  /* 0x80000000050e7221 */ /* 0x100fe20000000000 */
[----:B------:R-:W-:Y:S02]  /*1a80*/  FADD R6, R6, -R0 ;  /* 0x8000000006067221 */ /* 0x000fe40000000000 */
[-C--:B------:R-:W-:Y:S01]  /*1a90*/  FFMA.SAT R13, R11, R19.reuse, 0.5 ;  /* 0x3f0000000b0d7423 */ /* 0x080fe20000002013 */
[-C--:B------:R-:W-:Y:S01]  /*1aa0*/  FFMA.SAT R5, R14, R19.reuse, 0.5 ;  /* 0x3f0000000e057423 */ /* 0x080fe20000002013 */
[----:B------:R-:W-:Y:S02]  /*1ab0*/  FFMA.SAT R17, R6, R19, 0.5 ;  /* 0x3f00000006117423 */ /* 0x000fe40000002013 */
[-C--:B------:R-:W-:Y:S01]  /*1ac0*/  FFMA.RM R4, R13, R10.reuse, 12582913 ;  /* 0x4b4000010d047423 */ /* 0x080fe2000000400a */
[----:B------:R-:W-:-:S03]  /*1ad0*/  FFMA.RM R5, R5, R10, 12582913 ;  /* 0x4b40000105057423 */ /* 0x000fc6000000400a */
[C---:B------:R-:W-:Y:S01]  /*1ae0*/  FADD R12, R4.reuse, -12583039 ;  /* 0xcb40007f040c7421 */ /* 0x040fe20000000000 */
[----:B------:R-:W-:Y:S01]  /*1af0*/  FADD R13, R5, -12583039 ;  /* 0xcb40007f050d7421 */ /* 0x000fe20000000000 */
[----:B------:R-:W-:Y:S02]  /*1b00*/  IMAD.SHL.U32 R4, R4, 0x800000, RZ ;  /* 0x0080000004047824 */ /* 0x000fe400078e00ff */
[----:B------:R-:W-:Y:S01]  /*1b10*/  FFMA R12, R11, 1.4426950216293334961, -R12 ;  /* 0x3fb8aa3b0b0c7823 */ /* 0x000fe2000000080c */
[C---:B------:R-:W-:Y:S01]  /*1b20*/  FFMA R13, R14.reuse, 1.4426950216293334961, -R13 ;  /* 0x3fb8aa3b0e0d7823 */ /* 0x040fe2000000080d */
[----:B------:R-:W-:Y:S02]  /*1b30*/  IMAD.SHL.U32 R5, R5, 0x800000, RZ ;  /* 0x0080000005057824 */ /* 0x000fe400078e00ff */
[----:B------:R-:W-:Y:S01]  /*1b40*/  FFMA R12, R11, 1.925963033500011079e-08, R12 ;  /* 0x32a570600b0c7823 */ /* 0x000fe2000000000c */
[----:B------:R-:W-:Y:S01]  /*1b50*/  FADD R11, R7, -R0 ;  /* 0x80000000070b7221 */ /* 0x000fe20000000000 */
[----:B------:R-:W-:Y:S01]  /*1b60*/  FFMA.RM R7, R17, R10, 12582913 ;  /* 0x4b40000111077423 */ /* 0x000fe2000000400a */
[----:B------:R-:W-:-:S02]  /*1b70*/  FFMA R13, R14, 1.925963033500011079e-08, R13 ;  /* 0x32a570600e0d7823 */ /* 0x000fc4000000000d */
[----:B------:R-:W-:Y:S01]  /*1b80*/  FFMA.SAT R19, R11, R19, 0.5 ;  /* 0x3f0000000b137423 */ /* 0x000fe20000002013 */
[C---:B------:R-:W-:Y:S01]  /*1b90*/  FADD R17, R7.reuse, -12583039 ;  /* 0xcb40007f07117421 */ /* 0x040fe20000000000 */
[----:B------:R-:W0:Y:S01]  /*1ba0*/  MUFU.EX2 R12, R12 ;  /* 0x0000000c000c7308 */ /* 0x000e220000000800 */
[----:B------:R-:W-:Y:S02]  /*1bb0*/  IMAD.SHL.U32 R7, R7, 0x800000, RZ ;  /* 0x0080000007077824 */ /* 0x000fe400078e00ff */
[----:B------:R-:W-:Y:S01]  /*1bc0*/  FFMA.RM R19, R19, R10, 12582913 ;  /* 0x4b40000113137423 */ /* 0x000fe2000000400a */
[----:B------:R-:W-:-:S03]  /*1bd0*/  FFMA R17, R6, 1.4426950216293334961, -R17 ;  /* 0x3fb8aa3b06117823 */ /* 0x000fc60000000811 */
[----:B------:R-:W-:Y:S01]  /*1be0*/  FADD R10, R19, -12583039 ;  /* 0xcb40007f130a7421 */ /* 0x000fe20000000000 */
[----:B------:R-:W-:Y:S01]  /*1bf0*/  FFMA R17, R6, 1.925963033500011079e-08, R17 ;  /* 0x32a5706006117823 */ /* 0x000fe20000000011 */
[----:B------:R-:W1:Y:S02]  /*1c00*/  MUFU.EX2 R13, R13 ;  /* 0x0000000d000d7308 */ /* 0x000e640000000800 */
[----:B------:R-:W-:-:S04]  /*1c10*/  FFMA R10, R11, 1.4426950216293334961, -R10 ;  /* 0x3fb8aa3b0b0a7823 */ /* 0x000fc8000000080a */
[----:B------:R-:W-:Y:S02]  /*1c20*/  FFMA R10, R11, 1.925963033500011079e-08, R10 ;  /* 0x32a570600b0a7823 */ /* 0x000fe4000000000a */
[----:B------:R-:W2:Y:S01]  /*1c30*/  MUFU.EX2 R17, R17 ;  /* 0x0000001100117308 */ /* 0x000ea20000000800 */
[----:B0-----:R-:W-:Y:S01]  /*1c40*/  FFMA R4, R4, R12, R3 ;  /* 0x0000000c04047223 */ /* 0x001fe20000000003 */
[----:B------:R-:W-:-:S06]  /*1c50*/  IMAD.SHL.U32 R3, R19, 0x800000, RZ ;  /* 0x0080000013037824 */ /* 0x000fcc00078e00ff */
[----:B------:R-:W0:Y:S01]  /*1c60*/  MUFU.EX2 R10, R10 ;  /* 0x0000000a000a7308 */ /* 0x000e220000000800 */
[----:B-1----:R-:W-:-:S04]  /*1c70*/  FFMA R4, R5, R13, R4 ;  /* 0x0000000d05047223 */ /* 0x002fc80000000004 */
[----:B--2---:R-:W-:-:S04]  /*1c80*/  FFMA R4, R7, R17, R4 ;  /* 0x0000001107047223 */ /* 0x004fc80000000004 */
[----:B0-----:R-:W-:Y:S01]  /*1c90*/  FFMA R3, R3, R10, R4 ;  /* 0x0000000a03037223 */ /* 0x001fe20000000004 */
[----:B------:R-:W-:Y:S06]  /*1ca0*/  @P0 BRA `(.L_x_31) ;  /* 0xfffffffc00540947 */ /* 0x000fec000383ffff */
.L_x_30:
[----:B------:R-:W-:Y:S05]  /*1cb0*/  @!P2 BRA `(.L_x_29) ;  /* 0x0000000000a4a947 */ /* 0x000fea0003800000 */
[----:B------:R-:W-:Y:S02]  /*1cc0*/  ISETP.NE.AND P0, PT, R15, 0x1, PT ;  /* 0x000000010f00780c */ /* 0x000fe40003f05270 */
[----:B------:R-:W-:-:S04]  /*1cd0*/  LOP3.LUT R4, R2, 0x1, RZ, 0xc0, !PT ;  /* 0x0000000102047812 */ /* 0x000fc800078ec0ff */
[----:B------:R-:W-:-:S07]  /*1ce0*/  ISETP.NE.U32.AND P2, PT, R4, 0x1, PT ;  /* 0x000000010400780c */ /* 0x000fce0003f45070 */
[----:B------:R-:W-:Y:S06]  /*1cf0*/  @!P0 BRA `(.L_x_32) ;  /* 0x00000000005c8947 */ /* 0x000fec0003800000 */
[C---:B------:R-:W-:Y:S01]  /*1d00*/  LEA R4, R8.reuse, UR5, 0x2 ;  /* 0x0000000508047c11 */ /* 0x040fe2000f8e10ff */
[----:B------:R-:W-:Y:S02]  /*1d10*/  IMAD.MOV.U32 R10, RZ, RZ, 0x3bbb989d ;  /* 0x3bbb989dff0a7424 */ /* 0x000fe400078e00ff */
[----:B------:R-:W-:Y:S02]  /*1d20*/  IMAD.MOV.U32 R11, RZ, RZ, 0x437c0000 ;  /* 0x437c0000ff0b7424 */ /* 0x000fe400078e00ff */
[----:B------:R-:W-:Y:S01]  /*1d30*/  VIADD R8, R8, 0x2 ;  /* 0x0000000208087836 */ /* 0x000fe20000000000 */
[----:B------:R-:W0:Y:S02]  /*1d40*/  LDS.64 R4, [R4] ;  /* 0x0000000004047984 */ /* 0x000e240000000a00 */
[----:B0-----:R-:W-:Y:S01]  /*1d50*/  FADD R6, R4, -R0 ;  /* 0x8000000004067221 */ /* 0x001fe20000000000 */
[----:B------:R-:W-:-:S03]  /*1d60*/  FADD R9, -R0, R5 ;  /* 0x0000000500097221 */ /* 0x000fc60000000100 */
[-C--:B------:R-:W-:Y:S01]  /*1d70*/  FFMA.SAT R7, R6, R10.reuse, 0.5 ;  /* 0x3f00000006077423 */ /* 0x080fe2000000200a */
[----:B------:R-:W-:-:S03]  /*1d80*/  FFMA.SAT R10, R9, R10, 0.5 ;  /* 0x3f000000090a7423 */ /* 0x000fc6000000200a */
[-C--:B------:R-:W-:Y:S01]  /*1d90*/  FFMA.RM R7, R7, R11.reuse, 12582913 ;  /* 0x4b40000107077423 */ /* 0x080fe2000000400b */
[----:B------:R-:W-:-:S03]  /*1da0*/  FFMA.RM R10, R10, R11, 12582913 ;  /* 0x4b4000010a0a7423 */ /* 0x000fc6000000400b */
[----:B------:R-:W-:Y:S01]  /*1db0*/  FADD R5, R7, -12583039 ;  /* 0xcb40007f07057421 */ /* 0x000fe20000000000 */
[C---:B------:R-:W-:Y:S01]  /*1dc0*/  FADD R4, R10.reuse, -12583039 ;  /* 0xcb40007f0a047421 */ /* 0x040fe20000000000 */
[----:B------:R-:W-:Y:S02]  /*1dd0*/  IMAD.SHL.U32 R10, R10, 0x800000, RZ ;  /* 0x008000000a0a7824 */ /* 0x000fe400078e00ff */
[----:B------:R-:W-:Y:S01]  /*1de0*/  FFMA R5, R6, 1.4426950216293334961, -R5 ;  /* 0x3fb8aa3b06057823 */ /* 0x000fe20000000805 */
[----:B------:R-:W-:-:S03]  /*1df0*/  FFMA R4, R9, 1.4426950216293334961, -R4 ;  /* 0x3fb8aa3b09047823 */ /* 0x000fc60000000804 */
[----:B------:R-:W-:Y:S01]  /*1e00*/  FFMA R5, R6, 1.925963033500011079e-08, R5 ;  /* 0x32a5706006057823 */ /* 0x000fe20000000005 */
[----:B------:R-:W-:Y:S01]  /*1e10*/  FFMA R9, R9, 1.925963033500011079e-08, R4 ;  /* 0x32a5706009097823 */ /* 0x000fe20000000004 */
[----:B------:R-:W-:-:S04]  /*1e20*/  IMAD.SHL.U32 R4, R7, 0x800000, RZ ;  /* 0x0080000007047824 */ /* 0x000fc800078e00ff */
[----:B------:R-:W0:Y:S08]  /*1e30*/  MUFU.EX2 R5, R5 ;  /* 0x0000000500057308 */ /* 0x000e300000000800 */
[----:B------:R-:W1:Y:S01]  /*1e40*/  MUFU.EX2 R9, R9 ;  /* 0x0000000900097308 */ /* 0x000e620000000800 */
[----:B0-----:R-:W-:-:S04]  /*1e50*/  FFMA R3, R4, R5, R3 ;  /* 0x0000000504037223 */ /* 0x001fc80000000003 */
[----:B-1----:R-:W-:-:S07]  /*1e60*/  FFMA R3, R10, R9, R3 ;  /* 0x000000090a037223 */ /* 0x002fce0000000003 */
.L_x_32:
[----:B------:R-:W-:Y:S05]  /*1e70*/  @P2 BRA `(.L_x_29) ;  /* 0x0000000000342947 */ /* 0x000fea0003800000 */
[----:B------:R-:W-:Y:S01]  /*1e80*/  LEA R8, R8, UR5, 0x2 ;  /* 0x0000000508087c11 */ /* 0x000fe2000f8e10ff */
[----:B------:R-:W-:Y:S02]  /*1e90*/  HFMA2 R7, -RZ, RZ, 3.7421875, 0 ;  /* 0x437c0000ff077431 */ /* 0x000fe400000001ff */
[----:B------:R-:W-:Y:S02]  /*1ea0*/  IMAD.MOV.U32 R4, RZ, RZ, 0x3bbb989d ;  /* 0x3bbb989dff047424 */ /* 0x000fe400078e00ff */
[----:B------:R-:W0:Y:S02]  /*1eb0*/  LDS R5, [R8] ;  /* 0x0000000008057984 */ /* 0x000e240000000800 */
[----:B0-----:R-:W-:-:S04]  /*1ec0*/  FADD R5, R5, -R0 ;  /* 0x8000000005057221 */ /* 0x001fc80000000000 */
[----:B------:R-:W-:-:S04]  /*1ed0*/  FFMA.SAT R4, R5, R4, 0.5 ;  /* 0x3f00000005047423 */ /* 0x000fc80000002004 */
[----:B------:R-:W-:-:S04]  /*1ee0*/  FFMA.RM R4, R4, R7, 12582913 ;  /* 0x4b40000104047423 */ /* 0x000fc80000004007 */
[C---:B------:R-:W-:Y:S01]  /*1ef0*/  FADD R6, R4.reuse, -12583039 ;  /* 0xcb40007f04067421 */ /* 0x040fe20000000000 */
[----:B------:R-:W-:-:S03]  /*1f00*/  IMAD.SHL.U32 R4, R4, 0x800000, RZ ;  /* 0x0080000004047824 */ /* 0x000fc600078e00ff */
[----:B------:R-:W-:-:S04]  /*1f10*/  FFMA R6, R5, 1.4426950216293334961, -R6 ;  /* 0x3fb8aa3b05067823 */ /* 0x000fc80000000806 */
[----:B------:R-:W-:-:S06]  /*1f20*/  FFMA R6, R5, 1.925963033500011079e-08, R6 ;  /* 0x32a5706005067823 */ /* 0x000fcc0000000006 */
[----:B------:R-:W0:Y:S02]  /*1f30*/  MUFU.EX2 R6, R6 ;  /* 0x0000000600067308 */ /* 0x000e240000000800 */
[----:B0-----:R-:W-:-:S07]  /*1f40*/  FFMA R3, R4, R6, R3 ;  /* 0x0000000604037223 */ /* 0x001fce0000000003 */
.L_x_29:
[----:B------:R-:W1:Y:S02]  /*1f50*/  LDC.64 R4, c[0x0][0x390] ;  /* 0x0000e400ff047b82 */ /* 0x000e640000000a00 */
[----:B-1----:R-:W2:Y:S01]  /*1f60*/  LDG.E.CONSTANT R4, desc[UR8][R4.64] ;  /* 0x0000000804047981 */ /* 0x002ea2000c1e9900 */
[----:B------:R-:W-:-:S05]  /*1f70*/  IMAD R2, R2, 0x4, R25 ;  /* 0x0000000402027824 */ /* 0x000fca00078e0219 */
[----:B------:R1:W3:Y:S01]  /*1f80*/  LDS R7, [R2+-0x4] ;  /* 0xfffffc0002077984 */ /* 0x0002e20000000800 */
[----:B--2---:R-:W-:Y:S01]  /*1f90*/  FMUL R9, R4, R3 ;  /* 0x0000000304097220 */ /* 0x004fe20000400000 */
[----:B-1-3--:R-:W-:Y:S06]  /*1fa0*/  @!P1 BRA `(.L_x_33) ;  /* 0x0000000000609947 */ /* 0x00afec0003800000 */
[----:B------:R-:W-:Y:S01]  /*1fb0*/  IMAD.MOV.U32 R2, RZ, RZ, RZ ;  /* 0x000000ffff027224 */ /* 0x000fe200078e00ff */
[----:B------:R-:W1:Y:S01]  /*1fc0*/  LDCU UR4, c[0x0][0x39c] ;  /* 0x00007380ff0477ac */ /* 0x000e620008000800 */
[----:B------:R-:W-:Y:S02]  /*1fd0*/  IMAD.MOV.U32 R4, RZ, RZ, RZ ;  /* 0x000000ffff047224 */ /* 0x000fe400078e00ff */
[----:B------:R-:W-:Y:S02]  /*1fe0*/  IMAD.MOV.U32 R10, RZ, RZ, 0x3bbb989d ;  /* 0x3bbb989dff0a7424 */ /* 0x000fe400078e00ff */
[----:B------:R-:W-:-:S07]  /*1ff0*/  IMAD.MOV.U32 R11, RZ, RZ, 0x437c0000 ;  /* 0x437c0000ff0b7424 */ /* 0x000fce00078e00ff */
.L_x_35:
[----:B------:R-:W-:-:S06]  /*2000*/  LEA R3, R4, UR5, 0x2 ;  /* 0x0000000504037c11 */ /* 0x000fcc000f8e10ff */
[----:B------:R-:W0:Y:S02]  /*2010*/  LDS R3, [R3] ;  /* 0x0000000003037984 */ /* 0x000e240000000800 */
[----:B0-----:R-:W-:-:S04]  /*2020*/  FADD R5, R3, -R0 ;  /* 0x8000000003057221 */ /* 0x001fc80000000000 */
[----:B------:R-:W-:-:S04]  /*2030*/  FFMA.SAT R6, R5, R10, 0.5 ;  /* 0x3f00000005067423 */ /* 0x000fc8000000200a */
[----:B------:R-:W-:-:S04]  /*2040*/  FFMA.RM R6, R6, R11, 12582913 ;  /* 0x4b40000106067423 */ /* 0x000fc8000000400b */
[----:B------:R-:W-:-:S04]  /*2050*/  FADD R8, R6, -12583039 ;  /* 0xcb40007f06087421 */ /* 0x000fc80000000000 */
[----:B------:R-:W-:-:S04]  /*2060*/  FFMA R8, R5, 1.4426950216293334961, -R8 ;  /* 0x3fb8aa3b05087823 */ /* 0x000fc80000000808 */
[----:B------:R-:W-:Y:S01]  /*2070*/  FFMA R8, R5, 1.925963033500011079e-08, R8 ;  /* 0x32a5706005087823 */ /* 0x000fe20000000008 */
[----:B------:R-:W-:-:S05]  /*2080*/  IMAD.SHL.U32 R5, R6, 0x800000, RZ ;  /* 0x0080000006057824 */ /* 0x000fca00078e00ff */
[----:B------:R-:W0:Y:S02]  /*2090*/  MUFU.EX2 R8, R8 ;  /* 0x0000000800087308 */ /* 0x000e240000000800 */
[----:B0-----:R-:W-:-:S05]  /*20a0*/  FFMA R2, R5, R8, R2 ;  /* 0x0000000805027223 */ /* 0x001fca0000000002 */
[----:B------:R-:W-:-:S13]  /*20b0*/  FSETP.GE.AND P0, PT, R2, R9, PT ;  /* 0x000000090200720b */ /* 0x000fda0003f06000 */
[----:B------:R-:W-:Y:S05]  /*20c0*/  @P0 BRA `(.L_x_34) ;  /* 0x0000000000100947 */ /* 0x000fea0003800000 */
[----:B------:R-:W-:-:S05]  /*20d0*/  VIADD R4, R4, 0x1 ;  /* 0x0000000104047836 */ /* 0x000fca0000000000 */
[----:B-1----:R-:W-:-:S13]  /*20e0*/  ISETP.NE.AND P0, PT, R4, UR4, PT ;  /* 0x0000000404007c0c */ /* 0x002fda000bf05270 */
[----:B------:R-:W-:Y:S05]  /*20f0*/  @P0 BRA `(.L_x_35) ;  /* 0xfffffffc00c00947 */ /* 0x000fea000383ffff */
[----:B------:R-:W-:Y:S05]  /*2100*/  BRA `(.L_x_33) ;  /* 0x0000000000087947 */ /* 0x000fea0003800000 */
.L_x_34:
[----:B------:R-:W-:-:S05]  /*2110*/  IMAD R4, R4, 0x4, R25 ;  /* 0x0000000404047824 */ /* 0x000fca00078e0219 */
[----:B------:R2:W3:Y:S02]  /*2120*/  LDS R7, [R4] ;  /* 0x0000000004077984 */ /* 0x0004e40000000800 */
.L_x_33:
[----:B------:R-:W3:Y:S02]  /*2130*/  LDC.64 R2, c[0x0][0x388] ;  /* 0x0000e200ff027b82 */ /* 0x000ee40000000a00 */
[----:B---3--:R-:W-:Y:S01]  /*2140*/  STG.E desc[UR8][R2.64], R7 ;  /* 0x0000000702007986 */ /* 0x008fe2000c101908 */
[----:B-1----:R-:W-:Y:S05]  /*2150*/  EXIT ;  /* 0x000000000000794d */ /* 0x002fea0003800000 */
        .weak           $__internal_0_$__cuda_sm3x_div_rn_noftz_f32_slowpath
        .type           $__internal_0_$__cuda_sm3x_div_rn_noftz_f32_slowpath,@function
        .size           $__internal_0_$__cuda_sm3x_div_rn_noftz_f32_slowpath,(.L_x_546 - $__internal_0_$__cuda_sm3x_div_rn_noftz_f32_slowpath)
$__internal_0_$__cuda_sm3x_div_rn_noftz_f32_slowpath:
[--C-:B------:R-:W-:Y:S01]  /*2160*/  SHF.R.U32.HI R11, RZ, 0x17, R0.reuse ;  /* 0x00000017ff0b7819 */ /* 0x100fe20000011600 */
[----:B------:R-:W-:Y:S01]  /*2170*/  BSSY.RECONVERGENT B1, `(.L_x_36) ;  /* 0x0000063000017945 */ /* 0x000fe20003800200 */
[----:B------:R-:W-:Y:S01]  /*2180*/  SHF.R.U32.HI R20, RZ, 0x17, R9 ;  /* 0x00000017ff147819 */ /* 0x000fe20000011609 */
[----:B------:R-:W-:Y:S01]  /*2190*/  IMAD.MOV.U32 R8, RZ, RZ, R0 ;  /* 0x000000ffff087224 */ /* 0x000fe200078e0000 */
[----:B------:R-:W-:Y:S02]  /*21a0*/  LOP3.LUT R11, R11, 0xff, RZ, 0xc0, !PT ;  /* 0x000000ff0b0b7812 */ /* 0x000fe400078ec0ff */
[----:B------:R-:W-:-:S03]  /*21b0*/  LOP3.LUT R20, R20, 0xff, RZ, 0xc0, !PT ;  /* 0x000000ff14147812 */ /* 0x000fc600078ec0ff */
[----:B------:R-:W-:Y:S02]  /*21c0*/  VIADD R13, R11, 0xffffffff ;  /* 0xffffffff0b0d7836 */ /* 0x000fe40000000000 */
[----:B------:R-:W-:-:S03]  /*21d0*/  VIADD R14, R20, 0xffffffff ;  /* 0xffffffff140e7836 */ /* 0x000fc60000000000 */
[----:B------:R-:W-:-:S04]  /*21e0*/  ISETP.GT.U32.AND P0, PT, R13, 0xfd, PT ;  /* 0x000000fd0d00780c */ /* 0x000fc80003f04070 */
[----:B------:R-:W-:-:S13]  /*21f0*/  ISETP.GT.U32.OR P0, PT, R14, 0xfd, P0 ;  /* 0x000000fd0e00780c */ /* 0x000fda0000704470 */
[----:B------:R-:W-:Y:S01]  /*2200*/  @!P0 IMAD.MOV.U32 R10, RZ, RZ, RZ ;  /* 0x000000ffff0a8224 */ /* 0x000fe200078e00ff */
[----:B------:R-:W-:Y:S06]  /*2210*/  @!P0 BRA `(.L_x_37) ;  /* 0x00000000005c8947 */ /* 0x000fec0003800000 */
[----:B------:R-:W-:Y:S02]  /*2220*/  FSETP.GTU.FTZ.AND P0, PT, |R9|, +INF , PT ;  /* 0x7f8000000900780b */ /* 0x000fe40003f1c200 */
[----:B------:R-:W-:-:S04]  /*2230*/  FSETP.GTU.FTZ.AND P1, PT, |R0|, +INF , PT ;  /* 0x7f8000000000780b */ /* 0x000fc80003f3c200 */
[----:B------:R-:W-:-:S13]  /*2240*/  PLOP3.LUT P0, PT, P0, P1, PT, 0xf8, 0x8f ;  /* 0x00000000008f781c */ /* 0x000fda0000703f70 */
[----:B------:R-:W-:Y:S05]  /*2250*/  @P0 BRA `(.L_x_38) ;  /* 0x00000004004c0947 */ /* 0x000fea0003800000 */
[----:B------:R-:W-:-:S13]  /*2260*/  LOP3.LUT P0, RZ, R8, 0x7fffffff, R9, 0xc8, !PT ;  /* 0x7fffffff08ff7812 */ /* 0x000fda000780c809 */
[----:B------:R-:W-:Y:S05]  /*2270*/  @!P0 BRA `(.L_x_39) ;  /* 0x00000004003c8947 */ /* 0x000fea0003800000 */
[C---:B------:R-:W-:Y:S02]  /*2280*/  FSETP.NEU.FTZ.AND P1, PT, |R9|.reuse, +INF , PT ;  /* 0x7f8000000900780b */ /* 0x040fe40003f3d200 */
[----:B------:R-:W-:Y:S02]  /*2290*/  FSETP.NEU.FTZ.AND P0, PT, |R0|, +INF , PT ;  /* 0x7f8000000000780b */ /* 0x000fe40003f1d200 */
[----:B------:R-:W-:-:S11]  /*22a0*/  FSETP.NEU.FTZ.AND P3, PT, |R9|, +INF , PT ;  /* 0x7f8000000900780b */ /* 0x000fd60003f7d200 */
[----:B------:R-:W-:Y:S05]  /*22b0*/  @!P0 BRA !P1, `(.L_x_39) ;  /* 0x00000004002c8947 */ /* 0x000fea0004800000 */
[----:B------:R-:W-:-:S04]  /*22c0*/  LOP3.LUT P1, RZ, R9, 0x7fffffff, RZ, 0xc0, !PT ;  /* 0x7fffffff09ff7812 */ /* 0x000fc8000782c0ff */
[----:B------:R-:W-:-:S13]  /*22d0*/  PLOP3.LUT P0, PT, P0, P1, PT, 0x2f, 0xf2 ;  /* 0x0000000000f2781c */ /* 0x000fda0000702577 */
[----:B------:R-:W-:Y:S05]  /*22e0*/  @P0 BRA `(.L_x_40) ;  /* 0x0000000400180947 */ /* 0x000fea0003800000 */
[----:B------:R-:W-:-:S04]  /*22f0*/  LOP3.LUT P0, RZ, R8, 0x7fffffff, RZ, 0xc0, !PT ;  /* 0x7fffffff08ff7812 */ /* 0x000fc8000780c0ff */
[----:B------:R-:W-:-:S13]  /*2300*/  PLOP3.LUT P0, PT, P3, P0, PT, 0x2f, 0xf2 ;  /* 0x0000000000f2781c */ /* 0x000fda0001f00577 */
[----:B------:R-:W-:Y:S05]  /*2310*/  @P0 BRA `(.L_x_41) ;  /* 0x0000000400000947 */ /* 0x000fea0003800000 */
[----:B------:R-:W-:Y:S02]  /*2320*/  ISETP.GE.AND P0, PT, R14, RZ, PT ;  /* 0x000000ff0e00720c */ /* 0x000fe40003f06270 */
[----:B------:R-:W-:-:S11]  /*2330*/  ISETP.GE.AND P1, PT, R13, RZ, PT ;  /* 0x000000ff0d00720c */ /* 0x000fd60003f26270 */
[----:B------:R-:W-:Y:S02]  /*2340*/  @P0 IMAD.MOV.U32 R10, RZ, RZ, RZ ;  /* 0x000000ffff0a0224 */ /* 0x000fe400078e00ff */
[----:B------:R-:W-:Y:S01]  /*2350*/  @!P0 FFMA R9, R9, 1.84467440737095516160e+19, RZ ;  /* 0x5f80000009098823 */ /* 0x000fe200000000ff */
[----:B------:R-:W-:Y:S02]  /*2360*/  @!P0 IMAD.MOV.U32 R10, RZ, RZ, -0x40 ;  /* 0xffffffc0ff0a8424 */ /* 0x000fe400078e00ff */
[----:B------:R-:W-:Y:S02]  /*2370*/  @!P1 FFMA R8, R0, 1.84467440737095516160e+19, RZ ;  /* 0x5f80000000089823 */ /* 0x000fe400000000ff */
[----:B------:R-:W-:-:S07]  /*2380*/  @!P1 VIADD R10, R10, 0x40 ;  /* 0x000000400a0a9836 */ /* 0x000fce0000000000 */
.L_x_37:
[----:B------:R-:W-:Y:S01]  /*2390*/  LEA R13, R11, 0xc0800000, 0x17 ;  /* 0xc08000000b0d7811 */ /* 0x000fe200078eb8ff */
[----:B------:R-:W-:Y:S01]  /*23a0*/  VIADD R20, R20, 0xffffff81 ;  /* 0xffffff8114147836 */ /* 0x000fe20000000000 */
[----:B------:R-:W-:Y:S03]  /*23b0*/  BSSY.RECONVERGENT B2, `(.L_x_42) ;  /* 0x0000035000027945 */ /* 0x000fe60003800200 */
[----:B------:R-:W-:Y:S02]  /*23c0*/  IMAD.IADD R15, R8, 0x1, -R13 ;  /* 0x00000001080f7824 */ /* 0x000fe400078e0a0d */
[C---:B------:R-:W-:Y:S02]  /*23d0*/  IMAD R8, R20.reuse, -0x800000, R9 ;  /* 0xff80000014087824 */ /* 0x040fe400078e0209 */
[----:B------:R0:W1:Y:S01]  /*23e0*/  MUFU.RCP R14, R15 ;  /* 0x0000000f000e7308 */ /* 0x0000620000001000 */
[----:B------:R-:W-:Y:S01]  /*23f0*/  FADD.FTZ R13, -R15, -RZ ;  /* 0x800000ff0f0d7221 */ /* 0x000fe20000010100 */
[----:B0-----:R-:W-:-:S05]  /*2400*/  IADD3 R15, PT, PT, R20, 0x7f, -R11 ;  /* 0x0000007f140f7810 */ /* 0x001fca0007ffe80b */
[----:B------:R-:W-:Y:S02]  /*2410*/  IMAD.IADD R15, R15, 0x1, R10 ;  /* 0x000000010f0f7824 */ /* 0x000fe400078e020a */
[----:B-1----:R-:W-:-:S04]  /*2420*/  FFMA R19, R14, R13, 1 ;  /* 0x3f8000000e137423 */ /* 0x002fc8000000000d */
[----:B------:R-:W-:-:S04]  /*2430*/  FFMA R9, R14, R19, R14 ;  /* 0x000000130e097223 */ /* 0x000fc8000000000e */
[----:B------:R-:W-:-:S04]  /*2440*/  FFMA R14, R8, R9, RZ ;  /* 0x00000009080e7223 */ /* 0x000fc800000000ff */
[----:B------:R-:W-:-:S04]  /*2450*/  FFMA R19, R13, R14, R8 ;  /* 0x0000000e0d137223 */ /* 0x000fc80000000008 */
[----:B------:R-:W-:-:S04]  /*2460*/  FFMA R14, R9, R19, R14 ;  /* 0x00000013090e7223 */ /* 0x000fc8000000000e */
[----:B------:R-:W-:-:S04]  /*2470*/  FFMA R13, R13, R14, R8 ;  /* 0x0000000e0d0d7223 */ /* 0x000fc80000000008 */
[----:B------:R-:W-:-:S05]  /*2480*/  FFMA R8, R9, R13, R14 ;  /* 0x0000000d09087223 */ /* 0x000fca000000000e */
[----:B------:R-:W-:-:S04]  /*2490*/  SHF.R.U32.HI R11, RZ, 0x17, R8 ;  /* 0x00000017ff0b7819 */ /* 0x000fc80000011608 */
[----:B------:R-:W-:-:S05]  /*24a0*/  LOP3.LUT R10, R11, 0xff, RZ, 0xc0, !PT ;  /* 0x000000ff0b0a7812 */ /* 0x000fca00078ec0ff */
[----:B------:R-:W-:-:S04]  /*24b0*/  IMAD.IADD R10, R10, 0x1, R15 ;  /* 0x000000010a0a7824 */ /* 0x000fc800078e020f */
[----:B------:R-:W-:-:S05]  /*24c0*/  VIADD R11, R10, 0xffffffff ;  /* 0xffffffff0a0b7836 */ /* 0x000fca0000000000 */
[----:B------:R-:W-:-:S13]  /*24d0*/  ISETP.GE.U32.AND P0, PT, R11, 0xfe, PT ;  /* 0x000000fe0b00780c */ /* 0x000fda0003f06070 */
[----:B------:R-:W-:Y:S05]  /*24e0*/  @!P0 BRA `(.L_x_43) ;  /* 0x0000000000808947 */ /* 0x000fea0003800000 */
[----:B------:R-:W-:-:S13]  /*24f0*/  ISETP.GT.AND P0, PT, R10, 0xfe, PT ;  /* 0x000000fe0a00780c */ /* 0x000fda0003f04270 */
[----:B------:R-:W-:Y:S05]  /*2500*/  @P0 BRA `(.L_x_44) ;  /* 0x00000000006c0947 */ /* 0x000fea0003800000 */
[----:B------:R-:W-:-:S13]  /*2510*/  ISETP.GE.AND P0, PT, R10, 0x1, PT ;  /* 0x000000010a00780c */ /* 0x000fda0003f06270 */
[----:B------:R-:W-:Y:S05]  /*2520*/  @P0 BRA `(.L_x_45) ;  /* 0x0000000000740947 */ /* 0x000fea0003800000 */
[----:B------:R-:W-:Y:S02]  /*2530*/  ISETP.GE.AND P0, PT, R10, -0x18, PT ;  /* 0xffffffe80a00780c */ /* 0x000fe40003f06270 */
[----:B------:R-:W-:-:S11]  /*2540*/  LOP3.LUT R8, R8, 0x80000000, RZ, 0xc0, !PT ;  /* 0x8000000008087812 */ /* 0x000fd600078ec0ff */
[----:B------:R-:W-:Y:S05]  /*2550*/  @!P0 BRA `(.L_x_45) ;  /* 0x0000000000688947 */ /* 0x000fea0003800000 */
[-C--:B------:R-:W-:Y:S01]  /*2560*/  FFMA.RZ R11, R9, R13.reuse, R14 ;  /* 0x0000000d090b7223 */ /* 0x080fe2000000c00e */
[C---:B------:R-:W-:Y:S01]  /*2570*/  VIADD R20, R10.reuse, 0x20 ;  /* 0x000000200a147836 */ /* 0x040fe20000000000 */
[C---:B------:R-:W-:Y:S02]  /*2580*/  ISETP.NE.AND P3, PT, R10.reuse, RZ, PT ;  /* 0x000000ff0a00720c */ /* 0x040fe40003f65270 */
[----:B------:R-:W-:Y:S01]  /*2590*/  ISETP.NE.AND P1, PT, R10, RZ, PT ;  /* 0x000000ff0a00720c */ /* 0x000fe20003f25270 */
[----:B------:R-:W-:Y:S01]  /*25a0*/  IMAD.MOV R10, RZ, RZ, -R10 ;  /* 0x000000ffff0a7224 */ /* 0x000fe200078e0a0a */
[----:B------:R-:W-:Y:S01]  /*25b0*/  LOP3.LUT R15, R11, 0x7fffff, RZ, 0xc0, !PT ;  /* 0x007fffff0b0f7812 */ /* 0x000fe200078ec0ff */
[CCC-:B------:R-:W-:Y:S01]  /*25c0*/  FFMA.RP R11, R9.reuse, R13.reuse, R14.reuse ;  /* 0x0000000d090b7223 */ /* 0x1c0fe2000000800e */
[----:B------:R-:W-:Y:S02]  /*25d0*/  FFMA.RM R14, R9, R13, R14 ;  /* 0x0000000d090e7223 */ /* 0x000fe4000000400e */
[----:B------:R-:W-:-:S02]  /*25e0*/  LOP3.LUT R15, R15, 0x800000, RZ, 0xfc, !PT ;  /* 0x008000000f0f7812 */ /* 0x000fc400078efcff */
[----:B------:R-:W-:Y:S02]  /*25f0*/  SEL R10, R10, RZ, P3 ;  /* 0x000000ff0a0a7207 */ /* 0x000fe40001800000 */
[----:B------:R-:W-:Y:S02]  /*2600*/  SHF.L.U32 R20, R15, R20, RZ ;  /* 0x000000140f147219 */ /* 0x000fe400000006ff */
[----:B------:R-:W-:Y:S02]  /*2610*/  FSETP.NEU.FTZ.AND P0, PT, R11, R14, PT ;  /* 0x0000000e0b00720b */ /* 0x000fe40003f1d000 */
[----:B------:R-:W-:Y:S02]  /*2620*/  ISETP.NE.AND P1, PT, R20, RZ, P1 ;  /* 0x000000ff1400720c */ /* 0x000fe40000f25270 */
[----:B------:R-:W-:Y:S02]  /*2630*/  SHF.R.U32.HI R10, RZ, R10, R15 ;  /* 0x0000000aff0a7219 */ /* 0x000fe4000001160f */
[----:B------:R-:W-:-:S02]  /*2640*/  PLOP3.LUT P0, PT, P0, P1, PT, 0xf8, 0x8f ;  /* 0x00000000008f781c */ /* 0x000fc40000703f70 */
[----:B------:R-:W-:Y:S02]  /*2650*/  SHF.R.U32.HI R14, RZ, 0x1, R10 ;  /* 0x00000001ff0e7819 */ /* 0x000fe4000001160a */
[----:B------:R-:W-:-:S04]  /*2660*/  SEL R9, RZ, 0x1, !P0 ;  /* 0x00000001ff097807 */ /* 0x000fc80004000000 */
[----:B------:R-:W-:-:S04]  /*2670*/  LOP3.LUT R9, R9, 0x1, R14, 0xf8, !PT ;  /* 0x0000000109097812 */ /* 0x000fc800078ef80e */
[----:B------:R-:W-:-:S05]  /*2680*/  LOP3.LUT R9, R9, R10, RZ, 0xc0, !PT ;  /* 0x0000000a09097212 */ /* 0x000fca00078ec0ff */
[----:B------:R-:W-:-:S05]  /*2690*/  IMAD.IADD R9, R14, 0x1, R9 ;  /* 0x000000010e097824 */ /* 0x000fca00078e0209 */
[----:B------:R-:W-:Y:S01]  /*26a0*/  LOP3.LUT R8, R9, R8, RZ, 0xfc, !PT ;  /* 0x0000000809087212 */ /* 0x000fe200078efcff */
[----:B------:R-:W-:Y:S06]  /*26b0*/  BRA `(.L_x_45) ;  /* 0x0000000000107947 */ /* 0x000fec0003800000 */
.L_x_44:
[----:B------:R-:W-:-:S04]  /*26c0*/  LOP3.LUT R8, R8, 0x80000000, RZ, 0xc0, !PT ;  /* 0x8000000008087812 */ /* 0x000fc800078ec0ff */
[----:B------:R-:W-:Y:S01]  /*26d0*/  LOP3.LUT R8, R8, 0x7f800000, RZ, 0xfc, !PT ;  /* 0x7f80000008087812 */ /* 0x000fe200078efcff */
[----:B------:R-:W-:Y:S06]  /*26e0*/  BRA `(.L_x_45) ;  /* 0x0000000000047947 */ /* 0x000fec0003800000 */
.L_x_43:
[----:B------:R-:W-:-:S07]  /*26f0*/  IMAD R8, R15, 0x800000, R8 ;  /* 0x008000000f087824 */ /* 0x000fce00078e0208 */
.L_x_45:
[----:B------:R-:W-:Y:S05]  /*2700*/  BSYNC.RECONVERGENT B2 ;  /* 0x0000000000027941 */ /* 0x000fea0003800200 */
.L_x_42:
[----:B------:R-:W-:Y:S05]  /*2710*/  BRA `(.L_x_46) ;  /* 0x0000000000207947 */ /* 0x000fea0003800000 */
.L_x_41:
[----:B------:R-:W-:-:S04]  /*2720*/  LOP3.LUT R8, R8, 0x80000000, R9, 0x48, !PT ;  /* 0x8000000008087812 */ /* 0x000fc800078e4809 */
[----:B------:R-:W-:Y:S01]  /*2730*/  LOP3.LUT R8, R8, 0x7f800000, RZ, 0xfc, !PT ;  /* 0x7f80000008087812 */ /* 0x000fe200078efcff */
[----:B------:R-:W-:Y:S06]  /*2740*/  BRA `(.L_x_46) ;  /* 0x0000000000147947 */ /* 0x000fec0003800000 */
.L_x_40:
[----:B------:R-:W-:Y:S01]  /*2750*/  LOP3.LUT R8, R8, 0x80000000, R9, 0x48, !PT ;  /* 0x8000000008087812 */ /* 0x000fe200078e4809 */
[----:B------:R-:W-:Y:S06]  /*2760*/  BRA `(.L_x_46) ;  /* 0x00000000000c7947 */ /* 0x000fec0003800000 */
.L_x_39:
[----:B------:R-:W0:Y:S01]  /*2770*/  MUFU.RSQ R8, -QNAN ;  /* 0xffc0000000087908 */ /* 0x000e220000001400 */
[----:B------:R-:W-:Y:S05]  /*2780*/  BRA `(.L_x_46) ;  /* 0x0000000000047947 */ /* 0x000fea0003800000 */
.L_x_38:
[----:B------:R-:W-:-:S07]  /*2790*/  FADD.FTZ R8, R9, R0 ;  /* 0x0000000009087221 */ /* 0x000fce0000010000 */
.L_x_46:
[----:B------:R-:W-:Y:S05]  /*27a0*/  BSYNC.RECONVERGENT B1 ;  /* 0x0000000000017941 */ /* 0x000fea0003800200 */
.L_x_36:
[----:B0-----:R-:W-:Y:S02]  /*27b0*/  IMAD.MOV.U32 R13, RZ, RZ, R8 ;  /* 0x000000ffff0d7224 */ /* 0x001fe400078e0008 */
[----:B------:R-:W-:Y:S02]  /*27c0*/  IMAD.MOV.U32 R8, RZ, RZ, R12 ;  /* 0x000000ffff087224 */ /* 0x000fe400078e000c */
[----:B------:R-:W-:-:S04]  /*27d0*/  IMAD.MOV.U32 R9, RZ, RZ, 0x0 ;  /* 0x00000000ff097424 */ /* 0x000fc800078e00ff */
[----:B------:R-:W-:Y:S05]  /*27e0*/  RET.REL.NODEC R8 `(_ZN8pygpukit3ops8sampling26sample_topk_f16_ptr_kernelEPK6__halfPiPKfiif) ;  /* 0xffffffd808047950 */ /* 0x000fea0003c3ffff */
.L_x_47:
[----:B------:R-:W-:-:S00]  /*27f0*/  BRA `(.L_x_47) ;  /* 0xfffffffc00fc7947 */ /* 0x000fc0000383ffff */
[----:B------:R-:W-:-:S00]  /*2800*/  NOP ;  /* 0x0000000000007918 */ /* 0x000fc00000000000 */
[----:B------:R-:W-:-:S00]  /*2810*/  NOP ;  /* 0x0000000000007918 */ /* 0x000fc00000000000 */
[----:B------:R-:W-:-:S00]  /*2820*/  NOP ;  /* 0x0000000000007918 */ /* 0x000fc00000000000 */
[----:B------:R-:W-:-:S00]  /*2830*/  NOP ;  /* 0x0000000000007918 */ /* 0x000fc00000000000 */
[----:B------:R-:W-:-:S00]  /*2840*/  NOP ;  /* 0x0000000000007918 */ /* 0x000fc00000000000 */
[----:B------:R-:W-:-:S00]  /*2850*/  NOP ;  /* 0x0000000000007918 */ /* 0x000fc00000000000 */
[----:B------:R-:W-:-:S00]  /*2860*/  NOP ;  /* 0x0000000000007918 */ /* 0x000fc00000000000 */
[----:B------:R-:W-:-:S00]  /*2870*/  NOP ;  /* 0x0000000000007918 */ /* 0x000fc00000000000 */
.L_x_546:


//--------------------- .text._ZN8pygpukit3ops8sampling23sample_topp_bf16_kernelEPK13__nv_bfloat16Piifff --------------------------
	.section	.text._ZN8pygpukit3ops8sampling23sample_topp_bf16_kernelEPK13__nv_bfloat16Piifff,"ax",@progbits
	.align	128
        .global         _ZN8pygpukit3ops8sampling23sample_topp_bf16_kernelEPK13__nv_bfloat16Piifff
        .type           _ZN8pygpukit3ops8sampling23sample_topp_bf16_kernelEPK13__nv_bfloat16Piifff,@function
        .size           _ZN8pygpukit3ops8sampling23sample_topp_bf16_kernelEPK13__nv_bfloat16Piifff,(.L_x_547 - _ZN8pygpukit3ops8sampling23sample_topp_bf16_kernelEPK13__nv_bfloat16Piifff)
        .other          _ZN8pygpukit3ops8sampling23sample_topp_bf16_kernelEPK13__nv_bfloat16Piifff,@"STO_CUDA_ENTRY STV_DEFAULT"
_ZN8pygpukit3ops8sampling23sample_topp_bf16_kernelEPK13__nv_bfloat16Piifff:
.text._ZN8pygpukit3ops8sampling23sample_topp_bf16_kernelEPK13__nv_bfloat16Piifff:
[----:B------:R-:W-:Y:S01]  /*0000*/  LDC R1, c[0x0][0x37c] ;  /* 0x0000df00ff017b82 */ /* 0x000fe20000000800 */
[----:B------:R-:W0:Y:S02]  /*0010*/  S2R R0, SR_TID.X ;  /* 0x0000000000007919 */ /* 0x000e240000002100 */
[----:B0-----:R-:W-:-:S13]  /*0020*/  ISETP.NE.AND P0, PT, R0, RZ, PT ;  /* 0x000000ff0000720c */ /* 0x001fda0003f05270 */
[----:B------:R-:W-:Y:S05]  /*0030*/  @P0 EXIT ;  /* 0x000000000000094d */ /* 0x000fea0003800000 */
[----:B------:R-:W0:Y:S01]  /*0040*/  LDCU UR4, c[0x0][0x390] ;  /* 0x00007200ff0477ac */ /* 0x000e220008000800 */
[----:B------:R-:W1:Y:S01]  /*0050*/  LDC R0, c[0x0][0x398] ;  /* 0x0000e600ff007b82 */ /* 0x000e620000000800 */
[----:B------:R-:W-:Y:S01]  /*0060*/  MOV R4, 0xff7fffff ;  /* 0xff7fffff00047802 */ /* 0x000fe20000000f00 */
[----:B------:R-:W2:Y:S01]  /*0070*/  LDCU.64 UR10, c[0x0][0x358] ;  /* 0x00006b00ff0a77ac */ /* 0x000ea20008000a00 */
[----:B0-----:R-:W-:-:S09]  /*0080*/  UISETP.GE.AND UP0, UPT, UR4, 0x1, UPT ;  /* 0x000000010400788c */ /* 0x001fd2000bf06270 */
[----:B--2---:R-:W-:Y:S05]  /*0090*/  BRA.U !UP0, `(.L_x_48) ;  /* 0x0000001d08b47547 */ /* 0x004fea000b800000 */
[----:B------:R-:W-:Y:S01]  /*00a0*/  UISETP.GE.U32.AND UP0, UPT, UR4, 0x10, UPT ;  /* 0x000000100400788c */ /* 0x000fe2000bf06070 */
[----:B------:R-:W-:Y:S01]  /*00b0*/  HFMA2 R9, -RZ, RZ, 0, 0 ;  /* 0x00000000ff097431 */ /* 0x000fe200000001ff */
[----:B------:R-:W-:Y:S01]  /*00c0*/  MOV R4, 0xff7fffff ;  /* 0xff7fffff00047802 */ /* 0x000fe20000000f00 */
[----:B------:R-:W-:-:S06]  /*00d0*/  ULOP3.LUT UR8, UR4, 0xf, URZ, 0xc0, !UPT ;  /* 0x0000000f04087892 */ /* 0x000fcc000f8ec0ff */
[----:B------:R-:W-:Y:S06]  /*00e0*/  BRA.U !UP0, `(.L_x_49) ;  /* 0x0000000d08f47547 */ /* 0x000fec000b800000 */
[----:B------:R-:W0:Y:S01]  /*00f0*/  LDCU.64 UR6, c[0x0][0x380] ;  /* 0x00007000ff0677ac */ /* 0x000e220008000a00 */
[----:B------:R-:W2:Y:S01]  /*0100*/  LDC R8, c[0x0][0x398] ;  /* 0x0000e600ff087b82 */ /* 0x000ea20000000800 */
[----:B------:R-:W-:Y:S01]  /*0110*/  MOV R4, 0xff7fffff ;  /* 0xff7fffff00047802 */ /* 0x000fe20000000f00 */
[----:B------:R-:W-:-:S06]  /*0120*/  ULOP3.LUT UR4, UR4, 0x7ffffff0, URZ, 0xc0, !UPT ;  /* 0x7ffffff004047892 */ /* 0x000fcc000f8ec0ff */
[----:B------:R-:W-:Y:S01]  /*0130*/  MOV R9, UR4 ;  /* 0x0000000400097c02 */ /* 0x000fe20008000f00 */
[----:B0-----:R-:W-:-:S04]  /*0140*/  UIADD3 UR5, UP0, UPT, UR6, 0x10, URZ ;  /* 0x0000001006057890 */ /* 0x001fc8000ff1e0ff */
[----:B------:R-:W-:Y:S02]  /*0150*/  UIADD3.X UR6, UPT, UPT, URZ, UR7, URZ, UP0, !UPT ;  /* 0x00000007ff067290 */ /* 0x000fe400087fe4ff */
[----:B------:R-:W-:Y:S01]  /*0160*/  MOV R10, UR5 ;  /* 0x00000005000a7c02 */ /* 0x000fe20008000f00 */
[----:B------:R-:W-:-:S03]  /*0170*/  UIADD3 UR7, UPT, UPT, -UR4, URZ, URZ ;  /* 0x000000ff04077290 */ /* 0x000fc6000fffe1ff */
[----:B------:R-:W-:-:S09]  /*0180*/  MOV R11, UR6 ;  /* 0x00000006000b7c02 */ /* 0x000fd20008000f00 */
.L_x_66:
[----:B------:R-:W3:Y:S01]  /*0190*/  LDG.E.U16.CONSTANT R3, desc[UR10][R10.64+-0x10] ;  /* 0xfffff00a0a037981 */ /* 0x000ee2000c1e9500 */
[----:B--2---:R-:W0:Y:S02]  /*01a0*/  MUFU.RCP R5, R8 ;  /* 0x0000000800057308 */ /* 0x004e240000001000 */
[----:B0-----:R-:W-:-:S04]  /*01b0*/  FFMA R2, R5, -R8, 1 ;  /* 0x3f80000005027423 */ /* 0x001fc80000000808 */
[----:B------:R-:W-:Y:S01]  /*01c0*/  FFMA R2, R5, R2, R5 ;  /* 0x0000000205027223 */ /* 0x000fe20000000005 */
[----:B---3--:R-:W-:-:S04]  /*01d0*/  SHF.L.U32 R3, R3, 0x10, RZ ;  /* 0x0000001003037819 */ /* 0x008fc800000006ff */
[----:B------:R-:W0:Y:S01]  /*01e0*/  FCHK P0, R3, R8 ;  /* 0x0000000803007302 */ /* 0x000e220000000000 */
[----:B------:R-:W-:-:S04]  /*01f0*/  FFMA R5, R3, R2, RZ ;  /* 0x0000000203057223 */ /* 0x000fc800000000ff */
[----:B------:R-:W-:-:S04]  /*0200*/  FFMA R6, R5, -R8, R3 ;  /* 0x8000000805067223 */ /* 0x000fc80000000003 */
[----:B------:R-:W-:Y:S01]  /*0210*/  FFMA R5, R2, R6, R5 ;  /* 0x0000000602057223 */ /* 0x000fe20000000005 */
[----:B0-----:R-:W-:Y:S06]  /*0220*/  @!P0 BRA `(.L_x_50) ;  /* 0x00000000000c8947 */ /* 0x001fec0003800000 */
[----:B------:R-:W-:-:S07]  /*0230*/  MOV R6, 0x250 ;  /* 0x0000025000067802 */ /* 0x000fce0000000f00 */
[----:B-1----:R-:W-:Y:S05]  /*0240*/  CALL.REL.NOINC `($__internal_1_$__cuda_sm3x_div_rn_noftz_f32_slowpath) ;  /* 0x0000003800707944 */ /* 0x002fea0003c00000 */
[----:B------:R-:W-:-:S07]  /*0250*/  MOV R5, R2 ;  /* 0x0000000200057202 */ /* 0x000fce0000000f00 */
.L_x_50:
[----:B------:R-:W2:Y:S01]  /*0260*/  LDG.E.U16.CONSTANT R2, desc[UR10][R10.64+-0xe] ;  /* 0xfffff20a0a027981 */ /* 0x000ea2000c1e9500 */
[----:B------:R-:W0:Y:S01]  /*0270*/  MUFU.RCP R3, R8 ;  /* 0x0000000800037308 */ /* 0x000e220000001000 */
[----:B------:R-:W-:Y:S01]  /*0280*/  FMNMX R4, R5, R4, !PT ;  /* 0x0000000405047209 */ /* 0x000fe20007800000 */
[----:B0-----:R-:W-:Y:S01]  /*0290*/  FFMA R6, R3, -R8, 1 ;  /* 0x3f80000003067423 */ /* 0x001fe20000000808 */
[----:B--2---:R-:W-:-:S03]  /*02a0*/  SHF.L.U32 R7, R2, 0x10, RZ ;  /* 0x0000001002077819 */ /* 0x004fc600000006ff */
[----:B------:R-:W-:Y:S02]  /*02b0*/  FFMA R2, R3, R6, R3 ;  /* 0x0000000603027223 */ /* 0x000fe40000000003 */
[----:B------:R-:W0:Y:S02]  /*02c0*/  FCHK P0, R7, R8 ;  /* 0x0000000807007302 */ /* 0x000e240000000000 */
[----:B------:R-:W-:-:S04]  /*02d0*/  FFMA R3, R2, R7, RZ ;  /* 0x0000000702037223 */ /* 0x000fc800000000ff */
[----:B------:R-:W-:-:S04]  /*02e0*/  FFMA R6, R3, -R8, R7 ;  /* 0x8000000803067223 */ /* 0x000fc80000000007 */
[----:B------:R-:W-:Y:S01]  /*02f0*/  FFMA R3, R2, R6, R3 ;  /* 0x0000000602037223 */ /* 0x000fe20000000003 */
[----:B0-----:R-:W-:Y:S06]  /*0300*/  @!P0 BRA `(.L_x_51) ;  /* 0x0000000000108947 */ /* 0x001fec0003800000 */
[----:B------:R-:W-:Y:S02]  /*0310*/  MOV R3, R7 ;  /* 0x0000000700037202 */ /* 0x000fe40000000f00 */
[----:B------:R-:W-:-:S07]  /*0320*/  MOV R6, 0x340 ;  /* 0x0000034000067802 */ /* 0x000fce0000000f00 */
[----:B-1----:R-:W-:Y:S05]  /*0330*/  CALL.REL.NOINC `($__internal_1_$__cuda_sm3x_div_rn_noftz_f32_slowpath) ;  /* 0x0000003800347944 */ /* 0x002fea0003c00000 */
[----:B------:R-:W-:-:S07]  /*0340*/  MOV R3, R2 ;  /* 0x0000000200037202 */ /* 0x000fce0000000f00 */
.L_x_51:
        /* <DEDUP_REMOVED lines=15> */
.L_x_52:
        /* <DEDUP_REMOVED lines=15> */
.L_x_53:
        /* <DEDUP_REMOVED lines=15> */
.L_x_54:
        /* <DEDUP_REMOVED lines=15> */
.L_x_55:
        /* <DEDUP_REMOVED lines=15> */
.L_x_56:
        /* <DEDUP_REMOVED lines=15> */
.L_x_57:
        /* <DEDUP_REMOVED lines=15> */
.L_x_58:
        /* <DEDUP_REMOVED lines=15> */
.L_x_59:
        /* <DEDUP_REMOVED lines=15> */
.L_x_60:
        /* <DEDUP_REMOVED lines=15> */
.L_x_61:
        /* <DEDUP_REMOVED lines=15> */
.L_x_62:
        /* <DEDUP_REMOVED lines=15> */
.L_x_63:
        /* <DEDUP_REMOVED lines=15> */
.L_x_64:
        /* <DEDUP_REMOVED lines=14> */
.L_x_65:
[----:B------:R-:W-:Y:S01]  /*1060*/  UIADD3 UR7, UPT, UPT, UR7, 0x10, URZ ;  /* 0x0000001007077890 */ /* 0x000fe2000fffe0ff */
[----:B------:R-:W-:Y:S02]  /*1070*/  IADD3 R10, P0, PT, R10, 0x20, RZ ;  /* 0x000000200a0a7810 */ /* 0x000fe40007f1e0ff */
[----:B------:R-:W-:Y:S01]  /*1080*/  FMNMX R4, R4, R2, !PT ;  /* 0x0000000204047209 */ /* 0x000fe20007800000 */
[----:B------:R-:W-:Y:S01]  /*1090*/  UISETP.NE.AND UP0, UPT, UR7, URZ, UPT ;  /* 0x000000ff0700728c */ /* 0x000fe2000bf05270 */
[----:B------:R-:W-:-:S08]  /*10a0*/  IADD3.X R11, PT, PT, RZ, R11, RZ, P0, !PT ;  /* 0x0000000bff0b7210 */ /* 0x000fd000007fe4ff */
[----:B------:R-:W-:Y:S05]  /*10b0*/  BRA.U UP0, `(.L_x_66) ;  /* 0xfffffff100347547 */ /* 0x000fea000b83ffff */
.L_x_49:
[----:B------:R-:W-:-:S09]  /*10c0*/  UISETP.NE.AND UP0, UPT, UR8, URZ, UPT ;  /* 0x000000ff0800728c */ /* 0x000fd2000bf05270 */
[----:B------:R-:W-:Y:S05]  /*10d0*/  BRA.U !UP0, `(.L_x_48) ;  /* 0x0000000d08a47547 */ /* 0x000fea000b800000 */
[----:B------:R-:W0:Y:S01]  /*10e0*/  LDCU UR4, c[0x0][0x390] ;  /* 0x00007200ff0477ac */ /* 0x000e220008000800 */
[----:B------:R-:W-:Y:S02]  /*10f0*/  UISETP.GE.U32.AND UP0, UPT, UR8, 0x8, UPT ;  /* 0x000000080800788c */ /* 0x000fe4000bf06070 */
[----:B0-----:R-:W-:-:S07]  /*1100*/  ULOP3.LUT UR4, UR4, 0x7, URZ, 0xc0, !UPT ;  /* 0x0000000704047892 */ /* 0x001fce000f8ec0ff */
[----:B------:R-:W-:Y:S05]  /*1110*/  BRA.U !UP0, `(.L_x_67) ;  /* 0x0000000908087547 */ /* 0x000fea000b800000 */
[----:B------:R-:W0:Y:S08]  /*1120*/  LDC.64 R10, c[0x0][0x380] ;  /* 0x0000e000ff0a7b82 */ /* 0x000e300000000a00 */
[----:B------:R-:W2:Y:S01]  /*1130*/  LDC R5, c[0x0][0x398] ;  /* 0x0000e600ff057b82 */ /* 0x000ea20000000800 */
[----:B0-----:R-:W-:-:S05]  /*1140*/  IMAD.WIDE.U32 R10, R9, 0x2, R10 ;  /* 0x00000002090a7825 */ /* 0x001fca00078e000a */
[----:B------:R-:W3:Y:S01]  /*1150*/  LDG.E.U16.CONSTANT R2, desc[UR10][R10.64] ;  /* 0x0000000a0a027981 */ /* 0x000ee2000c1e9500 */
[----:B--2---:R-:W0:Y:S02]  /*1160*/  MUFU.RCP R6, R5 ;  /* 0x0000000500067308 */ /* 0x004e240000001000 */
[----:B0-----:R-:W-:Y:S01]  /*1170*/  FFMA R3, R6, -R5, 1 ;  /* 0x3f80000006037423 */ /* 0x001fe20000000805 */
[----:B---3--:R-:W-:-:S03]  /*1180*/  SHF.L.U32 R8, R2, 0x10, RZ ;  /* 0x0000001002087819 */ /* 0x008fc600000006ff */
        /* <DEDUP_REMOVED lines=10> */
.L_x_68:
[----:B------:R-:W2:Y:S01]  /*1230*/  LDG.E.U16.CONSTANT R2, desc[UR10][R10.64+0x2] ;  /* 0x0000020a0a027981 */ /* 0x000ea2000c1e9500 */
[----:B------:R-:W0:Y:S01]  /*1240*/  LDC R7, c[0x0][0x398] ;  /* 0x0000e600ff077b82 */ /* 0x000e220000000800 */
[----:B------:R-:W-:Y:S01]  /*1250*/  FMNMX R4, R4, R3, !PT ;  /* 0x0000000304047209 */ /* 0x000fe20007800000 */
[----:B0-----:R-:W0:Y:S02]  /*1260*/  MUFU.RCP R6, R7 ;  /* 0x0000000700067308 */ /* 0x001e240000001000 */
        /* <DEDUP_REMOVED lines=12> */
.L_x_69:
        /* <DEDUP_REMOVED lines=16> */
.L_x_70:
        /* <DEDUP_REMOVED lines=16> */
.L_x_71:
        /* <DEDUP_REMOVED lines=16> */
.L_x_72:
        /* <DEDUP_REMOVED lines=16> */
.L_x_73:
        /* <DEDUP_REMOVED lines=16> */
.L_x_74:
[----:B------:R-:W2:Y:S01]  /*1830*/  LDG.E.U16.CONSTANT R10, desc[UR10][R10.64+0xe] ;  /* 0x00000e0a0a0a7981 */ /* 0x000ea2000c1e9500 */
[----:B------:R-:W0:Y:S01]  /*1840*/  LDC R7, c[0x0][0x398] ;  /* 0x0000e600ff077b82 */ /* 0x000e220000000800 */
[----:B------:R-:W-:Y:S01]  /*1850*/  FMNMX R4, R4, R3, !PT ;  /* 0x0000000304047209 */ /* 0x000fe20007800000 */
[----:B0-----:R-:W0:Y:S02]  /*1860*/  MUFU.RCP R2, R7 ;  /* 0x0000000700027308 */ /* 0x001e240000001000 */
[----:B0-----:R-:W-:-:S04]  /*1870*/  FFMA R5, R2, -R7, 1 ;  /* 0x3f80000002057423 */ /* 0x001fc80000000807 */
[----:B------:R-:W-:Y:S01]  /*1880*/  FFMA R2, R2, R5, R2 ;  /* 0x0000000502027223 */ /* 0x000fe20000000002 */
[----:B--2---:R-:W-:-:S04]  /*1890*/  SHF.L.U32 R8, R10, 0x10, RZ ;  /* 0x000000100a087819 */ /* 0x004fc800000006ff */
[----:B------:R-:W0:Y:S01]  /*18a0*/  FCHK P0, R8, R7 ;  /* 0x0000000708007302 */ /* 0x000e220000000000 */
[----:B------:R-:W-:-:S04]  /*18b0*/  FFMA R5, R2, R8, RZ ;  /* 0x0000000802057223 */ /* 0x000fc800000000ff */
[----:B------:R-:W-:-:S04]  /*18c0*/  FFMA R6, R5, -R7, R8 ;  /* 0x8000000705067223 */ /* 0x000fc80000000008 */
[----:B------:R-:W-:Y:S01]  /*18d0*/  FFMA R2, R2, R6, R5 ;  /* 0x0000000602027223 */ /* 0x000fe20000000005 */
[----:B0-----:R-:W-:Y:S06]  /*18e0*/  @!P0 BRA `(.L_x_75) ;  /* 0x00000000000c8947 */ /* 0x001fec0003800000 */
[----:B------:R-:W-:Y:S02]  /*18f0*/  MOV R3, R8 ;  /* 0x0000000800037202 */ /* 0x000fe40000000f00 */
[----:B------:R-:W-:-:S07]  /*1900*/  MOV R6, 0x1920 ;  /* 0x0000192000067802 */ /* 0x000fce0000000f00 */
[----:B-1----:R-:W-:Y:S05]  /*1910*/  CALL.REL.NOINC `($__internal_1_$__cuda_sm3x_div_rn_noftz_f32_slowpath) ;  /* 0x0000002000bc7944 */ /* 0x002fea0003c00000 */
.L_x_75:
[----:B------:R-:W-:Y:S02]  /*1920*/  FMNMX R4, R4, R2, !PT ;  /* 0x0000000204047209 */ /* 0x000fe40007800000 */
[----:B------:R-:W-:-:S07]  /*1930*/  IADD3 R9, PT, PT, R9, 0x8, RZ ;  /* 0x0000000809097810 */ /* 0x000fce0007ffe0ff */
.L_x_67:
        /* <DEDUP_REMOVED lines=23> */
.L_x_77:
        /* <DEDUP_REMOVED lines=16> */
.L_x_78:
        /* <DEDUP_REMOVED lines=16> */
.L_x_79:
        /* <DEDUP_REMOVED lines=15> */
.L_x_80:
[----:B------:R-:W-:Y:S02]  /*1da0*/  FMNMX R4, R4, R2, !PT ;  /* 0x0000000204047209 */ /* 0x000fe40007800000 */
[----:B------:R-:W-:-:S07]  /*1db0*/  IADD3 R9, PT, PT, R9, 0x4, RZ ;  /* 0x0000000409097810 */ /* 0x000fce0007ffe0ff */
.L_x_76:
[----:B------:R-:W-:-:S09]  /*1dc0*/  UISETP.NE.AND UP0, UPT, UR5, URZ, UPT ;  /* 0x000000ff0500728c */ /* 0x000fd2000bf05270 */
[----:B------:R-:W-:Y:S05]  /*1dd0*/  BRA.U !UP0, `(.L_x_48) ;  /* 0x0000000108647547 */ /* 0x000fea000b800000 */
[----:B------:R-:W0:Y:S01]  /*1de0*/  LDC.64 R10, c[0x0][0x380] ;  /* 0x0000e000ff0a7b82 */ /* 0x000e220000000a00 */
[----:B------:R-:W-:-:S07]  /*1df0*/  UIADD3 UR5, UPT, UPT, -UR5, URZ, URZ ;  /* 0x000000ff05057290 */ /* 0x000fce000fffe1ff */
[----:B------:R-:W2:Y:S01]  /*1e00*/  LDC R8, c[0x0][0x398] ;  /* 0x0000e600ff087b82 */ /* 0x000ea20000000800 */
[----:B0-----:R-:W-:-:S05]  /*1e10*/  IMAD.WIDE.U32 R10, R9, 0x2, R10 ;  /* 0x00000002090a7825 */ /* 0x001fca00078e000a */
[----:B------:R-:W-:-:S07]  /*1e20*/  MOV R9, R11 ;  /* 0x0000000b00097202 */ /* 0x000fce0000000f00 */
.L_x_82:
[----:B------:R-:W-:-:S05]  /*1e30*/  MOV R11, R9 ;  /* 0x00000009000b7202 */ /* 0x000fca0000000f00 */
[----:B------:R-:W3:Y:S01]  /*1e40*/  LDG.E.U16.CONSTANT R2, desc[UR10][R10.64] ;  /* 0x0000000a0a027981 */ /* 0x000ee2000c1e9500 */
[----:B--2---:R-:W0:Y:S01]  /*1e50*/  MUFU.RCP R3, R8 ;  /* 0x0000000800037308 */ /* 0x004e220000001000 */
[----:B------:R-:W-:-:S04]  /*1e60*/  UIADD3 UR5, UPT, UPT, UR5, 0x1, URZ ;  /* 0x0000000105057890 */ /* 0x000fc8000fffe0ff */
[----:B------:R-:W-:Y:S01]  /*1e70*/  UISETP.NE.AND UP0, UPT, UR5, URZ, UPT ;  /* 0x000000ff0500728c */ /* 0x000fe2000bf05270 */
[----:B0-----:R-:W-:Y:S01]  /*1e80*/  FFMA R6, R3, -R8, 1 ;  /* 0x3f80000003067423 */ /* 0x001fe20000000808 */
[----:B---3--:R-:W-:-:S03]  /*1e90*/  SHF.L.U32 R5, R2, 0x10, RZ ;  /* 0x0000001002057819 */ /* 0x008fc600000006ff */
[----:B------:R-:W-:Y:S01]  /*1ea0*/  FFMA R2, R3, R6, R3 ;  /* 0x0000000603027223 */ /* 0x000fe20000000003 */
[----:B------:R-:W0:Y:S03]  /*1eb0*/  FCHK P0, R5, R8 ;  /* 0x0000000805007302 */ /* 0x000e260000000000 */
[----:B------:R-:W-:-:S04]  /*1ec0*/  FFMA R3, R2, R5, RZ ;  /* 0x0000000502037223 */ /* 0x000fc800000000ff */
[----:B------:R-:W-:-:S04]  /*1ed0*/  FFMA R6, R3, -R8, R5 ;  /* 0x8000000803067223 */ /* 0x000fc80000000005 */
[----:B------:R-:W-:Y:S01]  /*1ee0*/  FFMA R2, R2, R6, R3 ;  /* 0x0000000602027223 */ /* 0x000fe20000000003 */
[----:B0-----:R-:W-:Y:S06]  /*1ef0*/  @!P0 BRA `(.L_x_81) ;  /* 0x00000000000c8947 */ /* 0x001fec0003800000 */
[----:B------:R-:W-:Y:S02]  /*1f00*/  MOV R3, R5 ;  /* 0x0000000500037202 */ /* 0x000fe40000000f00 */
[----:B------:R-:W-:-:S07]  /*1f10*/  MOV R6, 0x1f30 ;  /* 0x00001f3000067802 */ /* 0x000fce0000000f00 */
[----:B-1----:R-:W-:Y:S05]  /*1f20*/  CALL.REL.NOINC `($__internal_1_$__cuda_sm3x_div_rn_noftz_f32_slowpath) ;  /* 0x0000001c00387944 */ /* 0x002fea0003c00000 */
.L_x_81:
[----:B------:R-:W-:Y:S02]  /*1f30*/  IADD3 R10, P0, PT, R10, 0x2, RZ ;  /* 0x000000020a0a7810 */ /* 0x000fe40007f1e0ff */
[----:B------:R-:W-:Y:S02]  /*1f40*/  FMNMX R4, R2, R4, !PT ;  /* 0x0000000402047209 */ /* 0x000fe40007800000 */
[----:B------:R-:W-:Y:S01]  /*1f50*/  IADD3.X R9, PT, PT, RZ, R9, RZ, P0, !PT ;  /* 0x00000009ff097210 */ /* 0x000fe200007fe4ff */
[----:B------:R-:W-:Y:S08]  /*1f60*/  BRA.U UP0, `(.L_x_82) ;  /* 0xfffffffd00b07547 */ /* 0x000ff0000b83ffff */
.L_x_48:
[----:B------:R-:W0:Y:S01]  /*1f70*/  LDCU UR4, c[0x0][0x390] ;  /* 0x00007200ff0477ac */ /* 0x000e220008000800 */
[----:B------:R-:W-:Y:S01]  /*1f80*/  HFMA2 R12, -RZ, RZ, 0, 0 ;  /* 0x00000000ff0c7431 */ /* 0x000fe200000001ff */
[----:B0-----:R-:W-:-:S09]  /*1f90*/  UISETP.GE.AND UP0, UPT, UR4, 0x1, UPT ;  /* 0x000000010400788c */ /* 0x001fd2000bf06270 */
[----:B------:R-:W-:Y:S05]  /*1fa0*/  BRA.U !UP0, `(.L_x_83) ;  /* 0x0000001908647547 */ /* 0x000fea000b800000 */
[----:B------:R-:W-:Y:S01]  /*1fb0*/  UISETP.GE.U32.AND UP0, UPT, UR4, 0x8, UPT ;  /* 0x000000080400788c */ /* 0x000fe2000bf06070 */
[----:B------:R-:W-:Y:S01]  /*1fc0*/  MOV R12, RZ ;  /* 0x000000ff000c7202 */ /* 0x000fe20000000f00 */
[----:B------:R-:W-:Y:S01]  /*1fd0*/  ULOP3.LUT UR8, UR4, 0x7, URZ, 0xc0, !UPT ;  /* 0x0000000704087892 */ /* 0x000fe2000f8ec0ff */
[----:B------:R-:W-:-:S06]  /*1fe0*/  MOV R11, RZ ;  /* 0x000000ff000b7202 */ /* 0x000fcc0000000f00 */
[----:B------:R-:W-:Y:S05]  /*1ff0*/  BRA.U !UP0, `(.L_x_84) ;  /* 0x0000000d083c7547 */ /* 0x000fea000b800000 */
[----:B------:R-:W0:Y:S01]  /*2000*/  LDCU.64 UR6, c[0x0][0x380] ;  /* 0x00007000ff0677ac */ /* 0x000e220008000a00 */
[----:B------:R-:W2:Y:S01]  /*2010*/  LDC R10, c[0x0][0x398] ;  /* 0x0000e600ff0a7b82 */ /* 0x000ea20000000800 */
[----:B------:R-:W-:Y:S01]  /*2020*/  MOV R12, RZ ;  /* 0x000000ff000c7202 */ /* 0x000fe20000000f00 */
[----:B------:R-:W-:-:S06]  /*2030*/  ULOP3.LUT UR4, UR4, 0x7ffffff8, URZ, 0xc0, !UPT ;  /* 0x7ffffff804047892 */ /* 0x000fcc000f8ec0ff */
[----:B------:R-:W-:Y:S01]  /*2040*/  MOV R11, UR4 ;  /* 0x00000004000b7c02 */ /* 0x000fe20008000f00 */
[----:B0-----:R-:W-:-:S04]  /*2050*/  UIADD3 UR5, UP0, UPT, UR6, 0x8, URZ ;  /* 0x0000000806057890 */ /* 0x001fc8000ff1e0ff */
[----:B------:R-:W-:Y:S02]  /*2060*/  UIADD3.X UR6, UPT, UPT, URZ, UR7, URZ, UP0, !UPT ;  /* 0x00000007ff067290 */ /* 0x000fe400087fe4ff */
[----:B------:R-:W-:Y:S01]  /*2070*/  MOV R8, UR5 ;  /* 0x0000000500087c02 */ /* 0x000fe20008000f00 */
[----:B------:R-:W-:-:S03]  /*2080*/  UIADD3 UR7, UPT, UPT, -UR4, URZ, URZ ;  /* 0x000000ff04077290 */ /* 0x000fc6000fffe1ff */
[----:B------:R-:W-:-:S09]  /*2090*/  MOV R9, UR6 ;  /* 0x0000000600097c02 */ /* 0x000fd20008000f00 */
.L_x_93:
        /* <DEDUP_REMOVED lines=13> */
.L_x_85:
[----:B------:R-:W2:Y:S01]  /*2170*/  LDG.E.U16.CONSTANT R6, desc[UR10][R8.64+-0x6] ;  /* 0xfffffa0a08067981 */ /* 0x000ea2000c1e9500 */
[----:B------:R-:W-:Y:S02]  /*2180*/  HFMA2 R3, -RZ, RZ, 0.96630859375, -0.0022525787353515625 ;  /* 0x3bbb989dff037431 */ /* 0x000fe400000001ff */
[----:B------:R-:W-:Y:S01]  /*2190*/  FADD R2, R2, -R4 ;  /* 0x8000000402027221 */ /* 0x000fe20000000000 */
[----:B------:R-:W-:Y:S01]  /*21a0*/  MOV R14, 0x437c0000 ;  /* 0x437c0000000e7802 */ /* 0x000fe20000000f00 */
[----:B------:R-:W0:Y:S02]  /*21b0*/  MUFU.RCP R7, R10 ;  /* 0x0000000a00077308 */ /* 0x000e240000001000 */
[----:B------:R-:W-:-:S04]  /*21c0*/  FFMA.SAT R3, R2, R3, 0.5 ;  /* 0x3f00000002037423 */ /* 0x000fc80000002003 */
[----:B------:R-:W-:-:S04]  /*21d0*/  FFMA.RM R3, R3, R14, 12582913 ;  /* 0x4b40000103037423 */ /* 0x000fc8000000400e */
[C---:B------:R-:W-:Y:S01]  /*21e0*/  FADD R5, R3.reuse, -12583039 ;  /* 0xcb40007f03057421 */ /* 0x040fe20000000000 */
[----:B------:R-:W-:-:S03]  /*21f0*/  SHF.L.U32 R3, R3, 0x17, RZ ;  /* 0x0000001703037819 */ /* 0x000fc600000006ff */
[----:B------:R-:W-:-:S04]  /*2200*/  FFMA R5, R2, 1.4426950216293334961, -R5 ;  /* 0x3fb8aa3b02057823 */ /* 0x000fc80000000805 */
[----:B------:R-:W-:Y:S01]  /*2210*/  FFMA R5, R2, 1.925963033500011079e-08, R5 ;  /* 0x32a5706002057823 */ /* 0x000fe20000000005 */
[----:B0-----:R-:W-:-:S04]  /*2220*/  FFMA R2, R7, -R10, 1 ;  /* 0x3f80000007027423 */ /* 0x001fc8000000080a */
[----:B------:R-:W-:Y:S01]  /*2230*/  FFMA R2, R7, R2, R7 ;  /* 0x0000000207027223 */ /* 0x000fe20000000007 */
[----:B------:R-:W0:Y:S02]  /*2240*/  MUFU.EX2 R5, R5 ;  /* 0x0000000500057308 */ /* 0x000e240000000800 */
[----:B0-----:R-:W-:Y:S01]  /*2250*/  FFMA R12, R3, R5, R12 ;  /* 0x00000005030c7223 */ /* 0x001fe2000000000c */
[----:B--2---:R-:W-:-:S05]  /*2260*/  SHF.L.U32 R13, R6, 0x10, RZ ;  /* 0x00000010060d7819 */ /* 0x004fca00000006ff */
        /* <DEDUP_REMOVED lines=8> */
.L_x_86:
[----:B------:R-:W2:Y:S01]  /*22f0*/  LDG.E.U16.CONSTANT R6, desc[UR10][R8.64+-0x4] ;  /* 0xfffffc0a08067981 */ /* 0x000ea2000c1e9500 */
[----:B------:R-:W-:Y:S01]  /*2300*/  MOV R3, 0x3bbb989d ;  /* 0x3bbb989d00037802 */ /* 0x000fe20000000f00 */
        /* <DEDUP_REMOVED lines=22> */
.L_x_87:
        /* <DEDUP_REMOVED lines=24> */
.L_x_88:
        /* <DEDUP_REMOVED lines=24> */
.L_x_89:
        /* <DEDUP_REMOVED lines=24> */
.L_x_90:
        /* <DEDUP_REMOVED lines=24> */
.L_x_91:
        /* <DEDUP_REMOVED lines=24> */
.L_x_92:
[----:B------:R-:W-:Y:S01]  /*2bf0*/  MOV R3, 0x3bbb989d ;  /* 0x3bbb989d00037802 */ /* 0x000fe20000000f00 */
[----:B------:R-:W-:Y:S01]  /*2c00*/  FADD R2, R2, -R4 ;  /* 0x8000000402027221 */ /* 0x000fe20000000000 */
[----:B------:R-:W-:Y:S01]  /*2c10*/  MOV R6, 0x437c0000 ;  /* 0x437c000000067802 */ /* 0x000fe20000000f00 */
[----:B------:R-:W-:Y:S01]  /*2c20*/  UIADD3 UR7, UPT, UPT, UR7, 0x8, URZ ;  /* 0x0000000807077890 */ /* 0x000fe2000fffe0ff */
[----:B------:R-:W-:Y:S01]  /*2c30*/  IADD3 R8, P0, PT, R8, 0x10, RZ ;  /* 0x0000001008087810 */ /* 0x000fe20007f1e0ff */
[----:B------:R-:W-:Y:S02]  /*2c40*/  FFMA.SAT R3, R2, R3, 0.5 ;  /* 0x3f00000002037423 */ /* 0x000fe40000002003 */
[----:B------:R-:W-:Y:S01]  /*2c50*/  UISETP.NE.AND UP0, UPT, UR7, URZ, UPT ;  /* 0x000000ff0700728c */ /* 0x000fe2000bf05270 */
[----:B------:R-:W-:Y:S01]  /*2c60*/  IADD3.X R9, PT, PT, RZ, R9, RZ, P0, !PT ;  /* 0x00000009ff097210 */ /* 0x000fe200007fe4ff */
[----:B------:R-:W-:-:S04]  /*2c70*/  FFMA.RM R3, R3, R6, 12582913 ;  /* 0x4b40000103037423 */ /* 0x000fc80000004006 */
[C---:B------:R-:W-:Y:S01]  /*2c80*/  FADD R5, R3.reuse, -12583039 ;  /* 0xcb40007f03057421 */ /* 0x040fe20000000000 */
[----:B------:R-:W-:-:S03]  /*2c90*/  SHF.L.U32 R3, R3, 0x17, RZ ;  /* 0x0000001703037819 */ /* 0x000fc600000006ff */
[----:B------:R-:W-:-:S04]  /*2ca0*/  FFMA R5, R2, 1.4426950216293334961, -R5 ;  /* 0x3fb8aa3b02057823 */ /* 0x000fc80000000805 */
[----:B------:R-:W-:-:S06]  /*2cb0*/  FFMA R5, R2, 1.925963033500011079e-08, R5 ;  /* 0x32a5706002057823 */ /* 0x000fcc0000000005 */
[----:B------:R-:W0:Y:S02]  /*2cc0*/  MUFU.EX2 R5, R5 ;  /* 0x0000000500057308 */ /* 0x000e240000000800 */
[----:B0-----:R-:W-:Y:S01]  /*2cd0*/  FFMA R12, R3, R5, R12 ;  /* 0x00000005030c7223 */ /* 0x001fe2000000000c */
[----:B------:R-:W-:Y:S06]  /*2ce0*/  BRA.U UP0, `(.L_x_93) ;  /* 0xfffffff100ec7547 */ /* 0x000fec000b83ffff */
.L_x_84:
        /* <DEDUP_REMOVED lines=22> */
.L_x_95:
[----:B------:R-:W2:Y:S01]  /*2e50*/  LDG.E.U16.CONSTANT R6, desc[UR10][R18.64+0x2] ;  /* 0x0000020a12067981 */ /* 0x000ea2000c1e9500 */
[----:B------:R-:W0:Y:S01]  /*2e60*/  LDC R9, c[0x0][0x398] ;  /* 0x0000e600ff097b82 */ /* 0x000e220000000800 */
[----:B------:R-:W-:Y:S02]  /*2e70*/  HFMA2 R3, -RZ, RZ, 0.96630859375, -0.0022525787353515625 ;  /* 0x3bbb989dff037431 */ /* 0x000fe400000001ff */
[----:B------:R-:W-:Y:S01]  /*2e80*/  FADD R2, R2, -R4 ;  /* 0x8000000402027221 */ /* 0x000fe20000000000 */
[----:B------:R-:W-:-:S03]  /*2e90*/  MOV R8, 0x437c0000 ;  /* 0x437c000000087802 */ /* 0x000fc60000000f00 */
[----:B------:R-:W-:-:S04]  /*2ea0*/  FFMA.SAT R3, R2, R3, 0.5 ;  /* 0x3f00000002037423 */ /* 0x000fc80000002003 */
[----:B------:R-:W-:-:S04]  /*2eb0*/  FFMA.RM R3, R3, R8, 12582913 ;  /* 0x4b40000103037423 */ /* 0x000fc80000004008 */
[C---:B------:R-:W-:Y:S01]  /*2ec0*/  FADD R5, R3.reuse, -12583039 ;  /* 0xcb40007f03057421 */ /* 0x040fe20000000000 */
[----:B------:R-:W-:-:S03]  /*2ed0*/  SHF.L.U32 R3, R3, 0x17, RZ ;  /* 0x0000001703037819 */ /* 0x000fc600000006ff */
[C---:B------:R-:W-:Y:S01]  /*2ee0*/  FFMA R5, R2.reuse, 1.4426950216293334961, -R5 ;  /* 0x3fb8aa3b02057823 */ /* 0x040fe20000000805 */
[----:B0-----:R-:W0:Y:S03]  /*2ef0*/  MUFU.RCP R14, R9 ;  /* 0x00000009000e7308 */ /* 0x001e260000001000 */
[----:B------:R-:W-:-:S06]  /*2f00*/  FFMA R5, R2, 1.925963033500011079e-08, R5 ;  /* 0x32a5706002057823 */ /* 0x000fcc0000000005 */
[----:B------:R-:W3:Y:S01]  /*2f10*/  MUFU.EX2 R5, R5 ;  /* 0x0000000500057308 */ /* 0x000ee20000000800 */
[----:B0-----:R-:W-:-:S04]  /*2f20*/  FFMA R7, R14, -R9, 1 ;  /* 0x3f8000000e077423 */ /* 0x001fc80000000809 */
[----:B------:R-:W-:Y:S01]  /*2f30*/  FFMA R2, R14, R7, R14 ;  /* 0x000000070e027223 */ /* 0x000fe2000000000e */
[----:B---3--:R-:W-:Y:S01]  /*2f40*/  FFMA R8, R3, R5, R12 ;  /* 0x0000000503087223 */ /* 0x008fe2000000000c */
        /* <DEDUP_REMOVED lines=9> */
.L_x_96:
[----:B------:R-:W2:Y:S01]  /*2fe0*/  LDG.E.U16.CONSTANT R6, desc[UR10][R18.64+0x4] ;  /* 0x0000040a12067981 */ /* 0x000ea2000c1e9500 */
[----:B------:R-:W0:Y:S01]  /*2ff0*/  LDC R9, c[0x0][0x398] ;  /* 0x0000e600ff097b82 */ /* 0x000e220000000800 */
[----:B------:R-:W-:Y:S01]  /*3000*/  MOV R3, 0x3bbb989d ;  /* 0x3bbb989d00037802 */ /* 0x000fe20000000f00 */
[----:B------:R-:W-:Y:S01]  /*3010*/  FADD R2, R2, -R4 ;  /* 0x8000000402027221 */ /* 0x000fe20000000000 */
[----:B------:R-:W-:-:S03]  /*3020*/  MOV R10, 0x437c0000 ;  /* 0x437c0000000a7802 */ /* 0x000fc60000000f00 */
[----:B------:R-:W-:-:S04]  /*3030*/  FFMA.SAT R3, R2, R3, 0.5 ;  /* 0x3f00000002037423 */ /* 0x000fc80000002003 */
[----:B------:R-:W-:-:S04]  /*3040*/  FFMA.RM R3, R3, R10, 12582913 ;  /* 0x4b40000103037423 */ /* 0x000fc8000000400a */
[C---:B------:R-:W-:Y:S01]  /*3050*/  FADD R5, R3.reuse, -12583039 ;  /* 0xcb40007f03057421 */ /* 0x040fe20000000000 */
[----:B------:R-:W-:-:S03]  /*3060*/  SHF.L.U32 R3, R3, 0x17, RZ ;  /* 0x0000001703037819 */ /* 0x000fc600000006ff */
[----:B------:R-:W-:-:S04]  /*3070*/  FFMA R5, R2, 1.4426950216293334961, -R5 ;  /* 0x3fb8aa3b02057823 */ /* 0x000fc80000000805 */
[----:B------:R-:W-:Y:S01]  /*3080*/  FFMA R5, R2, 1.925963033500011079e-08, R5 ;  /* 0x32a5706002057823 */ /* 0x000fe20000000005 */
[----:B0-----:R-:W0:Y:S08]  /*3090*/  MUFU.RCP R12, R9 ;  /* 0x00000009000c7308 */ /* 0x001e300000001000 */
        /* <DEDUP_REMOVED lines=13> */
.L_x_97:
        /* <DEDUP_REMOVED lines=25> */
.L_x_98:
[----:B------:R-:W-:Y:S01]  /*3300*/  MOV R3, 0x3bbb989d ;  /* 0x3bbb989d00037802 */ /* 0x000fe20000000f00 */
[----:B------:R-:W-:Y:S01]  /*3310*/  FADD R2, R2, -R4 ;  /* 0x8000000402027221 */ /* 0x000fe20000000000 */
[----:B------:R-:W-:Y:S02]  /*3320*/  MOV R6, 0x437c0000 ;  /* 0x437c000000067802 */ /* 0x000fe40000000f00 */
[----:B------:R-:W-:Y:S01]  /*3330*/  IADD3 R11, PT, PT, R11, 0x4, RZ ;  /* 0x000000040b0b7810 */ /* 0x000fe20007ffe0ff */
[----:B------:R-:W-:-:S04]  /*3340*/  FFMA.SAT R3, R2, R3, 0.5 ;  /* 0x3f00000002037423 */ /* 0x000fc80000002003 */
[----:B------:R-:W-:-:S04]  /*3350*/  FFMA.RM R3, R3, R6, 12582913 ;  /* 0x4b40000103037423 */ /* 0x000fc80000004006 */
[C---:B------:R-:W-:Y:S01]  /*3360*/  FADD R5, R3.reuse, -12583039 ;  /* 0xcb40007f03057421 */ /* 0x040fe20000000000 */
[----:B------:R-:W-:-:S03]  /*3370*/  SHF.L.U32 R3, R3, 0x17, RZ ;  /* 0x0000001703037819 */ /* 0x000fc600000006ff */
[----:B------:R-:W-:-:S04]  /*3380*/  FFMA R5, R2, 1.4426950216293334961, -R5 ;  /* 0x3fb8aa3b02057823 */ /* 0x000fc80000000805 */
[----:B------:R-:W-:-:S06]  /*3390*/  FFMA R5, R2, 1.925963033500011079e-08, R5 ;  /* 0x32a5706002057823 */ /* 0x000fcc0000000005 */
[----:B------:R-:W0:Y:S02]  /*33a0*/  MUFU.EX2 R5, R5 ;  /* 0x0000000500057308 */ /* 0x000e240000000800 */
[----:B0-----:R-:W-:-:S07]  /*33b0*/  FFMA R12, R3, R5, R8 ;  /* 0x00000005030c7223 */ /* 0x001fce0000000008 */
.L_x_94:
[----:B------:R-:W-:-:S09]  /*33c0*/  UISETP.NE.AND UP0, UPT, UR4, URZ, UPT ;  /* 0x000000ff0400728c */ /* 0x000fd2000bf05270 */
[----:B------:R-:W-:Y:S05]  /*33d0*/  BRA.U !UP0, `(.L_x_83) ;  /* 0x0000000508587547 */ /* 0x000fea000b800000 */
[----:B------:R-:W-:-:S09]  /*33e0*/  UISETP.NE.AND UP0, UPT, UR4, 0x1, UPT ;  /* 0x000000010400788c */ /* 0x000fd2000bf05270 */
        /* <DEDUP_REMOVED lines=17> */
.L_x_100:
        /* <DEDUP_REMOVED lines=25> */
.L_x_101:
        /* <DEDUP_REMOVED lines=12> */
.L_x_99:
[----:B------:R-:W0:Y:S02]  /*3750*/  LDCU UR4, c[0x0][0x390] ;  /* 0x00007200ff0477ac */ /* 0x000e240008000800 */
[----:B0-----:R-:W-:-:S04]  /*3760*/  ULOP3.LUT UR4, UR4, 0x1, URZ, 0xc0, !UPT ;  /* 0x0000000104047892 */ /* 0x001fc8000f8ec0ff */
[----:B------:R-:W-:-:S09]  /*3770*/  UISETP.NE.U32.AND UP0, UPT, UR4, 0x1, UPT ;  /* 0x000000010400788c */ /* 0x000fd2000bf05070 */
[----:B------:R-:W-:Y:S05]  /*3780*/  BRA.U UP0, `(.L_x_83) ;  /* 0x00000001006c7547 */ /* 0x000fea000b800000 */
[----:B------:R-:W0:Y:S08]  /*3790*/  LDC.64 R6, c[0x0][0x380] ;  /* 0x0000e000ff067b82 */ /* 0x000e300000000a00 */
[----:B------:R-:W2:Y:S01]  /*37a0*/  LDC R5, c[0x0][0x398] ;  /* 0x0000e600ff057b82 */ /* 0x000ea20000000800 */
[----:B0-----:R-:W-:-:S06]  /*37b0*/  IMAD.WIDE.U32 R6, R11, 0x2, R6 ;  /* 0x000000020b067825 */ /* 0x001fcc00078e0006 */
        /* <DEDUP_REMOVED lines=13> */
.L_x_102:
[----:B------:R-:W-:Y:S02]  /*3890*/  HFMA2 R3, -RZ, RZ, 0.96630859375, -0.0022525787353515625 ;  /* 0x3bbb989dff037431 */ /* 0x000fe400000001ff */
[----:B------:R-:W-:Y:S01]  /*38a0*/  FADD R2, R2, -R4 ;  /* 0x8000000402027221 */ /* 0x000fe20000000000 */
[----:B------:R-:W-:-:S03]  /*38b0*/  MOV R6, 0x437c0000 ;  /* 0x437c000000067802 */ /* 0x000fc60000000f00 */
        /* <DEDUP_REMOVED lines=8> */
.L_x_83:
[----:B------:R-:W0:Y:S01]  /*3940*/  LDCU.64 UR6, c[0x0][0x390] ;  /* 0x00007200ff0677ac */ /* 0x000e220008000a00 */
[----:B------:R-:W-:Y:S01]  /*3950*/  MOV R11, RZ ;  /* 0x000000ff000b7202 */ /* 0x000fe20000000f00 */
[----:B------:R-:W2:Y:S01]  /*3960*/  LDCU UR4, c[0x0][0x39c] ;  /* 0x00007380ff0477ac */ /* 0x000ea20008000800 */
[----:B0-----:R-:W-:Y:S01]  /*3970*/  UISETP.GE.AND UP0, UPT, UR6, 0x1, UPT ;  /* 0x000000010600788c */ /* 0x001fe2000bf06270 */
[----:B--2---:R-:W-:-:S04]  /*3980*/  FMUL R8, R12, UR4 ;  /* 0x000000040c087c20 */ /* 0x004fc80008400000 */
[----:B------:R-:W-:-:S04]  /*3990*/  FMUL R8, R8, UR7 ;  /* 0x0000000708087c20 */ /* 0x000fc80008400000 */
[----:B------:R-:W-:Y:S05]  /*39a0*/  BRA.U !UP0, `(.L_x_103) ;  /* 0x00000001088c7547 */ /* 0x000fea000b800000 */
[----:B------:R-:W0:Y:S01]  /*39b0*/  LDC R9, c[0x0][0x398] ;  /* 0x0000e600ff097b82 */ /* 0x000e220000000800 */
[----:B------:R-:W-:Y:S01]  /*39c0*/  CS2R R10, SRZ ;  /* 0x00000000000a7805 */ /* 0x000fe2000001ff00 */
[----:B------:R-:W2:Y:S06]  /*39d0*/  LDCU UR4, c[0x0][0x390] ;  /* 0x00007200ff0477ac */ /* 0x000eac0008000800 */
[----:B------:R-:W3:Y:S02]  /*39e0*/  LDC.64 R12, c[0x0][0x380] ;  /* 0x0000e000ff0c7b82 */ /* 0x000ee40000000a00 */
.L_x_105:
[----:B---3--:R-:W-:-:S06]  /*39f0*/  IMAD.WIDE.U32 R6, R11, 0x2, R12 ;  /* 0x000000020b067825 */ /* 0x008fcc00078e000c */
[----:B------:R-:W3:Y:S01]  /*3a00*/  LDG.E.U16.CONSTANT R6, desc[UR10][R6.64] ;  /* 0x0000000a06067981 */ /* 0x000ee2000c1e9500 */
[----:B0-----:R-:W0:Y:S02]  /*3a10*/  MUFU.RCP R2, R9 ;  /* 0x0000000900027308 */ /* 0x001e240000001000 */
        /* <DEDUP_REMOVED lines=10> */
[----:B-12---:R-:W-:Y:S05]  /*3ac0*/  CALL.REL.NOINC `($__internal_1_$__cuda_sm3x_div_rn_noftz_f32_slowpath) ;  /* 0x0000000000507944 */ /* 0x006fea0003c00000 */
.L_x_104:
        /* <DEDUP_REMOVED lines=10> */
[----:B0-----:R-:W-:-:S05]  /*3b70*/  FFMA R10, R3, R5, R10 ;  /* 0x00000005030a7223 */ /* 0x001fca000000000a */
[----:B------:R-:W-:-:S13]  /*3b80*/  FSETP.GE.AND P0, PT, R10, R8, PT ;  /* 0x000000080a00720b */ /* 0x000fda0003f06000 */
[----:B------:R-:W-:Y:S05]  /*3b90*/  @P0 BRA `(.L_x_103) ;  /* 0x0000000000100947 */ /* 0x000fea0003800000 */
[----:B------:R-:W-:-:S04]  /*3ba0*/  IADD3 R11, PT, PT, R11, 0x1, RZ ;  /* 0x000000010b0b7810 */ /* 0x000fc80007ffe0ff */
[----:B--2---:R-:W-:-:S13]  /*3bb0*/  ISETP.NE.AND P0, PT, R11, UR4, PT ;  /* 0x000000040b007c0c */ /* 0x004fda000bf05270 */
[----:B------:R-:W-:Y:S05]  /*3bc0*/  @P0 BRA `(.L_x_105) ;  /* 0xfffffffc00880947 */ /* 0x000fea000383ffff */
[----:B------:R-:W-:-:S07]  /*3bd0*/  HFMA2 R11, -RZ, RZ, 0, 0 ;  /* 0x00000000ff0b7431 */ /* 0x000fce00000001ff */
.L_x_103:
[----:B------:R-:W0:Y:S02]  /*3be0*/  LDC.64 R2, c[0x0][0x388] ;  /* 0x0000e200ff027b82 */ /* 0x000e240000000a00 */
[----:B0-----:R-:W-:Y:S01]  /*3bf0*/  STG.E desc[UR10][R2.64], R11 ;  /* 0x0000000b02007986 */ /* 0x001fe2000c10190a */
[----:B--2---:R-:W-:Y:S05]  /*3c00*/  EXIT ;  /* 0x000000000000794d */ /* 0x004fea0003800000 */
        .weak           $__internal_1_$__cuda_sm3x_div_rn_noftz_f32_slowpath
        .type           $__internal_1_$__cuda_sm3x_div_rn_noftz_f32_slowpath,@function
        .size           $__internal_1_$__cuda_sm3x_div_rn_noftz_f32_slowpath,(.L_x_547 - $__internal_1_$__cuda_sm3x_div_rn_noftz_f32_slowpath)
$__internal_1_$__cuda_sm3x_div_rn_noftz_f32_slowpath:
[----:B------:R-:W-:Y:S02]  /*3c10*/  SHF.R.U32.HI R5, RZ, 0x17, R0 ;  /* 0x00000017ff057819 */ /* 0x000fe40000011600 */
[----:B------:R-:W-:Y:S02]  /*3c20*/  SHF.R.U32.HI R2, RZ, 0x17, R3 ;  /* 0x00000017ff027819 */ /* 0x000fe40000011603 */
[----:B------:R-:W-:Y:S02]  /*3c30*/  LOP3.LUT R5, R5, 0xff, RZ, 0xc0, !PT ;  /* 0x000000ff05057812 */ /* 0x000fe400078ec0ff */
[----:B------:R-:W-:Y:S02]  /*3c40*/  LOP3.LUT R2, R2, 0xff, RZ, 0xc0, !PT ;  /* 0x000000ff02027812 */ /* 0x000fe400078ec0ff */
[----:B------:R-:W-:Y:S02]  /*3c50*/  IADD3 R14, PT, PT, R5, -0x1, RZ ;  /* 0xffffffff050e7810 */ /* 0x000fe40007ffe0ff */
[----:B------:R-:W-:-:S02]  /*3c60*/  IADD3 R15, PT, PT, R2, -0x1, RZ ;  /* 0xffffffff020f7810 */ /* 0x000fc40007ffe0ff */
[----:B------:R-:W-:Y:S02]  /*3c70*/  ISETP.GT.U32.AND P0, PT, R14, 0xfd, PT ;  /* 0x000000fd0e00780c */ /* 0x000fe40003f04070 */
[----:B------:R-:W-:Y:S02]  /*3c80*/  MOV R16, R0 ;  /* 0x0000000000107202 */ /* 0x000fe40000000f00 */
[----:B------:R-:W-:-:S13]  /*3c90*/  ISETP.GT.U32.OR P0, PT, R15, 0xfd, P0 ;  /* 0x000000fd0f00780c */ /* 0x000fda0000704470 */
[----:B------:R-:W-:Y:S01]  /*3ca0*/  @!P0 MOV R7, RZ ;  /* 0x000000ff00078202 */ /* 0x000fe20000000f00 */
        /* <DEDUP_REMOVED lines=19> */
[----:B------:R-:W-:Y:S01]  /*3de0*/  @P0 MOV R7, RZ ;  /* 0x000000ff00070202 */ /* 0x000fe20000000f00 */
[----:B------:R-:W-:Y:S01]  /*3df0*/  @!P0 FFMA R3, R3, 1.84467440737095516160e+19, RZ ;  /* 0x5f80000003038823 */ /* 0x000fe200000000ff */
[----:B------:R-:W-:Y:S01]  /*3e00*/  @!P0 MOV R7, 0xffffffc0 ;  /* 0xffffffc000078802 */ /* 0x000fe20000000f00 */
[----:B------:R-:W-:-:S03]  /*3e10*/  @!P1 FFMA R16, R0, 1.84467440737095516160e+19, RZ ;  /* 0x5f80000000109823 */ /* 0x000fc600000000ff */
[----:B------:R-:W-:-:S07]  /*3e20*/  @!P1 IADD3 R7, PT, PT, R7, 0x40, RZ ;  /* 0x0000004007079810 */ /* 0x000fce0007ffe0ff */
.L_x_106:
[----:B------:R-:W-:-:S04]  /*3e30*/  LEA R15, R5, 0xc0800000, 0x17 ;  /* 0xc0800000050f7811 */ /* 0x000fc800078eb8ff */
[----:B------:R-:W-:Y:S02]  /*3e40*/  IADD3 R20, PT, PT, -R15, R16, RZ ;  /* 0x000000100f147210 */ /* 0x000fe40007ffe1ff */
[----:B------:R-:W-:Y:S02]  /*3e50*/  IADD3 R16, PT, PT, R2, -0x7f, RZ ;  /* 0xffffff8102107810 */ /* 0x000fe40007ffe0ff */
[----:B------:R-:W0:Y:S01]  /*3e60*/  MUFU.RCP R14, R20 ;  /* 0x00000014000e7308 */ /* 0x000e220000001000 */
[----:B------:R-:W-:Y:S02]  /*3e70*/  FADD.FTZ R15, -R20, -RZ ;  /* 0x800000ff140f7221 */ /* 0x000fe40000010100 */
[C---:B------:R-:W-:Y:S01]  /*3e80*/  IMAD R2, R16.reuse, -0x800000, R3 ;  /* 0xff80000010027824 */ /* 0x040fe200078e0203 */
[----:B------:R-:W-:-:S04]  /*3e90*/  IADD3 R16, PT, PT, R16, 0x7f, -R5 ;  /* 0x0000007f10107810 */ /* 0x000fc80007ffe805 */
[----:B------:R-:W-:Y:S01]  /*3ea0*/  IADD3 R7, PT, PT, R16, R7, RZ ;  /* 0x0000000710077210 */ /* 0x000fe20007ffe0ff */
[----:B0-----:R-:W-:-:S04]  /*3eb0*/  FFMA R17, R14, R15, 1 ;  /* 0x3f8000000e117423 */ /* 0x001fc8000000000f */
[----:B------:R-:W-:-:S04]  /*3ec0*/  FFMA R17, R14, R17, R14 ;  /* 0x000000110e117223 */ /* 0x000fc8000000000e */
[----:B------:R-:W-:-:S04]  /*3ed0*/  FFMA R14, R2, R17, RZ ;  /* 0x00000011020e7223 */ /* 0x000fc800000000ff */
[----:B------:R-:W-:-:S04]  /*3ee0*/  FFMA R3, R15, R14, R2 ;  /* 0x0000000e0f037223 */ /* 0x000fc80000000002 */
[----:B------:R-:W-:-:S04]  /*3ef0*/  FFMA R14, R17, R3, R14 ;  /* 0x00000003110e7223 */ /* 0x000fc8000000000e */
[----:B------:R-:W-:-:S04]  /*3f00*/  FFMA R15, R15, R14, R2 ;  /* 0x0000000e0f0f7223 */ /* 0x000fc80000000002 */
[----:B------:R-:W-:-:S05]  /*3f10*/  FFMA R2, R17, R15, R14 ;  /* 0x0000000f11027223 */ /* 0x000fca000000000e */
[----:B------:R-:W-:-:S04]  /*3f20*/  SHF.R.U32.HI R3, RZ, 0x17, R2 ;  /* 0x00000017ff037819 */ /* 0x000fc80000011602 */
[----:B------:R-:W-:-:S04]  /*3f30*/  LOP3.LUT R16, R3, 0xff, RZ, 0xc0, !PT ;  /* 0x000000ff03107812 */ /* 0x000fc800078ec0ff */
[----:B------:R-:W-:-:S04]  /*3f40*/  IADD3 R3, PT, PT, R16, R7, RZ ;  /* 0x0000000710037210 */ /* 0x000fc80007ffe0ff */
[----:B------:R-:W-:-:S04]  /*3f50*/  IADD3 R5, PT, PT, R3, -0x1, RZ ;  /* 0xffffffff03057810 */ /* 0x000fc80007ffe0ff */
        /* <DEDUP_REMOVED lines=9> */
[CCC-:B------:R-:W-:Y:S01]  /*3ff0*/  FFMA.RZ R5, R17.reuse, R15.reuse, R14.reuse ;  /* 0x0000000f11057223 */ /* 0x1c0fe2000000c00e */
[CCC-:B------:R-:W-:Y:S01]  /*4000*/  FFMA.RP R7, R17.reuse, R15.reuse, R14.reuse ;  /* 0x0000000f11077223 */ /* 0x1c0fe2000000800e */
[----:B------:R-:W-:Y:S01]  /*4010*/  FFMA.RM R16, R17, R15, R14 ;  /* 0x0000000f11107223 */ /* 0x000fe2000000400e */
[----:B------:R-:W-:Y:S02]  /*4020*/  IADD3 R14, PT, PT, R3, 0x20, RZ ;  /* 0x00000020030e7810 */ /* 0x000fe40007ffe0ff */
[----:B------:R-:W-:Y:S02]  /*4030*/  LOP3.LUT R5, R5, 0x7fffff, RZ, 0xc0, !PT ;  /* 0x007fffff05057812 */ /* 0x000fe400078ec0ff */
[----:B------:R-:W-:Y:S02]  /*4040*/  ISETP.NE.AND P2, PT, R3, RZ, PT ;  /* 0x000000ff0300720c */ /* 0x000fe40003f45270 */
[----:B------:R-:W-:Y:S02]  /*4050*/  LOP3.LUT R5, R5, 0x800000, RZ, 0xfc, !PT ;  /* 0x0080000005057812 */ /* 0x000fe400078efcff */
[----:B------:R-:W-:-:S02]  /*4060*/  ISETP.NE.AND P1, PT, R3, RZ, PT ;  /* 0x000000ff0300720c */ /* 0x000fc40003f25270 */
[----:B------:R-:W-:Y:S02]  /*4070*/  IADD3 R3, PT, PT, -R3, RZ, RZ ;  /* 0x000000ff03037210 */ /* 0x000fe40007ffe1ff */
[----:B------:R-:W-:Y:S02]  /*4080*/  SHF.L.U32 R14, R5, R14, RZ ;  /* 0x0000000e050e7219 */ /* 0x000fe400000006ff */
[----:B------:R-:W-:Y:S02]  /*4090*/  FSETP.NEU.FTZ.AND P0, PT, R7, R16, PT ;  /* 0x000000100700720b */ /* 0x000fe40003f1d000 */
[----:B------:R-:W-:Y:S02]  /*40a0*/  SEL R16, R3, RZ, P2 ;  /* 0x000000ff03107207 */ /* 0x000fe40001000000 */
[----:B------:R-:W-:Y:S02]  /*40b0*/  ISETP.NE.AND P1, PT, R14, RZ, P1 ;  /* 0x000000ff0e00720c */ /* 0x000fe40000f25270 */
[----:B------:R-:W-:-:S02]  /*40c0*/  SHF.R.U32.HI R14, RZ, R16, R5 ;  /* 0x00000010ff0e7219 */ /* 0x000fc40000011605 */
[----:B------:R-:W-:Y:S02]  /*40d0*/  PLOP3.LUT P0, PT, P0, P1, PT, 0xf8, 0x8f ;  /* 0x00000000008f781c */ /* 0x000fe40000703f70 */
[----:B------:R-:W-:Y:S02]  /*40e0*/  SHF.R.U32.HI R5, RZ, 0x1, R14 ;  /* 0x00000001ff057819 */ /* 0x000fe4000001160e */
[----:B------:R-:W-:-:S04]  /*40f0*/  SEL R16, RZ, 0x1, !P0 ;  /* 0x00000001ff107807 */ /* 0x000fc80004000000 */
[----:B------:R-:W-:-:S04]  /*4100*/  LOP3.LUT R3, R16, 0x1, R5, 0xf8, !PT ;  /* 0x0000000110037812 */ /* 0x000fc800078ef805 */
[----:B------:R-:W-:-:S04]  /*4110*/  LOP3.LUT R14, R3, R14, RZ, 0xc0, !PT ;  /* 0x0000000e030e7212 */ /* 0x000fc800078ec0ff */
[----:B------:R-:W-:-:S04]  /*4120*/  IADD3 R5, PT, PT, R5, R14, RZ ;  /* 0x0000000e05057210 */ /* 0x000fc80007ffe0ff */
[----:B------:R-:W-:Y:S01]  /*4130*/  LOP3.LUT R2, R5, R2, RZ, 0xfc, !PT ;  /* 0x0000000205027212 */ /* 0x000fe200078efcff */
[----:B------:R-:W-:Y:S06]  /*4140*/  BRA `(.L_x_113) ;  /* 0x0000000000347947 */ /* 0x000fec0003800000 */
.L_x_112:
[----:B------:R-:W-:-:S04]  /*4150*/  LOP3.LUT R2, R2, 0x80000000, RZ, 0xc0, !PT ;  /* 0x8000000002027812 */ /* 0x000fc800078ec0ff */
[----:B------:R-:W-:Y:S01]  /*4160*/  LOP3.LUT R2, R2, 0x7f800000, RZ, 0xfc, !PT ;  /* 0x7f80000002027812 */ /* 0x000fe200078efcff */
[----:B------:R-:W-:Y:S06]  /*4170*/  BRA `(.L_x_113) ;  /* 0x0000000000287947 */ /* 0x000fec0003800000 */
.L_x_111:
[----:B------:R-:W-:Y:S01]  /*4180*/  LEA R2, R7, R2, 0x17 ;  /* 0x0000000207027211 */ /* 0x000fe200078eb8ff */
[----:B------:R-:W-:Y:S06]  /*4190*/  BRA `(.L_x_113) ;  /* 0x0000000000207947 */ /* 0x000fec0003800000 */
.L_x_110:
[----:B------:R-:W-:-:S04]  /*41a0*/  LOP3.LUT R3, R16, 0x80000000, R3, 0x48, !PT ;  /* 0x8000000010037812 */ /* 0x000fc800078e4803 */
[----:B------:R-:W-:Y:S01]  /*41b0*/  LOP3.LUT R2, R3, 0x7f800000, RZ, 0xfc, !PT ;  /* 0x7f80000003027812 */ /* 0x000fe200078efcff */
[----:B------:R-:W-:Y:S06]  /*41c0*/  BRA `(.L_x_113) ;  /* 0x0000000000147947 */ /* 0x000fec0003800000 */
.L_x_109:
[----:B------:R-:W-:Y:S01]  /*41d0*/  LOP3.LUT R2, R16, 0x80000000, R3, 0x48, !PT ;  /* 0x8000000010027812 */ /* 0x000fe200078e4803 */
[----:B------:R-:W-:Y:S06]  /*41e0*/  BRA `(.L_x_113) ;  /* 0x00000000000c7947 */ /* 0x000fec0003800000 */
.L_x_108:
[----:B------:R-:W0:Y:S01]  /*41f0*/  MUFU.RSQ R2, -QNAN ;  /* 0xffc0000000027908 */ /* 0x000e220000001400 */
[----:B------:R-:W-:Y:S05]  /*4200*/  BRA `(.L_x_113) ;  /* 0x0000000000047947 */ /* 0x000fea0003800000 */
.L_x_107:
[----:B------:R-:W-:-:S07]  /*4210*/  FADD.FTZ R2, R3, R0 ;  /* 0x0000000003027221 */ /* 0x000fce0000010000 */
.L_x_113:
[----:B------:R-:W-:-:S04]  /*4220*/  HFMA2 R7, -RZ, RZ, 0, 0 ;  /* 0x00000000ff077431 */ /* 0x000fc800000001ff */
[----:B0-----:R-:W-:Y:S05]  /*4230*/  RET.REL.NODEC R6 `(_ZN8pygpukit3ops8sampling23sample_topp_bf16_kernelEPK13__nv_bfloat16Piifff) ;  /* 0xffffffbc06707950 */ /* 0x001fea0003c3ffff */
.L_x_114:
        /* <DEDUP_REMOVED lines=12> */
.L_x_547:


//--------------------- .text._ZN8pygpukit3ops8sampling22sample_topp_f16_kernelEPK6__halfPiifff --------------------------
	.section	.text._ZN8pygpukit3ops8sampling22sample_topp_f16_kernelEPK6__halfPiifff,"ax",@progbits
	.align	128
        .global         _ZN8pygpukit3ops8sampling22sample_topp_f16_kernelEPK6__halfPiifff
        .type           _ZN8pygpukit3ops8sampling22sample_topp_f16_kernelEPK6__halfPiifff,@function
        .size           _ZN8pygpukit3ops8sampling22sample_topp_f16_kernelEPK6__halfPiifff,(.L_x_548 - _ZN8pygpukit3ops8sampling22sample_topp_f16_kernelEPK6__halfPiifff)
        .other          _ZN8pygpukit3ops8sampling22sample_topp_f16_kernelEPK6__halfPiifff,@"STO_CUDA_ENTRY STV_DEFAULT"
_ZN8pygpukit3ops8sampling22sample_topp_f16_kernelEPK6__halfPiifff:
.text._ZN8pygpukit3ops8sampling22sample_topp_f16_kernelEPK6__halfPiifff:
        /* <DEDUP_REMOVED lines=25> */
.L_x_133:
[----:B------:R-:W3:Y:S01]  /*0190*/  LDG.E.U16.CONSTANT R3, desc[UR10][R10.64+-0x10] ;  /* 0xfffff00a0a037981 */ /* 0x000ee2000c1e9500 */
[----:B--2---:R-:W0:Y:S02]  /*01a0*/  MUFU.RCP R5, R8 ;  /* 0x0000000800057308 */ /* 0x004e240000001000 */
[----:B0-----:R-:W-:-:S04]  /*01b0*/  FFMA R2, R5, -R8, 1 ;  /* 0x3f80000005027423 */ /* 0x001fc80000000808 */
[----:B------:R-:W-:Y:S01]  /*01c0*/  FFMA R2, R5, R2, R5 ;  /* 0x0000000205027223 */ /* 0x000fe20000000005 */
[----:B---3--:R-:W-:-:S04]  /*01d0*/  HADD2.F32 R3, -RZ, R3.H0_H0 ;  /* 0x20000003ff037230 */ /* 0x008fc80000004100 */
[----:B------:R-:W0:Y:S01]  /*01e0*/  FCHK P0, R3, R8 ;  /* 0x0000000803007302 */ /* 0x000e220000000000 */
[----:B------:R-:W-:-:S04]  /*01f0*/  FFMA R5, R3, R2, RZ ;  /* 0x0000000203057223 */ /* 0x000fc800000000ff */
[----:B------:R-:W-:-:S04]  /*0200*/  FFMA R6, R5, -R8, R3 ;  /* 0x8000000805067223 */ /* 0x000fc80000000003 */
[----:B------:R-:W-:Y:S01]  /*0210*/  FFMA R5, R2, R6, R5 ;  /* 0x0000000602057223 */ /* 0x000fe20000000005 */
[----:B0-----:R-:W-:Y:S06]  /*0220*/  @!P0 BRA `(.L_x_117) ;  /* 0x00000000000c8947 */ /* 0x001fec0003800000 */
[----:B------:R-:W-:-:S07]  /*0230*/  MOV R6, 0x250 ;  /* 0x0000025000067802 */ /* 0x000fce0000000f00 */
[----:B-1----:R-:W-:Y:S05]  /*0240*/  CALL.REL.NOINC `($__internal_2_$__cuda_sm3x_div_rn_noftz_f32_slowpath) ;  /* 0x0000003800707944 */ /* 0x002fea0003c00000 */
[----:B------:R-:W-:-:S07]  /*0250*/  MOV R5, R2 ;  /* 0x0000000200057202 */ /* 0x000fce0000000f00 */
.L_x_117:
[----:B------:R-:W2:Y:S01]  /*0260*/  LDG.E.U16.CONSTANT R2, desc[UR10][R10.64+-0xe] ;  /* 0xfffff20a0a027981 */ /* 0x000ea2000c1e9500 */
[----:B------:R-:W0:Y:S01]  /*0270*/  MUFU.RCP R3, R8 ;  /* 0x0000000800037308 */ /* 0x000e220000001000 */
[----:B------:R-:W-:Y:S01]  /*0280*/  FMNMX R4, R5, R4, !PT ;  /* 0x0000000405047209 */ /* 0x000fe20007800000 */
[----:B0-----:R-:W-:Y:S01]  /*0290*/  FFMA R6, R3, -R8, 1 ;  /* 0x3f80000003067423 */ /* 0x001fe20000000808 */
[----:B--2---:R-:W-:-:S03]  /*02a0*/  HADD2.F32 R7, -RZ, R2.H0_H0 ;  /* 0x20000002ff077230 */ /* 0x004fc60000004100 */
        /* <DEDUP_REMOVED lines=8> */
[----:B-1----:R-:W-:Y:S05]  /*0330*/  CALL.REL.NOINC `($__internal_2_$__cuda_sm3x_div_rn_noftz_f32_slowpath) ;  /* 0x0000003800347944 */ /* 0x002fea0003c00000 */
[----:B------:R-:W-:-:S07]  /*0340*/  MOV R3, R2 ;  /* 0x0000000200037202 */ /* 0x000fce0000000f00 */
.L_x_118:
        /* <DEDUP_REMOVED lines=15> */
.L_x_119:
        /* <DEDUP_REMOVED lines=15> */
.L_x_120:
        /* <DEDUP_REMOVED lines=15> */
.L_x_121:
        /* <DEDUP_REMOVED lines=15> */
.L_x_122:
        /* <DEDUP_REMOVED lines=15> */
.L_x_123:
        /* <DEDUP_REMOVED lines=15> */
.L_x_124:
        /* <DEDUP_REMOVED lines=15> */
.L_x_125:
        /* <DEDUP_REMOVED lines=15> */
.L_x_126:
        /* <DEDUP_REMOVED lines=15> */
.L_x_127:
        /* <DEDUP_REMOVED lines=15> */
.L_x_128:
        /* <DEDUP_REMOVED lines=15> */
.L_x_129:
        /* <DEDUP_REMOVED lines=15> */
.L_x_130:
        /* <DEDUP_REMOVED lines=15> */
.L_x_131:
        /* <DEDUP_REMOVED lines=14> */
.L_x_132:
[----:B------:R-:W-:Y:S01]  /*1060*/  UIADD3 UR7, UPT, UPT, UR7, 0x10, URZ ;  /* 0x0000001007077890 */ /* 0x000fe2000fffe0ff */
[----:B------:R-:W-:Y:S02]  /*1070*/  IADD3 R10, P0, PT, R10, 0x20, RZ ;  /* 0x000000200a0a7810 */ /* 0x000fe40007f1e0ff */
[----:B------:R-:W-:Y:S01]  /*1080*/  FMNMX R4, R4, R2, !PT ;  /* 0x0000000204047209 */ /* 0x000fe20007800000 */
[----:B------:R-:W-:Y:S01]  /*1090*/  UISETP.NE.AND UP0, UPT, UR7, URZ, UPT ;  /* 0x000000ff0700728c */ /* 0x000fe2000bf05270 */
[----:B------:R-:W-:-:S08]  /*10a0*/  IADD3.X R11, PT, PT, RZ, R11, RZ, P0, !PT ;  /* 0x0000000bff0b7210 */ /* 0x000fd000007fe4ff */
[----:B------:R-:W-:Y:S05]  /*10b0*/  BRA.U UP0, `(.L_x_133) ;  /* 0xfffffff100347547 */ /* 0x000fea000b83ffff */
.L_x_116:
        /* <DEDUP_REMOVED lines=12> */
[----:B---3--:R-:W-:-:S03]  /*1180*/  HADD2.F32 R8, -RZ, R2.H0_H0 ;  /* 0x20000002ff087230 */ /* 0x008fc60000004100 */
        /* <DEDUP_REMOVED lines=10> */
.L_x_135:
[----:B------:R-:W2:Y:S01]  /*1230*/  LDG.E.U16.CONSTANT R2, desc[UR10][R10.64+0x2] ;  /* 0x0000020a0a027981 */ /* 0x000ea2000c1e9500 */
[----:B------:R-:W0:Y:S01]  /*1240*/  LDC R7, c[0x0][0x398] ;  /* 0x0000e600ff077b82 */ /* 0x000e220000000800 */
[----:B------:R-:W-:Y:S01]  /*1250*/  FMNMX R4, R4, R3, !PT ;  /* 0x0000000304047209 */ /* 0x000fe20007800000 */
[----:B0-----:R-:W0:Y:S02]  /*1260*/  MUFU.RCP R6, R7 ;  /* 0x0000000700067308 */ /* 0x001e240000001000 */
        /* <DEDUP_REMOVED lines=12> */
.L_x_136:
        /* <DEDUP_REMOVED lines=16> */
.L_x_137:
        /* <DEDUP_REMOVED lines=16> */
.L_x_138:
        /* <DEDUP_REMOVED lines=16> */
.L_x_139:
        /* <DEDUP_REMOVED lines=16> */
.L_x_140:
        /* <DEDUP_REMOVED lines=16> */
.L_x_141:
[----:B------:R-:W2:Y:S01]  /*1830*/  LDG.E.U16.CONSTANT R10, desc[UR10][R10.64+0xe] ;  /* 0x00000e0a0a0a7981 */ /* 0x000ea2000c1e9500 */
[----:B------:R-:W0:Y:S01]  /*1840*/  LDC R7, c[0x0][0x398] ;  /* 0x0000e600ff077b82 */ /* 0x000e220000000800 */
[----:B------:R-:W-:Y:S01]  /*1850*/  FMNMX R4, R4, R3, !PT ;  /* 0x0000000304047209 */ /* 0x000fe20007800000 */
[----:B0-----:R-:W0:Y:S02]  /*1860*/  MUFU.RCP R2, R7 ;  /* 0x0000000700027308 */ /* 0x001e240000001000 */
[----:B0-----:R-:W-:-:S04]  /*1870*/  FFMA R5, R2, -R7, 1 ;  /* 0x3f80000002057423 */ /* 0x001fc80000000807 */
[----:B------:R-:W-:Y:S01]  /*1880*/  FFMA R2, R2, R5, R2 ;  /* 0x0000000502027223 */ /* 0x000fe20000000002 */
[----:B--2---:R-:W-:-:S04]  /*1890*/  HADD2.F32 R8, -RZ, R10.H0_H0 ;  /* 0x2000000aff087230 */ /* 0x004fc80000004100 */
[----:B------:R-:W0:Y:S01]  /*18a0*/  FCHK P0, R8, R7 ;  /* 0x0000000708007302 */ /* 0x000e220000000000 */
[----:B------:R-:W-:-:S04]  /*18b0*/  FFMA R5, R2, R8, RZ ;  /* 0x0000000802057223 */ /* 0x000fc800000000ff */
[----:B------:R-:W-:-:S04]  /*18c0*/  FFMA R6, R5, -R7, R8 ;  /* 0x8000000705067223 */ /* 0x000fc80000000008 */
[----:B------:R-:W-:Y:S01]  /*18d0*/  FFMA R2, R2, R6, R5 ;  /* 0x0000000602027223 */ /* 0x000fe20000000005 */
[----:B0-----:R-:W-:Y:S06]  /*18e0*/  @!P0 BRA `(.L_x_142) ;  /* 0x00000000000c8947 */ /* 0x001fec0003800000 */
[----:B------:R-:W-:Y:S02]  /*18f0*/  MOV R3, R8 ;  /* 0x0000000800037202 */ /* 0x000fe40000000f00 */
[----:B------:R-:W-:-:S07]  /*1900*/  MOV R6, 0x1920 ;  /* 0x0000192000067802 */ /* 0x000fce0000000f00 */
[----:B-1----:R-:W-:Y:S05]  /*1910*/  CALL.REL.NOINC `($__internal_2_$__cuda_sm3x_div_rn_noftz_f32_slowpath) ;  /* 0x0000002000bc7944 */ /* 0x002fea0003c00000 */
.L_x_142:
[----:B------:R-:W-:Y:S02]  /*1920*/  FMNMX R4, R4, R2, !PT ;  /* 0x0000000204047209 */ /* 0x000fe40007800000 */
[----:B------:R-:W-:-:S07]  /*1930*/  IADD3 R9, PT, PT, R9, 0x8, RZ ;  /* 0x0000000809097810 */ /* 0x000fce0007ffe0ff */
.L_x_134:
        /* <DEDUP_REMOVED lines=23> */
.L_x_144:
        /* <DEDUP_REMOVED lines=16> */
.L_x_145:
        /* <DEDUP_REMOVED lines=16> */
.L_x_146:
        /* <DEDUP_REMOVED lines=15> */
.L_x_147:
[----:B------:R-:W-:Y:S02]  /*1da0*/  FMNMX R4, R4, R2, !PT ;  /* 0x0000000204047209 */ /* 0x000fe40007800000 */
[----:B------:R-:W-:-:S07]  /*1db0*/  IADD3 R9, PT, PT, R9, 0x4, RZ ;  /* 0x0000000409097810 */ /* 0x000fce0007ffe0ff */
.L_x_143:
[----:B------:R-:W-:-:S09]  /*1dc0*/  UISETP.NE.AND UP0, UPT, UR5, URZ, UPT ;  /* 0x000000ff0500728c */ /* 0x000fd2000bf05270 */
[----:B------:R-:W-:Y:S05]  /*1dd0*/  BRA.U !UP0, `(.L_x_115) ;  /* 0x0000000108647547 */ /* 0x000fea000b800000 */
[----:B------:R-:W0:Y:S01]  /*1de0*/  LDC.64 R10, c[0x0][0x380] ;  /* 0x0000e000ff0a7b82 */ /* 0x000e220000000a00 */
[----:B------:R-:W-:-:S07]  /*1df0*/  UIADD3 UR5, UPT, UPT, -UR5, URZ, URZ ;  /* 0x000000ff05057290 */ /* 0x000fce000fffe1ff */
[----:B------:R-:W2:Y:S01]  /*1e00*/  LDC R8, c[0x0][0x398] ;  /* 0x0000e600ff087b82 */ /* 0x000ea20000000800 */
[----:B0-----:R-:W-:-:S05]  /*1e10*/  IMAD.WIDE.U32 R10, R9, 0x2, R10 ;  /* 0x00000002090a7825 */ /* 0x001fca00078e000a */
[----:B------:R-:W-:-:S07]  /*1e20*/  MOV R9, R11 ;  /* 0x0000000b00097202 */ /* 0x000fce0000000f00 */
.L_x_149:
[----:B------:R-:W-:-:S05]  /*1e30*/  MOV R11, R9 ;  /* 0x00000009000b7202 */ /* 0x000fca0000000f00 */
[----:B------:R-:W3:Y:S01]  /*1e40*/  LDG.E.U16.CONSTANT R2, desc[UR10][R10.64] ;  /* 0x0000000a0a027981 */ /* 0x000ee2000c1e9500 */
[----:B--2---:R-:W0:Y:S01]  /*1e50*/  MUFU.RCP R3, R8 ;  /* 0x0000000800037308 */ /* 0x004e220000001000 */
[----:B------:R-:W-:-:S04]  /*1e60*/  UIADD3 UR5, UPT, UPT, UR5, 0x1, URZ ;  /* 0x0000000105057890 */ /* 0x000fc8000fffe0ff */
[----:B------:R-:W-:Y:S01]  /*1e70*/  UISETP.NE.AND UP0, UPT, UR5, URZ, UPT ;  /* 0x000000ff0500728c */ /* 0x000fe2000bf05270 */
[----:B0-----:R-:W-:Y:S01]  /*1e80*/  FFMA R6, R3, -R8, 1 ;  /* 0x3f80000003067423 */ /* 0x001fe20000000808 */
[----:B---3--:R-:W-:-:S03]  /*1e90*/  HADD2.F32 R5, -RZ, R2.H0_H0 ;  /* 0x20000002ff057230 */ /* 0x008fc60000004100 */
        /* <DEDUP_REMOVED lines=8> */
[----:B-1----:R-:W-:Y:S05]  /*1f20*/  CALL.REL.NOINC `($__internal_2_$__cuda_sm3x_div_rn_noftz_f32_slowpath) ;  /* 0x0000001c00387944 */ /* 0x002fea0003c00000 */
.L_x_148:
[----:B------:R-:W-:Y:S02]  /*1f30*/  IADD3 R10, P0, PT, R10, 0x2, RZ ;  /* 0x000000020a0a7810 */ /* 0x000fe40007f1e0ff */
[----:B------:R-:W-:Y:S02]  /*1f40*/  FMNMX R4, R2, R4, !PT ;  /* 0x0000000402047209 */ /* 0x000fe40007800000 */
[----:B------:R-:W-:Y:S01]  /*1f50*/  IADD3.X R9, PT, PT, RZ, R9, RZ, P0, !PT ;  /* 0x00000009ff097210 */ /* 0x000fe200007fe4ff */
[----:B------:R-:W-:Y:S08]  /*1f60*/  BRA.U UP0, `(.L_x_149) ;  /* 0xfffffffd00b07547 */ /* 0x000ff0000b83ffff */
.L_x_115:
        /* <DEDUP_REMOVED lines=19> */
.L_x_160:
        /* <DEDUP_REMOVED lines=13> */
.L_x_152:
        /* <DEDUP_REMOVED lines=15> */
[----:B--2---:R-:W-:-:S05]  /*2260*/  HADD2.F32 R13, -RZ, R6.H0_H0 ;  /* 0x20000006ff0d7230 */ /* 0x004fca0000004100 */
        /* <DEDUP_REMOVED lines=8> */
.L_x_153:
        /* <DEDUP_REMOVED lines=24> */
.L_x_154:
        /* <DEDUP_REMOVED lines=24> */
.L_x_155:
        /* <DEDUP_REMOVED lines=24> */
.L_x_156:
        /* <DEDUP_REMOVED lines=24> */
.L_x_157:
        /* <DEDUP_REMOVED lines=24> */
.L_x_158:
        /* <DEDUP_REMOVED lines=24> */
.L_x_159:
        /* <DEDUP_REMOVED lines=16> */
.L_x_151:
        /* <DEDUP_REMOVED lines=22> */
.L_x_162:
        /* <DEDUP_REMOVED lines=25> */
.L_x_163:
        /* <DEDUP_REMOVED lines=25> */
.L_x_164:
        /* <DEDUP_REMOVED lines=25> */
.L_x_165:
        /* <DEDUP_REMOVED lines=12> */
.L_x_161:
        /* <DEDUP_REMOVED lines=20> */
.L_x_167:
        /* <DEDUP_REMOVED lines=25> */
.L_x_168:
        /* <DEDUP_REMOVED lines=12> */
.L_x_166:
        /* <DEDUP_REMOVED lines=20> */
.L_x_169:
        /* <DEDUP_REMOVED lines=11> */
.L_x_150:
        /* <DEDUP_REMOVED lines=11> */
.L_x_172:
[----:B---3--:R-:W-:-:S06]  /*39f0*/  IMAD.WIDE.U32 R6, R11, 0x2, R12 ;  /* 0x000000020b067825 */ /* 0x008fcc00078e000c */
[----:B------:R-:W3:Y:S01]  /*3a00*/  LDG.E.U16.CONSTANT R6, desc[UR10][R6.64] ;  /* 0x0000000a06067981 */ /* 0x000ee2000c1e9500 */
[----:B0-----:R-:W0:Y:S02]  /*3a10*/  MUFU.RCP R2, R9 ;  /* 0x0000000900027308 */ /* 0x001e240000001000 */
        /* <DEDUP_REMOVED lines=10> */
[----:B-12---:R-:W-:Y:S05]  /*3ac0*/  CALL.REL.NOINC `($__internal_2_$__cuda_sm3x_div_rn_noftz_f32_slowpath) ;  /* 0x0000000000507944 */ /* 0x006fea0003c00000 */
.L_x_171:
        /* <DEDUP_REMOVED lines=17> */
.L_x_170:
[----:B------:R-:W0:Y:S02]  /*3be0*/  LDC.64 R2, c[0x0][0x388] ;  /* 0x0000e200ff027b82 */ /* 0x000e240000000a00 */
[----:B0-----:R-:W-:Y:S01]  /*3bf0*/  STG.E desc[UR10][R2.64], R11 ;  /* 0x0000000b02007986 */ /* 0x001fe2000c10190a */
[----:B--2---:R-:W-:Y:S05]  /*3c00*/  EXIT ;  /* 0x000000000000794d */ /* 0x004fea0003800000 */
        .weak           $__internal_2_$__cuda_sm3x_div_rn_noftz_f32_slowpath
        .type           $__internal_2_$__cuda_sm3x_div_rn_noftz_f32_slowpath,@function
        .size           $__internal_2_$__cuda_sm3x_div_rn_noftz_f32_slowpath,(.L_x_548 - $__internal_2_$__cuda_sm3x_div_rn_noftz_f32_slowpath)
$__internal_2_$__cuda_sm3x_div_rn_noftz_f32_slowpath:
        /* <DEDUP_REMOVED lines=34> */
.L_x_173:
        /* <DEDUP_REMOVED lines=50> */
.L_x_179:
[----:B------:R-:W-:-:S04]  /*4150*/  LOP3.LUT R2, R2, 0x80000000, RZ, 0xc0, !PT ;  /* 0x8000000002027812 */ /* 0x000fc800078ec0ff */
[----:B------:R-:W-:Y:S01]  /*4160*/  LOP3.LUT R2, R2, 0x7f800000, RZ, 0xfc, !PT ;  /* 0x7f80000002027812 */ /* 0x000fe200078efcff */
[----:B------:R-:W-:Y:S06]  /*4170*/  BRA `(.L_x_180) ;  /* 0x0000000000287947 */ /* 0x000fec0003800000 */
.L_x_178:
[----:B------:R-:W-:Y:S01]  /*4180*/  LEA R2, R7, R2, 0x17 ;  /* 0x0000000207027211 */ /* 0x000fe200078eb8ff */
[----:B------:R-:W-:Y:S06]  /*4190*/  BRA `(.L_x_180) ;  /* 0x0000000000207947 */ /* 0x000fec0003800000 */
.L_x_177:
[----:B------:R-:W-:-:S04]  /*41a0*/  LOP3.LUT R3, R16, 0x80000000, R3, 0x48, !PT ;  /* 0x8000000010037812 */ /* 0x000fc800078e4803 */
[----:B------:R-:W-:Y:S01]  /*41b0*/  LOP3.LUT R2, R3, 0x7f800000, RZ, 0xfc, !PT ;  /* 0x7f80000003027812 */ /* 0x000fe200078efcff */
[----:B------:R-:W-:Y:S06]  /*41c0*/  BRA `(.L_x_180) ;  /* 0x0000000000147947 */ /* 0x000fec0003800000 */
.L_x_176:
[----:B------:R-:W-:Y:S01]  /*41d0*/  LOP3.LUT R2, R16, 0x80000000, R3, 0x48, !PT ;  /* 0x8000000010027812 */ /* 0x000fe200078e4803 */
[----:B------:R-:W-:Y:S06]  /*41e0*/  BRA `(.L_x_180) ;  /* 0x00000000000c7947 */ /* 0x000fec0003800000 */
.L_x_175:
[----:B------:R-:W0:Y:S01]  /*41f0*/  MUFU.RSQ R2, -QNAN ;  /* 0xffc0000000027908 */ /* 0x000e220000001400 */
[----:B------:R-:W-:Y:S05]  /*4200*/  BRA `(.L_x_180) ;  /* 0x0000000000047947 */ /* 0x000fea0003800000 */
.L_x_174:
[----:B------:R-:W-:-:S07]  /*4210*/  FADD.FTZ R2, R3, R0 ;  /* 0x0000000003027221 */ /* 0x000fce0000010000 */
.L_x_180:
[----:B------:R-:W-:-:S04]  /*4220*/  HFMA2 R7, -RZ, RZ, 0, 0 ;  /* 0x00000000ff077431 */ /* 0x000fc800000001ff */
[----:B0-----:R-:W-:Y:S05]  /*4230*/  RET.REL.NODEC R6 `(_ZN8pygpukit3ops8sampling22sample_topp_f16_kernelEPK6__halfPiifff) ;  /* 0xffffffbc06707950 */ /* 0x001fea0003c3ffff */
.L_x_181:
        /* <DEDUP_REMOVED lines=12> */
.L_x_548:


//--------------------- .text._ZN8pygpukit3ops8sampling22sample_topp_f32_kernelEPKfPiifff --------------------------
	.section	.text._ZN8pygpukit3ops8sampling22sample_topp_f32_kernelEPKfPiifff,"ax",@progbits
	.align	128
        .global         _ZN8pygpukit3ops8sampling22sample_topp_f32_kernelEPKfPiifff
        .type           _ZN8pygpukit3ops8sampling22sample_topp_f32_kernelEPKfPiifff,@function
        .size           _ZN8pygpukit3ops8sampling22sample_topp_f32_kernelEPKfPiifff,(.L_x_549 - _ZN8pygpukit3ops8sampling22sample_topp_f32_kernelEPKfPiifff)
        .other          _ZN8pygpukit3ops8sampling22sample_topp_f32_kernelEPKfPiifff,@"STO_CUDA_ENTRY STV_DEFAULT"
_ZN8pygpukit3ops8sampling22sample_topp_f32_kernelEPKfPiifff:
.text._ZN8pygpukit3ops8sampling22sample_topp_f32_kernelEPKfPiifff:
        /* <DEDUP_REMOVED lines=25> */
.L_x_200:
[----:B------:R-:W3:Y:S01]  /*0190*/  LDG.E.CONSTANT R3, desc[UR10][R10.64+-0x20] ;  /* 0xffffe00a0a037981 */ /* 0x000ee2000c1e9900 */
[----:B--2---:R-:W0:Y:S02]  /*01a0*/  MUFU.RCP R5, R8 ;  /* 0x0000000800057308 */ /* 0x004e240000001000 */
[----:B0-----:R-:W-:-:S04]  /*01b0*/  FFMA R2, R5, -R8, 1 ;  /* 0x3f80000005027423 */ /* 0x001fc80000000808 */
[----:B------:R-:W-:Y:S02]  /*01c0*/  FFMA R2, R5, R2, R5 ;  /* 0x0000000205027223 */ /* 0x000fe40000000005 */
[----:B---3--:R-:W0:Y:S02]  /*01d0*/  FCHK P0, R3, R8 ;  /* 0x0000000803007302 */ /* 0x008e240000000000 */
[----:B------:R-:W-:-:S04]  /*01e0*/  FFMA R5, R3, R2, RZ ;  /* 0x0000000203057223 */ /* 0x000fc800000000ff */
[----:B------:R-:W-:-:S04]  /*01f0*/  FFMA R6, R5, -R8, R3 ;  /* 0x8000000805067223 */ /* 0x000fc80000000003 */
[----:B------:R-:W-:Y:S01]  /*0200*/  FFMA R5, R2, R6, R5 ;  /* 0x0000000602057223 */ /* 0x000fe20000000005 */
[----:B0-----:R-:W-:Y:S06]  /*0210*/  @!P0 BRA `(.L_x_184) ;  /* 0x00000000000c8947 */ /* 0x001fec0003800000 */
[----:B------:R-:W-:-:S07]  /*0220*/  MOV R6, 0x240 ;  /* 0x0000024000067802 */ /* 0x000fce0000000f00 */
[----:B-1----:R-:W-:Y:S05]  /*0230*/  CALL.REL.NOINC `($__internal_3_$__cuda_sm3x_div_rn_noftz_f32_slowpath) ;  /* 0x0000003400c07944 */ /* 0x002fea0003c00000 */
[----:B------:R-:W-:-:S07]  /*0240*/  MOV R5, R2 ;  /* 0x0000000200057202 */ /* 0x000fce0000000f00 */
.L_x_184:
[----:B------:R-:W2:Y:S01]  /*0250*/  LDG.E.CONSTANT R7, desc[UR10][R10.64+-0x1c] ;  /* 0xffffe40a0a077981 */ /* 0x000ea2000c1e9900 */
[----:B------:R-:W0:Y:S01]  /*0260*/  MUFU.RCP R3, R8 ;  /* 0x0000000800037308 */ /* 0x000e220000001000 */
[----:B------:R-:W-:Y:S01]  /*0270*/  FMNMX R4, R5, R4, !PT ;  /* 0x0000000405047209 */ /* 0x000fe20007800000 */
[----:B0-----:R-:W-:-:S04]  /*0280*/  FFMA R2, R3, -R8, 1 ;  /* 0x3f80000003027423 */ /* 0x001fc80000000808 */
[----:B------:R-:W-:Y:S02]  /*0290*/  FFMA R2, R3, R2, R3 ;  /* 0x0000000203027223 */ /* 0x000fe40000000003 */
[----:B--2---:R-:W0:Y:S02]  /*02a0*/  FCHK P0, R7, R8 ;  /* 0x0000000807007302 */ /* 0x004e240000000000 */
[----:B------:R-:W-:-:S04]  /*02b0*/  FFMA R3, R2, R7, RZ ;  /* 0x0000000702037223 */ /* 0x000fc800000000ff */
[----:B------:R-:W-:-:S04]  /*02c0*/  FFMA R6, R3, -R8, R7 ;  /* 0x8000000803067223 */ /* 0x000fc80000000007 */
[----:B------:R-:W-:Y:S01]  /*02d0*/  FFMA R3, R2, R6, R3 ;  /* 0x0000000602037223 */ /* 0x000fe20000000003 */
[----:B0-----:R-:W-:Y:S06]  /*02e0*/  @!P0 BRA `(.L_x_185) ;  /* 0x0000000000108947 */ /* 0x001fec0003800000 */
[----:B------:R-:W-:Y:S02]  /*02f0*/  MOV R3, R7 ;  /* 0x0000000700037202 */ /* 0x000fe40000000f00 */
[----:B------:R-:W-:-:S07]  /*0300*/  MOV R6, 0x320 ;  /* 0x0000032000067802 */ /* 0x000fce0000000f00 */
[----:B-1----:R-:W-:Y:S05]  /*0310*/  CALL.REL.NOINC `($__internal_3_$__cuda_sm3x_div_rn_noftz_f32_slowpath) ;  /* 0x0000003400887944 */ /* 0x002fea0003c00000 */
[----:B------:R-:W-:-:S07]  /*0320*/  MOV R3, R2 ;  /* 0x0000000200037202 */ /* 0x000fce0000000f00 */
.L_x_185:
        /* <DEDUP_REMOVED lines=14> */
.L_x_186:
        /* <DEDUP_REMOVED lines=14> */
.L_x_187:
        /* <DEDUP_REMOVED lines=14> */
.L_x_188:
        /* <DEDUP_REMOVED lines=14> */
.L_x_189:
        /* <DEDUP_REMOVED lines=14> */
.L_x_190:
        /* <DEDUP_REMOVED lines=14> */
.L_x_191:
        /* <DEDUP_REMOVED lines=14> */
.L_x_192:
        /* <DEDUP_REMOVED lines=14> */
.L_x_193:
        /* <DEDUP_REMOVED lines=14> */
.L_x_194:
        /* <DEDUP_REMOVED lines=14> */
.L_x_195:
        /* <DEDUP_REMOVED lines=14> */
.L_x_196:
        /* <DEDUP_REMOVED lines=14> */
.L_x_197:
        /* <DEDUP_REMOVED lines=14> */
.L_x_198:
        /* <DEDUP_REMOVED lines=13> */
.L_x_199:
[----:B------:R-:W-:Y:S01]  /*0f60*/  UIADD3 UR7, UPT, UPT, UR7, 0x10, URZ ;  /* 0x0000001007077890 */ /* 0x000fe2000fffe0ff */
[----:B------:R-:W-:Y:S02]  /*0f70*/  IADD3 R10, P0, PT, R10, 0x40, RZ ;  /* 0x000000400a0a7810 */ /* 0x000fe40007f1e0ff */
[----:B------:R-:W-:Y:S01]  /*0f80*/  FMNMX R4, R4, R2, !PT ;  /* 0x0000000204047209 */ /* 0x000fe20007800000 */
[----:B------:R-:W-:Y:S01]  /*0f90*/  UISETP.NE.AND UP0, UPT, UR7, URZ, UPT ;  /* 0x000000ff0700728c */ /* 0x000fe2000bf05270 */
[----:B------:R-:W-:-:S08]  /*0fa0*/  IADD3.X R11, PT, PT, RZ, R11, RZ, P0, !PT ;  /* 0x0000000bff0b7210 */ /* 0x000fd000007fe4ff */
[----:B------:R-:W-:Y:S05]  /*0fb0*/  BRA.U UP0, `(.L_x_200) ;  /* 0xfffffff100747547 */ /* 0x000fea000b83ffff */
.L_x_183:
        /* <DEDUP_REMOVED lines=22> */
.L_x_202:
[----:B------:R-:W2:Y:S01]  /*1120*/  LDG.E.CONSTANT R8, desc[UR10][R10.64+0x4] ;  /* 0x0000040a0a087981 */ /* 0x000ea2000c1e9900 */
[----:B------:R-:W0:Y:S01]  /*1130*/  LDC R7, c[0x0][0x398] ;  /* 0x0000e600ff077b82 */ /* 0x000e220000000800 */
[----:B------:R-:W-:Y:S01]  /*1140*/  FMNMX R4, R4, R3, !PT ;  /* 0x0000000304047209 */ /* 0x000fe20007800000 */
[----:B0-----:R-:W0:Y:S02]  /*1150*/  MUFU.RCP R2, R7 ;  /* 0x0000000700027308 */ /* 0x001e240000001000 */
        /* <DEDUP_REMOVED lines=11> */
.L_x_203:
        /* <DEDUP_REMOVED lines=15> */
.L_x_204:
        /* <DEDUP_REMOVED lines=15> */
.L_x_205:
        /* <DEDUP_REMOVED lines=15> */
.L_x_206:
        /* <DEDUP_REMOVED lines=15> */
.L_x_207:
        /* <DEDUP_REMOVED lines=15> */
.L_x_208:
        /* <DEDUP_REMOVED lines=14> */
.L_x_209:
[----:B------:R-:W-:Y:S02]  /*17a0*/  FMNMX R4, R4, R2, !PT ;  /* 0x0000000204047209 */ /* 0x000fe40007800000 */
[----:B------:R-:W-:-:S07]  /*17b0*/  IADD3 R9, PT, PT, R9, 0x8, RZ ;  /* 0x0000000809097810 */ /* 0x000fce0007ffe0ff */
.L_x_201:
        /* <DEDUP_REMOVED lines=22> */
.L_x_211:
        /* <DEDUP_REMOVED lines=15> */
.L_x_212:
        /* <DEDUP_REMOVED lines=15> */
.L_x_213:
        /* <DEDUP_REMOVED lines=14> */
.L_x_214:
[----:B------:R-:W-:Y:S02]  /*1be0*/  FMNMX R4, R4, R2, !PT ;  /* 0x0000000204047209 */ /* 0x000fe40007800000 */
[----:B------:R-:W-:-:S07]  /*1bf0*/  IADD3 R9, PT, PT, R9, 0x4, RZ ;  /* 0x0000000409097810 */ /* 0x000fce0007ffe0ff */
.L_x_210:
[----:B------:R-:W-:-:S09]  /*1c00*/  UISETP.NE.AND UP0, UPT, UR5, URZ, UPT ;  /* 0x000000ff0500728c */ /* 0x000fd2000bf05270 */
[----:B------:R-:W-:Y:S05]  /*1c10*/  BRA.U !UP0, `(.L_x_182) ;  /* 0x0000000108607547 */ /* 0x000fea000b800000 */
[----:B------:R-:W0:Y:S01]  /*1c20*/  LDC.64 R10, c[0x0][0x380] ;  /* 0x0000e000ff0a7b82 */ /* 0x000e220000000a00 */
[----:B------:R-:W-:-:S07]  /*1c30*/  UIADD3 UR5, UPT, UPT, -UR5, URZ, URZ ;  /* 0x000000ff05057290 */ /* 0x000fce000fffe1ff */
[----:B------:R-:W2:Y:S01]  /*1c40*/  LDC R8, c[0x0][0x398] ;  /* 0x0000e600ff087b82 */ /* 0x000ea20000000800 */
[----:B0-----:R-:W-:-:S05]  /*1c50*/  IMAD.WIDE.U32 R10, R9, 0x4, R10 ;  /* 0x00000004090a7825 */ /* 0x001fca00078e000a */
[----:B------:R-:W-:-:S07]  /*1c60*/  MOV R9, R11 ;  /* 0x0000000b00097202 */ /* 0x000fce0000000f00 */
.L_x_216:
[----:B------:R-:W-:-:S05]  /*1c70*/  MOV R11, R9 ;  /* 0x00000009000b7202 */ /* 0x000fca0000000f00 */
[----:B------:R-:W3:Y:S01]  /*1c80*/  LDG.E.CONSTANT R5, desc[UR10][R10.64] ;  /* 0x0000000a0a057981 */ /* 0x000ee2000c1e9900 */
[----:B--2---:R-:W0:Y:S01]  /*1c90*/  MUFU.RCP R3, R8 ;  /* 0x0000000800037308 */ /* 0x004e220000001000 */
[----:B------:R-:W-:-:S04]  /*1ca0*/  UIADD3 UR5, UPT, UPT, UR5, 0x1, URZ ;  /* 0x0000000105057890 */ /* 0x000fc8000fffe0ff */
[----:B------:R-:W-:Y:S01]  /*1cb0*/  UISETP.NE.AND UP0, UPT, UR5, URZ, UPT ;  /* 0x000000ff0500728c */ /* 0x000fe2000bf05270 */
[----:B0-----:R-:W-:-:S04]  /*1cc0*/  FFMA R2, R3, -R8, 1 ;  /* 0x3f80000003027423 */ /* 0x001fc80000000808 */
[----:B------:R-:W-:Y:S01]  /*1cd0*/  FFMA R2, R3, R2, R3 ;  /* 0x0000000203027223 */ /* 0x000fe20000000003 */
[----:B---3--:R-:W0:Y:S03]  /*1ce0*/  FCHK P0, R5, R8 ;  /* 0x0000000805007302 */ /* 0x008e260000000000 */
[----:B------:R-:W-:-:S04]  /*1cf0*/  FFMA R3, R2, R5, RZ ;  /* 0x0000000502037223 */ /* 0x000fc800000000ff */
[----:B------:R-:W-:-:S04]  /*1d00*/  FFMA R6, R3, -R8, R5 ;  /* 0x8000000803067223 */ /* 0x000fc80000000005 */
[----:B------:R-:W-:Y:S01]  /*1d10*/  FFMA R2, R2, R6, R3 ;  /* 0x0000000602027223 */ /* 0x000fe20000000003 */
[----:B0-----:R-:W-:Y:S06]  /*1d20*/  @!P0 BRA `(.L_x_215) ;  /* 0x00000000000c8947 */ /* 0x001fec0003800000 */
[----:B------:R-:W-:Y:S02]  /*1d30*/  MOV R3, R5 ;  /* 0x0000000500037202 */ /* 0x000fe40000000f00 */
[----:B------:R-:W-:-:S07]  /*1d40*/  MOV R6, 0x1d60 ;  /* 0x00001d6000067802 */ /* 0x000fce0000000f00 */
[----:B-1----:R-:W-:Y:S05]  /*1d50*/  CALL.REL.NOINC `($__internal_3_$__cuda_sm3x_div_rn_noftz_f32_slowpath) ;  /* 0x0000001800f87944 */ /* 0x002fea0003c00000 */
.L_x_215:
[----:B------:R-:W-:Y:S02]  /*1d60*/  IADD3 R10, P0, PT, R10, 0x4, RZ ;  /* 0x000000040a0a7810 */ /* 0x000fe40007f1e0ff */
[----:B------:R-:W-:Y:S02]  /*1d70*/  FMNMX R4, R2, R4, !PT ;  /* 0x0000000402047209 */ /* 0x000fe40007800000 */
[----:B------:R-:W-:Y:S01]  /*1d80*/  IADD3.X R9, PT, PT, RZ, R9, RZ, P0, !PT ;  /* 0x00000009ff097210 */ /* 0x000fe200007fe4ff */
[----:B------:R-:W-:Y:S08]  /*1d90*/  BRA.U UP0, `(.L_x_216) ;  /* 0xfffffffd00b47547 */ /* 0x000ff0000b83ffff */
.L_x_182:
        /* <DEDUP_REMOVED lines=19> */
.L_x_227:
        /* <DEDUP_REMOVED lines=12> */
.L_x_219:
[----:B------:R-:W2:Y:S01]  /*1f90*/  LDG.E.CONSTANT R13, desc[UR10][R8.64+-0xc] ;  /* 0xfffff40a080d7981 */ /* 0x000ea2000c1e9900 */
        /* <DEDUP_REMOVED lines=13> */
[----:B0-----:R-:W-:-:S06]  /*2070*/  FFMA R12, R3, R5, R12 ;  /* 0x00000005030c7223 */ /* 0x001fcc000000000c */
[----:B--2---:R-:W0:Y:S01]  /*2080*/  FCHK P0, R13, R10 ;  /* 0x0000000a0d007302 */ /* 0x004e220000000000 */
[----:B------:R-:W-:-:S04]  /*2090*/  FFMA R7, R2, R13, RZ ;  /* 0x0000000d02077223 */ /* 0x000fc800000000ff */
[----:B------:R-:W-:-:S04]  /*20a0*/  FFMA R6, R7, -R10, R13 ;  /* 0x8000000a07067223 */ /* 0x000fc8000000000d */
[----:B------:R-:W-:Y:S01]  /*20b0*/  FFMA R2, R2, R6, R7 ;  /* 0x0000000602027223 */ /* 0x000fe20000000007 */
[----:B0-----:R-:W-:Y:S06]  /*20c0*/  @!P0 BRA `(.L_x_220) ;  /* 0x00000000000c8947 */ /* 0x001fec0003800000 */
[----:B------:R-:W-:Y:S02]  /*20d0*/  MOV R3, R13 ;  /* 0x0000000d00037202 */ /* 0x000fe40000000f00 */
[----:B------:R-:W-:-:S07]  /*20e0*/  MOV R6, 0x2100 ;  /* 0x0000210000067802 */ /* 0x000fce0000000f00 */
[----:B-1----:R-:W-:Y:S05]  /*20f0*/  CALL.REL.NOINC `($__internal_3_$__cuda_sm3x_div_rn_noftz_f32_slowpath) ;  /* 0x0000001800107944 */ /* 0x002fea0003c00000 */
.L_x_220:
[----:B------:R-:W2:Y:S01]  /*2100*/  LDG.E.CONSTANT R13, desc[UR10][R8.64+-0x8] ;  /* 0xfffff80a080d7981 */ /* 0x000ea2000c1e9900 */
        /* <DEDUP_REMOVED lines=22> */
.L_x_221:
        /* <DEDUP_REMOVED lines=23> */
.L_x_222:
        /* <DEDUP_REMOVED lines=23> */
.L_x_223:
        /* <DEDUP_REMOVED lines=23> */
.L_x_224:
        /* <DEDUP_REMOVED lines=23> */
.L_x_225:
        /* <DEDUP_REMOVED lines=23> */
.L_x_226:
        /* <DEDUP_REMOVED lines=16> */
.L_x_218:
        /* <DEDUP_REMOVED lines=21> */
.L_x_229:
[----:B------:R-:W2:Y:S01]  /*2bf0*/  LDG.E.CONSTANT R10, desc[UR10][R18.64+0x4] ;  /* 0x0000040a120a7981 */ /* 0x000ea2000c1e9900 */
        /* <DEDUP_REMOVED lines=14> */
[----:B---3--:R-:W-:Y:S02]  /*2ce0*/  FFMA R8, R3, R5, R12 ;  /* 0x0000000503087223 */ /* 0x008fe4000000000c */
        /* <DEDUP_REMOVED lines=8> */
.L_x_230:
[----:B------:R-:W2:Y:S01]  /*2d70*/  LDG.E.CONSTANT R10, desc[UR10][R18.64+0x8] ;  /* 0x0000080a120a7981 */ /* 0x000ea2000c1e9900 */
        /* <DEDUP_REMOVED lines=23> */
.L_x_231:
        /* <DEDUP_REMOVED lines=24> */
.L_x_232:
        /* <DEDUP_REMOVED lines=12> */
.L_x_228:
[----:B------:R-:W-:-:S09]  /*3130*/  UISETP.NE.AND UP0, UPT, UR4, URZ, UPT ;  /* 0x000000ff0400728c */ /* 0x000fd2000bf05270 */
[----:B------:R-:W-:Y:S05]  /*3140*/  BRA.U !UP0, `(.L_x_217) ;  /* 0x00000005084c7547 */ /* 0x000fea000b800000 */
[----:B------:R-:W-:-:S09]  /*3150*/  UISETP.NE.AND UP0, UPT, UR4, 0x1, UPT ;  /* 0x000000010400788c */ /* 0x000fd2000bf05270 */
        /* <DEDUP_REMOVED lines=16> */
.L_x_234:
        /* <DEDUP_REMOVED lines=24> */
.L_x_235:
        /* <DEDUP_REMOVED lines=12> */
.L_x_233:
[----:B------:R-:W0:Y:S02]  /*34a0*/  LDCU UR4, c[0x0][0x390] ;  /* 0x00007200ff0477ac */ /* 0x000e240008000800 */
[----:B0-----:R-:W-:-:S04]  /*34b0*/  ULOP3.LUT UR4, UR4, 0x1, URZ, 0xc0, !UPT ;  /* 0x0000000104047892 */ /* 0x001fc8000f8ec0ff */
[----:B------:R-:W-:-:S09]  /*34c0*/  UISETP.NE.U32.AND UP0, UPT, UR4, 0x1, UPT ;  /* 0x000000010400788c */ /* 0x000fd2000bf05070 */
[----:B------:R-:W-:Y:S05]  /*34d0*/  BRA.U UP0, `(.L_x_217) ;  /* 0x0000000100687547 */ /* 0x000fea000b800000 */
[----:B------:R-:W0:Y:S08]  /*34e0*/  LDC.64 R6, c[0x0][0x380] ;  /* 0x0000e000ff067b82 */ /* 0x000e300000000a00 */
[----:B------:R-:W2:Y:S01]  /*34f0*/  LDC R5, c[0x0][0x398] ;  /* 0x0000e600ff057b82 */ /* 0x000ea20000000800 */
[----:B0-----:R-:W-:-:S06]  /*3500*/  IMAD.WIDE.U32 R6, R11, 0x4, R6 ;  /* 0x000000040b067825 */ /* 0x001fcc00078e0006 */
        /* <DEDUP_REMOVED lines=12> */
.L_x_236:
        /* <DEDUP_REMOVED lines=11> */
.L_x_217:
        /* <DEDUP_REMOVED lines=11> */
.L_x_239:
[----:B---3--:R-:W-:-:S06]  /*3730*/  IMAD.WIDE.U32 R6, R11, 0x4, R12 ;  /* 0x000000040b067825 */ /* 0x008fcc00078e000c */
[----:B------:R-:W3:Y:S01]  /*3740*/  LDG.E.CONSTANT R6, desc[UR10][R6.64] ;  /* 0x0000000a06067981 */ /* 0x000ee2000c1e9900 */
[----:B0-----:R-:W0:Y:S02]  /*3750*/  MUFU.RCP R2, R9 ;  /* 0x0000000900027308 */ /* 0x001e240000001000 */
        /* <DEDUP_REMOVED lines=9> */
[----:B-12---:R-:W-:Y:S05]  /*37f0*/  CALL.REL.NOINC `($__internal_3_$__cuda_sm3x_div_rn_noftz_f32_slowpath) ;  /* 0x0000000000507944 */ /* 0x006fea0003c00000 */
.L_x_238:
        /* <DEDUP_REMOVED lines=17> */
.L_x_237:
[----:B------:R-:W0:Y:S02]  /*3910*/  LDC.64 R2, c[0x0][0x388] ;  /* 0x0000e200ff027b82 */ /* 0x000e240000000a00 */
[----:B0-----:R-:W-:Y:S01]  /*3920*/  STG.E desc[UR10][R2.64], R11 ;  /* 0x0000000b02007986 */ /* 0x001fe2000c10190a */
[----:B--2---:R-:W-:Y:S05]  /*3930*/  EXIT ;  /* 0x000000000000794d */ /* 0x004fea0003800000 */
        .weak           $__internal_3_$__cuda_sm3x_div_rn_noftz_f32_slowpath
        .type           $__internal_3_$__cuda_sm3x_div_rn_noftz_f32_slowpath,@function
        .size           $__internal_3_$__cuda_sm3x_div_rn_noftz_f32_slowpath,(.L_x_549 - $__internal_3_$__cuda_sm3x_div_rn_noftz_f32_slowpath)
$__internal_3_$__cuda_sm3x_div_rn_noftz_f32_slowpath:
        /* <DEDUP_REMOVED lines=34> */
.L_x_240:
        /* <DEDUP_REMOVED lines=50> */
.L_x_246:
[----:B------:R-:W-:-:S04]  /*3e80*/  LOP3.LUT R2, R2, 0x80000000, RZ, 0xc0, !PT ;  /* 0x8000000002027812 */ /* 0x000fc800078ec0ff */
[----:B------:R-:W-:Y:S01]  /*3e90*/  LOP3.LUT R2, R2, 0x7f800000, RZ, 0xfc, !PT ;  /* 0x7f80000002027812 */ /* 0x000fe200078efcff */
[----:B------:R-:W-:Y:S06]  /*3ea0*/  BRA `(.L_x_247) ;  /* 0x0000000000287947 */ /* 0x000fec0003800000 */
.L_x_245:
[----:B------:R-:W-:Y:S01]  /*3eb0*/  LEA R2, R7, R2, 0x17 ;  /* 0x0000000207027211 */ /* 0x000fe200078eb8ff */
[----:B------:R-:W-:Y:S06]  /*3ec0*/  BRA `(.L_x_247) ;  /* 0x0000000000207947 */ /* 0x000fec0003800000 */
.L_x_244:
[----:B------:R-:W-:-:S04]  /*3ed0*/  LOP3.LUT R3, R16, 0x80000000, R3, 0x48, !PT ;  /* 0x8000000010037812 */ /* 0x000fc800078e4803 */
[----:B------:R-:W-:Y:S01]  /*3ee0*/  LOP3.LUT R2, R3, 0x7f800000, RZ, 0xfc, !PT ;  /* 0x7f80000003027812 */ /* 0x000fe200078efcff */
[----:B------:R-:W-:Y:S06]  /*3ef0*/  BRA `(.L_x_247) ;  /* 0x0000000000147947 */ /* 0x000fec0003800000 */
.L_x_243:
[----:B------:R-:W-:Y:S01]  /*3f00*/  LOP3.LUT R2, R16, 0x80000000, R3, 0x48, !PT ;  /* 0x8000000010027812 */ /* 0x000fe200078e4803 */
[----:B------:R-:W-:Y:S06]  /*3f10*/  BRA `(.L_x_247) ;  /* 0x00000000000c7947 */ /* 0x000fec0003800000 */
.L_x_242:
[----:B------:R-:W0:Y:S01]  /*3f20*/  MUFU.RSQ R2, -QNAN ;  /* 0xffc0000000027908 */ /* 0x000e220000001400 */
[----:B------:R-:W-:Y:S05]  /*3f30*/  BRA `(.L_x_247) ;  /* 0x0000000000047947 */ /* 0x000fea0003800000 */
.L_x_241:
[----:B------:R-:W-:-:S07]  /*3f40*/  FADD.FTZ R2, R3, R0 ;  /* 0x0000000003027221 */ /* 0x000fce0000010000 */
.L_x_247:
[----:B------:R-:W-:-:S04]  /*3f50*/  HFMA2 R7, -RZ, RZ, 0, 0 ;  /* 0x00000000ff077431 */ /* 0x000fc800000001ff */
[----:B0-----:R-:W-:Y:S05]  /*3f60*/  RET.REL.NODEC R6 `(_ZN8pygpukit3ops8sampling22sample_topp_f32_kernelEPKfPiifff) ;  /* 0xffffffc006247950 */ /* 0x001fea0003c3ffff */
.L_x_248:
        /* <DEDUP_REMOVED lines=9> */
.L_x_549:


//--------------------- .text._ZN8pygpukit3ops8sampling23sample_topk_bf16_kernelEPK13__nv_bfloat16Piiiff --------------------------
	.section	.text._ZN8pygpukit3ops8sampling23sample_topk_bf16_kernelEPK13__nv_bfloat16Piiiff,"ax",@progbits
	.align	128
        .global         _ZN8pygpukit3ops8sampling23sample_topk_bf16_kernelEPK13__nv_bfloat16Piiiff
        .type           _ZN8pygpukit3ops8sampling23sample_topk_bf16_kernelEPK13__nv_bfloat16Piiiff,@function
        .size           _ZN8pygpukit3ops8sampling23sample_topk_bf16_kernelEPK13__nv_bfloat16Piiiff,(.L_x_550 - _ZN8pygpukit3ops8sampling23sample_topk_bf16_kernelEPK13__nv_bfloat16Piiiff)
        .other          _ZN8pygpukit3ops8sampling23sample_topk_bf16_kernelEPK13__nv_bfloat16Piiiff,@"STO_CUDA_ENTRY STV_DEFAULT"
_ZN8pygpukit3ops8sampling23sample_topk_bf16_kernelEPK13__nv_bfloat16Piiiff:
.text._ZN8pygpukit3ops8sampling23sample_topk_bf16_kernelEPK13__nv_bfloat16Piiiff:
        /* <DEDUP_REMOVED lines=20> */
.L_x_252:
        /* <DEDUP_REMOVED lines=17> */
.L_x_251:
        /* <DEDUP_REMOVED lines=17> */
.L_x_253:
        /* <DEDUP_REMOVED lines=14> */
.L_x_254:
[C---:B0-----:R-:W-:Y:S01]  /*0440*/  @!P1 LEA R2, R0.reuse, UR4, 0x2 ;  /* 0x0000000400029c11 */ /* 0x041fe2000f8e10ff */
[----:B------:R-:W-:-:S04]  /*0450*/  @!P1 IMAD R0, R0, 0x4, R25 ;  /* 0x0000000400009824 */ /* 0x000fc800078e0219 */
[----:B------:R1:W-:Y:S04]  /*0460*/  @!P1 STS [R2], R7 ;  /* 0x0000000702009388 */ /* 0x0003e80000000800 */
[----:B------:R1:W-:Y:S02]  /*0470*/  @!P1 STS [R0], RZ ;  /* 0x000000ff00009388 */ /* 0x0003e40000000800 */
.L_x_250:
[----:B------:R-:W-:Y:S05]  /*0480*/  BSYNC.RECONVERGENT B0 ;  /* 0x0000000000007941 */ /* 0x000fea0003800200 */
.L_x_249:
        /* <DEDUP_REMOVED lines=14> */
.L_x_261:
[----:B----4-:R-:W-:-:S05]  /*0570*/  IMAD.WIDE R10, R7, 0x2, R2 ;  /* 0x00000002070a7825 */ /* 0x010fca00078e0202 */
[----:B------:R-:W4:Y:S01]  /*0580*/  LDG.E.U16.CONSTANT R9, desc[UR8][R10.64] ;  /* 0x000000080a097981 */ /* 0x000f22000c1e9500 */
[----:B---3--:R-:W3:Y:S01]  /*0590*/  MUFU.RCP R13, R16 ;  /* 0x00000010000d7308 */ /* 0x008ee20000001000 */
[----:B------:R-:W-:Y:S05]  /*05a0*/  YIELD ;  /* 0x0000000000007946 */ /* 0x000fea0003800000 */
[----:B------:R-:W-:Y:S01]  /*05b0*/  BSSY.RECONVERGENT B0, `(.L_x_257) ;  /* 0x000000b000007945 */ /* 0x000fe20003800200 */
[----:B---3--:R-:W-:-:S04]  /*05c0*/  FFMA R8, R13, -R16, 1 ;  /* 0x3f8000000d087423 */ /* 0x008fc80000000810 */
[----:B------:R-:W-:Y:S01]  /*05d0*/  FFMA R8, R13, R8, R13 ;  /* 0x000000080d087223 */ /* 0x000fe2000000000d */
[----:B----4-:R-:W-:-:S04]  /*05e0*/  IMAD.U32 R9, R9, 0x10000, RZ ;  /* 0x0001000009097824 */ /* 0x010fc800078e00ff */
[----:B------:R-:W3:Y:S01]  /*05f0*/  FCHK P0, R9, R16 ;  /* 0x0000001009007302 */ /* 0x000ee20000000000 */
[----:B------:R-:W-:-:S04]  /*0600*/  FFMA R13, R9, R8, RZ ;  /* 0x00000008090d7223 */ /* 0x000fc800000000ff */
[----:B------:R-:W-:-:S04]  /*0610*/  FFMA R12, R13, -R16, R9 ;  /* 0x800000100d0c7223 */ /* 0x000fc80000000009 */
[----:B------:R-:W-:Y:S01]  /*0620*/  FFMA R13, R8, R12, R13 ;  /* 0x0000000c080d7223 */ /* 0x000fe2000000000d */
[----:B---3--:R-:W-:Y:S06]  /*0630*/  @!P0 BRA `(.L_x_258) ;  /* 0x0000000000088947 */ /* 0x008fec0003800000 */
[----:B------:R-:W-:-:S07]  /*0640*/  MOV R12, 0x660 ;  /* 0x00000660000c7802 */ /* 0x000fce0000000f00 */
[----:B012---:R-:W-:Y:S05]  /*0650*/  CALL.REL.NOINC `($__internal_4_$__cuda_sm3x_div_rn_noftz_f32_slowpath) ;  /* 0x0000001800bc7944 */ /* 0x007fea0003c00000 */
.L_x_258:
[----:B------:R-:W-:Y:S05]  /*0660*/  BSYNC.RECONVERGENT B0 ;  /* 0x0000000000007941 */ /* 0x000fea0003800200 */
.L_x_257:
        /* <DEDUP_REMOVED lines=9> */
.L_x_260:
[----:B------:R-:W-:Y:S05]  /*0700*/  BSYNC.RECONVERGENT B0 ;  /* 0x0000000000007941 */ /* 0x000fea0003800200 */
.L_x_259:
[----:B0-2---:R-:W-:-:S05]  /*0710*/  IMAD.IADD R7, R4, 0x1, R7 ;  /* 0x0000000104077824 */ /* 0x005fca00078e0207 */
[----:B------:R-:W-:-:S13]  /*0720*/  ISETP.GE.AND P0, PT, R7, UR7, PT ;  /* 0x0000000707007c0c */ /* 0x000fda000bf06270 */
[----:B------:R-:W-:Y:S05]  /*0730*/  @!P0 BRA `(.L_x_261) ;  /* 0xfffffffc008c8947 */ /* 0x000fea000383ffff */
[----:B------:R-:W-:Y:S05]  /*0740*/  BRA `(.L_x_255) ;  /* 0x0000000c00307947 */ /* 0x000fea0003800000 */
.L_x_256:
        /* <DEDUP_REMOVED lines=12> */
.L_x_271:
        /* <DEDUP_REMOVED lines=10> */
[----:B---3--:R-:W-:-:S04]  /*08b0*/  IMAD.U32 R9, R8, 0x10000, RZ ;  /* 0x0001000008097824 */ /* 0x008fc800078e00ff */
[----:B------:R-:W3:Y:S01]  /*08c0*/  FCHK P0, R9, R12 ;  /* 0x0000000c09007302 */ /* 0x000ee20000000000 */
[----:B------:R-:W-:-:S04]  /*08d0*/  FFMA R10, R19, R9, RZ ;  /* 0x00000009130a7223 */ /* 0x000fc800000000ff */
[----:B------:R-:W-:-:S04]  /*08e0*/  FFMA R11, R10, -R12, R9 ;  /* 0x8000000c0a0b7223 */ /* 0x000fc80000000009 */
[----:B------:R-:W-:Y:S01]  /*08f0*/  FFMA R19, R19, R11, R10 ;  /* 0x0000000b13137223 */ /* 0x000fe2000000000a */
[----:B---3--:R-:W-:Y:S06]  /*0900*/  @!P0 BRA `(.L_x_263) ;  /* 0x00000000000c8947 */ /* 0x008fec0003800000 */
[----:B------:R-:W-:-:S07]  /*0910*/  MOV R12, 0x930 ;  /* 0x00000930000c7802 */ /* 0x000fce0000000f00 */
[----:B012---:R-:W-:Y:S05]  /*0920*/  CALL.REL.NOINC `($__internal_4_$__cuda_sm3x_div_rn_noftz_f32_slowpath) ;  /* 0x0000001800087944 */ /* 0x007fea0003c00000 */
[----:B------:R-:W-:-:S07]  /*0930*/  IMAD.MOV.U32 R19, RZ, RZ, R13 ;  /* 0x000000ffff137224 */ /* 0x000fce00078e000d */
.L_x_263:
[----:B------:R-:W-:Y:S05]  /*0940*/  BSYNC.RECONVERGENT B0 ;  /* 0x0000000000007941 */ /* 0x000fea0003800200 */
.L_x_262:
        /* <DEDUP_REMOVED lines=10> */
.L_x_265:
        /* <DEDUP_REMOVED lines=58> */
.L_x_264:
        /* <DEDUP_REMOVED lines=42> */
.L_x_267:
        /* <DEDUP_REMOVED lines=23> */
[C---:B------:R-:W-:Y:S01]  /*11a0*/  @!P4 VIADD R20, R21.reuse, 0x3 ;  /* 0x000000031514c836 */ /* 0x040fe20000000000 */
[----:B------:R-:W-:-:S07]  /*11b0*/  IADD3 R21, PT, PT, R21, 0x4, RZ ;  /* 0x0000000415157810 */ /* 0x000fce0007ffe0ff */
.L_x_268:
[----:B------:R-:W-:Y:S05]  /*11c0*/  @!P1 BRA `(.L_x_266) ;  /* 0x0000000000509947 */ /* 0x000fea0003800000 */
[----:B------:R-:W2:Y:S01]  /*11d0*/  S2R R9, SR_CgaCtaId ;  /* 0x0000000000097919 */ /* 0x000ea20000008800 */
[----:B------:R-:W-:Y:S02]  /*11e0*/  MOV R8, 0x400 ;  /* 0x0000040000087802 */ /* 0x000fe40000000f00 */
[----:B------:R-:W-:Y:S02]  /*11f0*/  ISETP.NE.AND P1, PT, R6, 0x1, PT ;  /* 0x000000010600780c */ /* 0x000fe40003f25270 */
[----:B--2---:R-:W-:-:S05]  /*1200*/  LEA R8, R9, R8, 0x18 ;  /* 0x0000000809087211 */ /* 0x004fca00078ec0ff */
[----:B------:R-:W-:-:S05]  /*1210*/  IMAD R8, R21, 0x4, R8 ;  /* 0x0000000415087824 */ /* 0x000fca00078e0208 */
        /* <DEDUP_REMOVED lines=15> */
.L_x_266:
        /* <DEDUP_REMOVED lines=11> */
.L_x_270:
[----:B------:R-:W-:Y:S05]  /*13c0*/  BSYNC.RECONVERGENT B0 ;  /* 0x0000000000007941 */ /* 0x000fea0003800200 */
.L_x_269:
[----:B------:R-:W4:Y:S01]  /*13d0*/  LDCU UR5, c[0x0][0x390] ;  /* 0x00007200ff0577ac */ /* 0x000f220008000800 */
[----:B0-2---:R-:W-:-:S05]  /*13e0*/  IMAD.IADD R7, R4, 0x1, R7 ;  /* 0x0000000104077824 */ /* 0x005fca00078e0207 */
[----:B----4-:R-:W-:-:S13]  /*13f0*/  ISETP.GE.AND P0, PT, R7, UR5, PT ;  /* 0x0000000507007c0c */ /* 0x010fda000bf06270 */
[----:B------:R-:W-:Y:S05]  /*1400*/  @!P0 BRA `(.L_x_271) ;  /* 0xfffffff400008947 */ /* 0x000fea000383ffff */
.L_x_255:
        /* <DEDUP_REMOVED lines=21> */
.L_x_274:
        /* <DEDUP_REMOVED lines=19> */
.L_x_273:
        /* <DEDUP_REMOVED lines=20> */
.L_x_275:
        /* <DEDUP_REMOVED lines=13> */
.L_x_276:
[----:B------:R-:W-:Y:S05]  /*18a0*/  @!P1 BRA `(.L_x_272) ;  /* 0x0000000000209947 */ /* 0x000fea0003800000 */
[----:B------:R-:W-:Y:S01]  /*18b0*/  IMAD.MOV R20, RZ, RZ, -R20 ;  /* 0x000000ffff147224 */ /* 0x000fe200078e0a14 */
[----:B------:R-:W-:-:S12]  /*18c0*/  ULEA UR4, UR4, UR5, 0x2 ;  /* 0x0000000504047291 */ /* 0x000fd8000f8e10ff */
.L_x_277:
[----:B------:R-:W0:Y:S01]  /*18d0*/  LDS R3, [UR4] ;  /* 0x00000004ff037984 */ /* 0x000e220008000800 */
[----:B------:R-:W-:Y:S01]  /*18e0*/  VIADD R20, R20, 0x1 ;  /* 0x0000000114147836 */ /* 0x000fe20000000000 */
[----:B------:R-:W-:-:S04]  /*18f0*/  UIADD3 UR4, UPT, UPT, UR4, 0x4, URZ ;  /* 0x0000000404047890 */ /* 0x000fc8000fffe0ff */
[----:B------:R-:W-:Y:S02]  /*1900*/  ISETP.NE.AND P0, PT, R20, RZ, PT ;  /* 0x000000ff1400720c */ /* 0x000fe40003f05270 */
[----:B0-----:R-:W-:-:S11]  /*1910*/  FMNMX R0, R3, R0, !PT ;  /* 0x0000000003007209 */ /* 0x001fd60007800000 */
[----:B------:R-:W-:Y:S05]  /*1920*/  @P0 BRA `(.L_x_277) ;  /* 0xfffffffc00e80947 */ /* 0x000fea000383ffff */
.L_x_272:
[----:B------:R-:W-:Y:S01]  /*1930*/  ISETP.GE.AND P1, PT, R2, 0x1, PT ;  /* 0x000000010200780c */ /* 0x000fe20003f26270 */
[----:B------:R-:W-:-:S12]  /*1940*/  IMAD.MOV.U32 R9, RZ, RZ, RZ ;  /* 0x000000ffff097224 */ /* 0x000fd800078e00ff */
[----:B------:R-:W-:Y:S05]  /*1950*/  @!P1 BRA `(.L_x_278) ;  /* 0x00000004007c9947 */ /* 0x000fea0003800000 */
[C---:B------:R-:W-:Y:S01]  /*1960*/  ISETP.GE.U32.AND P0, PT, R2.reuse, 0x4, PT ;  /* 0x000000040200780c */ /* 0x040fe20003f06070 */
[----:B------:R-:W-:Y:S01]  /*1970*/  IMAD.MOV.U32 R9, RZ, RZ, RZ ;  /* 0x000000ffff097224 */ /* 0x000fe200078e00ff */
[----:B------:R-:W-:Y:S01]  /*1980*/  LOP3.LUT R15, R2, 0x3, RZ, 0xc0, !PT ;  /* 0x00000003020f7812 */ /* 0x000fe200078ec0ff */
[----:B---3--:R-:W-:-:S03]  /*1990*/  IMAD.MOV.U32 R3, RZ, RZ, RZ ;  /* 0x000000ffff037224 */ /* 0x008fc600078e00ff */
[----:B------:R-:W-:-:S07]  /*19a0*/  ISETP.NE.AND P2, PT, R15, RZ, PT ;  /* 0x000000ff0f00720c */ /* 0x000fce0003f45270 */
[----:B------:R-:W-:Y:S06]  /*19b0*/  @!P0 BRA `(.L_x_279) ;  /* 0x0000000000bc8947 */ /* 0x000fec0003800000 */
[----:B------:R-:W-:Y:S01]  /*19c0*/  LOP3.LUT R3, R2, 0x7ffffffc, RZ, 0xc0, !PT ;  /* 0x7ffffffc02037812 */ /* 0x000fe200078ec0ff */
[----:B------:R-:W-:Y:S01]  /*19d0*/  IMAD.MOV.U32 R9, RZ, RZ, RZ ;  /* 0x000000ffff097224 */ /* 0x000fe200078e00ff */
[----:B------:R-:W-:-:S03]  /*19e0*/  UMOV UR4, UR5 ;  /* 0x0000000500047c82 */ /* 0x000fc60008000000 */
[----:B------:R-:W-:-:S07]  /*19f0*/  IMAD.MOV R8, RZ, RZ, -R3 ;  /* 0x000000ffff087224 */ /* 0x000fce00078e0a03 */
.L_x_280:
        /* <DEDUP_REMOVED lines=43> */
.L_x_279:
        /* <DEDUP_REMOVED lines=16> */
[C---:B------:R-:W-:Y:S01]  /*1db0*/  FADD R5, R7.reuse, -12583039 ;  /* 0xcb40007f07057421 */ /* 0x040fe20000000000 */
[----:B------:R-:W-:Y:S01]  /*1dc0*/  FADD R11, R10, -12583039 ;  /* 0xcb40007f0a0b7421 */ /* 0x000fe20000000000 */
[----:B------:R-:W-:Y:S02]  /*1dd0*/  IMAD.SHL.U32 R4, R7, 0x800000, RZ ;  /* 0x0080000007047824 */ /* 0x000fe400078e00ff */
[----:B------:R-:W-:Y:S01]  /*1de0*/  FFMA R5, R6, 1.4426950216293334961, -R5 ;  /* 0x3fb8aa3b06057823 */ /* 0x000fe20000000805 */
[----:B------:R-:W-:Y:S01]  /*1df0*/  FFMA R11, R8, 1.4426950216293334961, -R11 ;  /* 0x3fb8aa3b080b7823 */ /* 0x000fe2000000080b */
[----:B------:R-:W-:Y:S02]  /*1e00*/  IMAD.SHL.U32 R7, R10, 0x800000, RZ ;  /* 0x008000000a077824 */ /* 0x000fe400078e00ff */
[----:B------:R-:W-:Y:S01]  /*1e10*/  FFMA R5, R6, 1.925963033500011079e-08, R5 ;  /* 0x32a5706006057823 */ /* 0x000fe20000000005 */
[----:B------:R-:W-:-:S05]  /*1e20*/  FFMA R11, R8, 1.925963033500011079e-08, R11 ;  /* 0x32a57060080b7823 */ /* 0x000fca000000000b */
[----:B------:R-:W0:Y:S08]  /*1e30*/  MUFU.EX2 R5, R5 ;  /* 0x0000000500057308 */ /* 0x000e300000000800 */
[----:B------:R-:W1:Y:S01]  /*1e40*/  MUFU.EX2 R11, R11 ;  /* 0x0000000b000b7308 */ /* 0x000e620000000800 */
[----:B0-----:R-:W-:-:S04]  /*1e50*/  FFMA R4, R4, R5, R9 ;  /* 0x0000000504047223 */ /* 0x001fc80000000009 */
[----:B-1----:R-:W-:-:S07]  /*1e60*/  FFMA R9, R7, R11, R4 ;  /* 0x0000000b07097223 */ /* 0x002fce0000000004 */
.L_x_281:
[----:B------:R-:W-:Y:S05]  /*1e70*/  @P2 BRA `(.L_x_278) ;  /* 0x0000000000342947 */ /* 0x000fea0003800000 */
[----:B------:R-:W-:Y:S01]  /*1e80*/  LEA R3, R3, UR5, 0x2 ;  /* 0x0000000503037c11 */ /* 0x000fe2000f8e10ff */
[----:B------:R-:W-:Y:S02]  /*1e90*/  HFMA2 R6, -RZ, RZ, 3.7421875, 0 ;  /* 0x437c0000ff067431 */ /* 0x000fe400000001ff */
[----:B------:R-:W-:-:S03]  /*1ea0*/  IMAD.MOV.U32 R5, RZ, RZ, 0x3bbb989d ;  /* 0x3bbb989dff057424 */ /* 0x000fc600078e00ff */
        /* <DEDUP_REMOVED lines=9> */
[----:B0-----:R-:W-:-:S07]  /*1f40*/  FFMA R9, R4, R7, R9 ;  /* 0x0000000704097223 */ /* 0x001fce0000000009 */
.L_x_278:
[----:B------:R-:W-:Y:S01]  /*1f50*/  IMAD R2, R2, 0x4, R25 ;  /* 0x0000000402027824 */ /* 0x000fe200078e0219 */
[----:B------:R-:W1:Y:S04]  /*1f60*/  LDCU UR4, c[0x0][0x39c] ;  /* 0x00007380ff0477ac */ /* 0x000e680008000800 */
[----:B------:R2:W4:Y:S01]  /*1f70*/  LDS R5, [R2+-0x4] ;  /* 0xfffffc0002057984 */ /* 0x0005220000000800 */
[----:B-1----:R-:W-:Y:S01]  /*1f80*/  FMUL R11, R9, UR4 ;  /* 0x00000004090b7c20 */ /* 0x002fe20008400000 */
[----:B--2---:R-:W-:Y:S06]  /*1f90*/  @!P1 BRA `(.L_x_282) ;  /* 0x0000000000609947 */ /* 0x004fec0003800000 */
[----:B------:R-:W-:Y:S01]  /*1fa0*/  IMAD.MOV.U32 R2, RZ, RZ, RZ ;  /* 0x000000ffff027224 */ /* 0x000fe200078e00ff */
[----:B------:R-:W1:Y:S01]  /*1fb0*/  LDCU UR4, c[0x0][0x394] ;  /* 0x00007280ff0477ac */ /* 0x000e620008000800 */
[----:B------:R-:W-:Y:S02]  /*1fc0*/  IMAD.MOV.U32 R4, RZ, RZ, RZ ;  /* 0x000000ffff047224 */ /* 0x000fe400078e00ff */
[----:B------:R-:W-:Y:S02]  /*1fd0*/  IMAD.MOV.U32 R13, RZ, RZ, 0x3bbb989d ;  /* 0x3bbb989dff0d7424 */ /* 0x000fe400078e00ff */
[----:B------:R-:W-:-:S07]  /*1fe0*/  IMAD.MOV.U32 R8, RZ, RZ, 0x437c0000 ;  /* 0x437c0000ff087424 */ /* 0x000fce00078e00ff */
.L_x_284:
[----:B---3--:R-:W-:-:S06]  /*1ff0*/  LEA R3, R4, UR5, 0x2 ;  /* 0x0000000504037c11 */ /* 0x008fcc000f8e10ff */
        /* <DEDUP_REMOVED lines=16> */
.L_x_283:
[----:B------:R-:W-:-:S05]  /*2100*/  IMAD R4, R4, 0x4, R25 ;  /* 0x0000000404047824 */ /* 0x000fca00078e0219 */
[----:B----4-:R2:W0:Y:S02]  /*2110*/  LDS R5, [R4] ;  /* 0x0000000004057984 */ /* 0x0104240000000800 */
.L_x_282:
[----:B---3--:R-:W0:Y:S02]  /*2120*/  LDC.64 R2, c[0x0][0x388] ;  /* 0x0000e200ff027b82 */ /* 0x008e240000000a00 */
[----:B0---4-:R-:W-:Y:S01]  /*2130*/  STG.E desc[UR8][R2.64], R5 ;  /* 0x0000000502007986 */ /* 0x011fe2000c101908 */
[----:B-1----:R-:W-:Y:S05]  /*2140*/  EXIT ;  /* 0x000000000000794d */ /* 0x002fea0003800000 */
        .weak           $__internal_4_$__cuda_sm3x_div_rn_noftz_f32_slowpath
        .type           $__internal_4_$__cuda_sm3x_div_rn_noftz_f32_slowpath,@function
        .size           $__internal_4_$__cuda_sm3x_div_rn_noftz_f32_slowpath,(.L_x_550 - $__internal_4_$__cuda_sm3x_div_rn_noftz_f32_slowpath)
$__internal_4_$__cuda_sm3x_div_rn_noftz_f32_slowpath:
        /* <DEDUP_REMOVED lines=35> */
.L_x_286:
        /* <DEDUP_REMOVED lines=51> */
.L_x_293:
[----:B------:R-:W-:-:S04]  /*26b0*/  LOP3.LUT R8, R8, 0x80000000, RZ, 0xc0, !PT ;  /* 0x8000000008087812 */ /* 0x000fc800078ec0ff */
[----:B------:R-:W-:Y:S01]  /*26c0*/  LOP3.LUT R8, R8, 0x7f800000, RZ, 0xfc, !PT ;  /* 0x7f80000008087812 */ /* 0x000fe200078efcff */
[----:B------:R-:W-:Y:S06]  /*26d0*/  BRA `(.L_x_294) ;  /* 0x0000000000047947 */ /* 0x000fec0003800000 */
.L_x_292:
[----:B------:R-:W-:-:S07]  /*26e0*/  IMAD R8, R15, 0x800000, R8 ;  /* 0x008000000f087824 */ /* 0x000fce00078e0208 */
.L_x_294:
[----:B------:R-:W-:Y:S05]  /*26f0*/  BSYNC.RECONVERGENT B2 ;  /* 0x0000000000027941 */ /* 0x000fea0003800200 */
.L_x_291:
[----:B------:R-:W-:Y:S05]  /*2700*/  BRA `(.L_x_295) ;  /* 0x0000000000207947 */ /* 0x000fea0003800000 */
.L_x_290:
[----:B------:R-:W-:-:S04]  /*2710*/  LOP3.LUT R8, R8, 0x80000000, R9, 0x48, !PT ;  /* 0x8000000008087812 */ /* 0x000fc800078e4809 */
[----:B------:R-:W-:Y:S01]  /*2720*/  LOP3.LUT R8, R8, 0x7f800000, RZ, 0xfc, !PT ;  /* 0x7f80000008087812 */ /* 0x000fe200078efcff */
[----:B------:R-:W-:Y:S06]  /*2730*/  BRA `(.L_x_295) ;  /* 0x0000000000147947 */ /* 0x000fec0003800000 */
.L_x_289:
[----:B------:R-:W-:Y:S01]  /*2740*/  LOP3.LUT R8, R8, 0x80000000, R9, 0x48, !PT ;  /* 0x8000000008087812 */ /* 0x000fe200078e4809 */
[----:B------:R-:W-:Y:S06]  /*2750*/  BRA `(.L_x_295) ;  /* 0x00000000000c7947 */ /* 0x000fec0003800000 */
.L_x_288:
[----:B------:R-:W0:Y:S01]  /*2760*/  MUFU.RSQ R8, -QNAN ;  /* 0xffc0000000087908 */ /* 0x000e220000001400 */
[----:B------:R-:W-:Y:S05]  /*2770*/  BRA `(.L_x_295) ;  /* 0x0000000000047947 */ /* 0x000fea0003800000 */
.L_x_287:
[----:B------:R-:W-:-:S07]  /*2780*/  FADD.FTZ R8, R9, R0 ;  /* 0x0000000009087221 */ /* 0x000fce0000010000 */
.L_x_295:
[----:B------:R-:W-:Y:S05]  /*2790*/  BSYNC.RECONVERGENT B1 ;  /* 0x0000000000017941 */ /* 0x000fea0003800200 */
.L_x_285:
[----:B0-----:R-:W-:Y:S02]  /*27a0*/  IMAD.MOV.U32 R13, RZ, RZ, R8 ;  /* 0x000000ffff0d7224 */ /* 0x001fe400078e0008 */
[----:B------:R-:W-:Y:S02]  /*27b0*/  IMAD.MOV.U32 R8, RZ, RZ, R12 ;  /* 0x000000ffff087224 */ /* 0x000fe400078e000c */
[----:B------:R-:W-:-:S04]  /*27c0*/  IMAD.MOV.U32 R9, RZ, RZ, 0x0 ;  /* 0x00000000ff097424 */ /* 0x000fc800078e00ff */
[----:B------:R-:W-:Y:S05]  /*27d0*/  RET.REL.NODEC R8 `(_ZN8pygpukit3ops8sampling23sample_topk_bf16_kernelEPK13__nv_bfloat16Piiiff) ;  /* 0xffffffd808087950 */ /* 0x000fea0003c3ffff */
.L_x_296:
        /* <DEDUP_REMOVED lines=10> */
.L_x_550:


//--------------------- .text._ZN8pygpukit3ops8sampling22sample_topk_f16_kernelEPK6__halfPiiiff --------------------------
	.section	.text._ZN8pygpukit3ops8sampling22sample_topk_f16_kernelEPK6__halfPiiiff,"ax",@progbits
	.align	128
        .global         _ZN8pygpukit3ops8sampling22sample_topk_f16_kernelEPK6__halfPiiiff
        .type           _ZN8pygpukit3ops8sampling22sample_topk_f16_kernelEPK6__halfPiiiff,@function
        .size           _ZN8pygpukit3ops8sampling22sample_topk_f16_kernelEPK6__halfPiiiff,(.L_x_551 - _ZN8pygpukit3ops8sampling22sample_topk_f16_kernelEPK6__halfPiiiff)
        .other          _ZN8pygpukit3ops8sampling22sample_topk_f16_kernelEPK6__halfPiiiff,@"STO_CUDA_ENTRY STV_DEFAULT"
_ZN8pygpukit3ops8sampling22sample_topk_f16_kernelEPK6__halfPiiiff:
.text._ZN8pygpukit3ops8sampling22sample_topk_f16_kernelEPK6__halfPiiiff:
        /* <DEDUP_REMOVED lines=20> */
.L_x_300:
        /* <DEDUP_REMOVED lines=17> */
.L_x_299:
        /* <DEDUP_REMOVED lines=17> */
.L_x_301:
        /* <DEDUP_REMOVED lines=14> */
.L_x_302:
[C---:B0-----:R-:W-:Y:S01]  /*0440*/  @!P1 LEA R2, R0.reuse, UR4, 0x2 ;  /* 0x0000000400029c11 */ /* 0x041fe2000f8e10ff */
[----:B------:R-:W-:-:S04]  /*0450*/  @!P1 IMAD R0, R0, 0x4, R25 ;  /* 0x0000000400009824 */ /* 0x000fc800078e0219 */
[----:B------:R1:W-:Y:S04]  /*0460*/  @!P1 STS [R2], R7 ;  /* 0x0000000702009388 */ /* 0x0003e80000000800 */
[----:B------:R1:W-:Y:S02]  /*0470*/  @!P1 STS [R0], RZ ;  /* 0x000000ff00009388 */ /* 0x0003e40000000800 */
.L_x_298:
[----:B------:R-:W-:Y:S05]  /*0480*/  BSYNC.RECONVERGENT B0 ;  /* 0x0000000000007941 */ /* 0x000fea0003800200 */
.L_x_297:
        /* <DEDUP_REMOVED lines=14> */
.L_x_309:
        /* <DEDUP_REMOVED lines=14> */
[----:B012---:R-:W-:Y:S05]  /*0650*/  CALL.REL.NOINC `($__internal_5_$__cuda_sm3x_div_rn_noftz_f32_slowpath) ;  /* 0x0000001800bc7944 */ /* 0x007fea0003c00000 */
.L_x_306:
[----:B------:R-:W-:Y:S05]  /*0660*/  BSYNC.RECONVERGENT B0 ;  /* 0x0000000000007941 */ /* 0x000fea0003800200 */
.L_x_305:
        /* <DEDUP_REMOVED lines=9> */
.L_x_308:
[----:B------:R-:W-:Y:S05]  /*0700*/  BSYNC.RECONVERGENT B0 ;  /* 0x0000000000007941 */ /* 0x000fea0003800200 */
.L_x_307:
[----:B0-2---:R-:W-:-:S05]  /*0710*/  IMAD.IADD R7, R4, 0x1, R7 ;  /* 0x0000000104077824 */ /* 0x005fca00078e0207 */
[----:B------:R-:W-:-:S13]  /*0720*/  ISETP.GE.AND P0, PT, R7, UR7, PT ;  /* 0x0000000707007c0c */ /* 0x000fda000bf06270 */
[----:B------:R-:W-:Y:S05]  /*0730*/  @!P0 BRA `(.L_x_309) ;  /* 0xfffffffc008c8947 */ /* 0x000fea000383ffff */
[----:B------:R-:W-:Y:S05]  /*0740*/  BRA `(.L_x_303) ;  /* 0x0000000c00307947 */ /* 0x000fea0003800000 */
.L_x_304:
        /* <DEDUP_REMOVED lines=12> */
.L_x_319:
        /* <DEDUP_REMOVED lines=17> */
[----:B012---:R-:W-:Y:S05]  /*0920*/  CALL.REL.NOINC `($__internal_5_$__cuda_sm3x_div_rn_noftz_f32_slowpath) ;  /* 0x0000001800087944 */ /* 0x007fea0003c00000 */
[----:B------:R-:W-:-:S07]  /*0930*/  IMAD.MOV.U32 R19, RZ, RZ, R13 ;  /* 0x000000ffff137224 */ /* 0x000fce00078e000d */
.L_x_311:
[----:B------:R-:W-:Y:S05]  /*0940*/  BSYNC.RECONVERGENT B0 ;  /* 0x0000000000007941 */ /* 0x000fea0003800200 */
.L_x_310:
        /* <DEDUP_REMOVED lines=10> */
.L_x_313:
        /* <DEDUP_REMOVED lines=58> */
.L_x_312:
        /* <DEDUP_REMOVED lines=42> */
.L_x_315:
        /* <DEDUP_REMOVED lines=25> */
.L_x_316:
        /* <DEDUP_REMOVED lines=21> */
.L_x_314:
        /* <DEDUP_REMOVED lines=11> */
.L_x_318:
[----:B------:R-:W-:Y:S05]  /*13c0*/  BSYNC.RECONVERGENT B0 ;  /* 0x0000000000007941 */ /* 0x000fea0003800200 */
.L_x_317:
[----:B------:R-:W4:Y:S01]  /*13d0*/  LDCU UR5, c[0x0][0x390] ;  /* 0x00007200ff0577ac */ /* 0x000f220008000800 */
[----:B0-2---:R-:W-:-:S05]  /*13e0*/  IMAD.IADD R7, R4, 0x1, R7 ;  /* 0x0000000104077824 */ /* 0x005fca00078e0207 */
[----:B----4-:R-:W-:-:S13]  /*13f0*/  ISETP.GE.AND P0, PT, R7, UR5, PT ;  /* 0x0000000507007c0c */ /* 0x010fda000bf06270 */
[----:B------:R-:W-:Y:S05]  /*1400*/  @!P0 BRA `(.L_x_319) ;  /* 0xfffffff400008947 */ /* 0x000fea000383ffff */
.L_x_303:
        /* <DEDUP_REMOVED lines=21> */
.L_x_322:
        /* <DEDUP_REMOVED lines=19> */
.L_x_321:
        /* <DEDUP_REMOVED lines=20> */
.L_x_323:
        /* <DEDUP_REMOVED lines=13> */
.L_x_324:
[----:B------:R-:W-:Y:S05]  /*18a0*/  @!P1 BRA `(.L_x_320) ;  /* 0x0000000000209947 */ /* 0x000fea0003800000 */
[----:B------:R-:W-:Y:S01]  /*18b0*/  IMAD.MOV R20, RZ, RZ, -R20 ;  /* 0x000000ffff147224 */ /* 0x000fe200078e0a14 */
[----:B------:R-:W-:-:S12]  /*18c0*/  ULEA UR4, UR4, UR5, 0x2 ;  /* 0x0000000504047291 */ /* 0x000fd8000f8e10ff */
.L_x_325:
[----:B------:R-:W0:Y:S01]  /*18d0*/  LDS R3, [UR4] ;  /* 0x00000004ff037984 */ /* 0x000e220008000800 */
[----:B------:R-:W-:Y:S01]  /*18e0*/  VIADD R20, R20, 0x1 ;  /* 0x0000000114147836 */ /* 0x000fe20000000000 */
[----:B------:R-:W-:-:S04]  /*18f0*/  UIADD3 UR4, UPT, UPT, UR4, 0x4, URZ ;  /* 0x0000000404047890 */ /* 0x000fc8000fffe0ff */
[----:B------:R-:W-:Y:S02]  /*1900*/  ISETP.NE.AND P0, PT, R20, RZ, PT ;  /* 0x000000ff1400720c */ /* 0x000fe40003f05270 */
[----:B0-----:R-:W-:-:S11]  /*1910*/  FMNMX R0, R3, R0, !PT ;  /* 0x0000000003007209 */ /* 0x001fd60007800000 */
[----:B------:R-:W-:Y:S05]  /*1920*/  @P0 BRA `(.L_x_325) ;  /* 0xfffffffc00e80947 */ /* 0x000fea000383ffff */
.L_x_320:
        /* <DEDUP_REMOVED lines=13> */
.L_x_328:
        /* <DEDUP_REMOVED lines=43> */
.L_x_327:
        /* <DEDUP_REMOVED lines=28> */
.L_x_329:
        /* <DEDUP_REMOVED lines=14> */
.L_x_326:
        /* <DEDUP_REMOVED lines=10> */
.L_x_332:
        /* <DEDUP_REMOVED lines=17> */
.L_x_331:
[----:B------:R-:W-:-:S05]  /*2100*/  IMAD R4, R4, 0x4, R25 ;  /* 0x0000000404047824 */ /* 0x000fca00078e0219 */
[----:B----4-:R2:W0:Y:S02]  /*2110*/  LDS R5, [R4] ;  /* 0x0000000004057984 */ /* 0x0104240000000800 */
.L_x_330:
[----:B---3--:R-:W0:Y:S02]  /*2120*/  LDC.64 R2, c[0x0][0x388] ;  /* 0x0000e200ff027b82 */ /* 0x008e240000000a00 */
[----:B0---4-:R-:W-:Y:S01]  /*2130*/  STG.E desc[UR8][R2.64], R5 ;  /* 0x0000000502007986 */ /* 0x011fe2000c101908 */
[----:B-1----:R-:W-:Y:S05]  /*2140*/  EXIT ;  /* 0x000000000000794d */ /* 0x002fea0003800000 */
        .weak           $__internal_5_$__cuda_sm3x_div_rn_noftz_f32_slowpath
        .type           $__internal_5_$__cuda_sm3x_div_rn_noftz_f32_slowpath,@function
        .size           $__internal_5_$__cuda_sm3x_div_rn_noftz_f32_slowpath,(.L_x_551 - $__internal_5_$__cuda_sm3x_div_rn_noftz_f32_slowpath)
$__internal_5_$__cuda_sm3x_div_rn_noftz_f32_slowpath:
        /* <DEDUP_REMOVED lines=35> */
.L_x_334:
        /* <DEDUP_REMOVED lines=51> */
.L_x_341:
[----:B------:R-:W-:-:S04]  /*26b0*/  LOP3.LUT R8, R8, 0x80000000, RZ, 0xc0, !PT ;  /* 0x8000000008087812 */ /* 0x000fc800078ec0ff */
[----:B------:R-:W-:Y:S01]  /*26c0*/  LOP3.LUT R8, R8, 0x7f800000, RZ, 0xfc, !PT ;  /* 0x7f80000008087812 */ /* 0x000fe200078efcff */
[----:B------:R-:W-:Y:S06]  /*26d0*/  BRA `(.L_x_342) ;  /* 0x0000000000047947 */ /* 0x000fec0003800000 */
.L_x_340:
[----:B------:R-:W-:-:S07]  /*26e0*/  IMAD R8, R15, 0x800000, R8 ;  /* 0x008000000f087824 */ /* 0x000fce00078e0208 */
.L_x_342:
[----:B------:R-:W-:Y:S05]  /*26f0*/  BSYNC.RECONVERGENT B2 ;  /* 0x0000000000027941 */ /* 0x000fea0003800200 */
.L_x_339:
[----:B------:R-:W-:Y:S05]  /*2700*/  BRA `(.L_x_343) ;  /* 0x0000000000207947 */ /* 0x000fea0003800000 */
.L_x_338:
[----:B------:R-:W-:-:S04]  /*2710*/  LOP3.LUT R8, R8, 0x80000000, R9, 0x48, !PT ;  /* 0x8000000008087812 */ /* 0x000fc800078e4809 */
[----:B------:R-:W-:Y:S01]  /*2720*/  LOP3.LUT R8, R8, 0x7f800000, RZ, 0xfc, !PT ;  /* 0x7f80000008087812 */ /* 0x000fe200078efcff */
[----:B------:R-:W-:Y:S06]  /*2730*/  BRA `(.L_x_343) ;  /* 0x0000000000147947 */ /* 0x000fec0003800000 */
.L_x_337:
[----:B------:R-:W-:Y:S01]  /*2740*/  LOP3.LUT R8, R8, 0x80000000, R9, 0x48, !PT ;  /* 0x8000000008087812 */ /* 0x000fe200078e4809 */
[----:B------:R-:W-:Y:S06]  /*2750*/  BRA `(.L_x_343) ;  /* 0x00000000000c7947 */ /* 0x000fec0003800000 */
.L_x_336:
[----:B------:R-:W0:Y:S01]  /*2760*/  MUFU.RSQ R8, -QNAN ;  /* 0xffc0000000087908 */ /* 0x000e220000001400 */
[----:B------:R-:W-:Y:S05]  /*2770*/  BRA `(.L_x_343) ;  /* 0x0000000000047947 */ /* 0x000fea0003800000 */
.L_x_335:
[----:B------:R-:W-:-:S07]  /*2780*/  FADD.FTZ R8, R9, R0 ;  /* 0x0000000009087221 */ /* 0x000fce0000010000 */
.L_x_343:
[----:B------:R-:W-:Y:S05]  /*2790*/  BSYNC.RECONVERGENT B1 ;  /* 0x0000000000017941 */ /* 0x000fea0003800200 */
.L_x_333:
[----:B0-----:R-:W-:Y:S02]  /*27a0*/  IMAD.MOV.U32 R13, RZ, RZ, R8 ;  /* 0x000000ffff0d7224 */ /* 0x001fe400078e0008 */
[----:B------:R-:W-:Y:S02]  /*27b0*/  IMAD.MOV.U32 R8, RZ, RZ, R12 ;  /* 0x000000ffff087224 */ /* 0x000fe400078e000c */
[----:B------:R-:W-:-:S04]  /*27c0*/  IMAD.MOV.U32 R9, RZ, RZ, 0x0 ;  /* 0x00000000ff097424 */ /* 0x000fc800078e00ff */
[----:B------:R-:W-:Y:S05]  /*27d0*/  RET.REL.NODEC R8 `(_ZN8pygpukit3ops8sampling22sample_topk_f16_kernelEPK6__halfPiiiff) ;  /* 0xffffffd808087950 */ /* 0x000fea0003c3ffff */
.L_x_344:
        /* <DEDUP_REMOVED lines=10> */
.L_x_551:


//--------------------- .text._ZN8pygpukit3ops8sampling22sample_topk_f32_kernelEPKfPiiiff --------------------------
	.section	.text._ZN8pygpukit3ops8sampling22sample_topk_f32_kernelEPKfPiiiff,"ax",@progbits
	.align	128
        .global         _ZN8pygpukit3ops8sampling22sample_topk_f32_kernelEPKfPiiiff
        .type           _ZN8pygpukit3ops8sampling22sample_topk_f32_kernelEPKfPiiiff,@function
        .size           _ZN8pygpukit3ops8sampling22sample_topk_f32_kernelEPKfPiiiff,(.L_x_552 - _ZN8pygpukit3ops8sampling22sample_topk_f32_kernelEPKfPiiiff)
        .other          _ZN8pygpukit3ops8sampling22sample_topk_f32_kernelEPKfPiiiff,@"STO_CUDA_ENTRY STV_DEFAULT"
_ZN8pygpukit3ops8sampling22sample_topk_f32_kernelEPKfPiiiff:
.text._ZN8pygpukit3ops8sampling22sample_topk_f32_kernelEPKfPiiiff:
        /* <DEDUP_REMOVED lines=20> */
.L_x_348:
        /* <DEDUP_REMOVED lines=17> */
.L_x_347:
        /* <DEDUP_REMOVED lines=17> */
.L_x_349:
        /* <DEDUP_REMOVED lines=14> */
.L_x_350:
[C---:B0-----:R-:W-:Y:S01]  /*0440*/  @!P1 LEA R2, R0.reuse, UR4, 0x2 ;  /* 0x0000000400029c11 */ /* 0x041fe2000f8e10ff */
[----:B------:R-:W-:-:S04]  /*0450*/  @!P1 IMAD R0, R0, 0x4, R25 ;  /* 0x0000000400009824 */ /* 0x000fc800078e0219 */
[----:B------:R1:W-:Y:S04]  /*0460*/  @!P1 STS [R2], R7 ;  /* 0x0000000702009388 */ /* 0x0003e80000000800 */
[----:B------:R1:W-:Y:S02]  /*0470*/  @!P1 STS [R0], RZ ;  /* 0x000000ff00009388 */ /* 0x0003e40000000800 */
.L_x_346:
[----:B------:R-:W-:Y:S05]  /*0480*/  BSYNC.RECONVERGENT B0 ;  /* 0x0000000000007941 */ /* 0x000fea0003800200 */
.L_x_345:
        /* <DEDUP_REMOVED lines=14> */
.L_x_357:
[----:B----4-:R-:W-:-:S06]  /*0570*/  IMAD.WIDE R8, R7, 0x4, R2 ;  /* 0x0000000407087825 */ /* 0x010fcc00078e0202 */
[----:B------:R-:W4:Y:S01]  /*0580*/  LDG.E.CONSTANT R9, desc[UR8][R8.64] ;  /* 0x0000000808097981 */ /* 0x000f22000c1e9900 */
[----:B---3--:R-:W3:Y:S01]  /*0590*/  MUFU.RCP R11, R16 ;  /* 0x00000010000b7308 */ /* 0x008ee20000001000 */
[----:B------:R-:W-:Y:S05]  /*05a0*/  YIELD ;  /* 0x0000000000007946 */ /* 0x000fea0003800000 */
[----:B------:R-:W-:Y:S01]  /*05b0*/  BSSY.RECONVERGENT B0, `(.L_x_353) ;  /* 0x000000a000007945 */ /* 0x000fe20003800200 */
[----:B---3--:R-:W-:-:S04]  /*05c0*/  FFMA R10, R11, -R16, 1 ;  /* 0x3f8000000b0a7423 */ /* 0x008fc80000000810 */
[----:B------:R-:W-:Y:S01]  /*05d0*/  FFMA R10, R11, R10, R11 ;  /* 0x0000000a0b0a7223 */ /* 0x000fe2000000000b */
[----:B----4-:R-:W3:Y:S03]  /*05e0*/  FCHK P0, R9, R16 ;  /* 0x0000001009007302 */ /* 0x010ee60000000000 */
[----:B------:R-:W-:-:S04]  /*05f0*/  FFMA R11, R9, R10, RZ ;  /* 0x0000000a090b7223 */ /* 0x000fc800000000ff */
[----:B------:R-:W-:-:S04]  /*0600*/  FFMA R12, R11, -R16, R9 ;  /* 0x800000100b0c7223 */ /* 0x000fc80000000009 */
[----:B------:R-:W-:Y:S01]  /*0610*/  FFMA R11, R10, R12, R11 ;  /* 0x0000000c0a0b7223 */ /* 0x000fe2000000000b */
[----:B---3--:R-:W-:Y:S06]  /*0620*/  @!P0 BRA `(.L_x_354) ;  /* 0x0000000000088947 */ /* 0x008fec0003800000 */
[----:B------:R-:W-:-:S07]  /*0630*/  MOV R12, 0x650 ;  /* 0x00000650000c7802 */ /* 0x000fce0000000f00 */
[----:B012---:R-:W-:Y:S05]  /*0640*/  CALL.REL.NOINC `($__internal_6_$__cuda_sm3x_div_rn_noftz_f32_slowpath) ;  /* 0x0000001800b87944 */ /* 0x007fea0003c00000 */
.L_x_354:
[----:B------:R-:W-:Y:S05]  /*0650*/  BSYNC.RECONVERGENT B0 ;  /* 0x0000000000007941 */ /* 0x000fea0003800200 */
.L_x_353:
        /* <DEDUP_REMOVED lines=9> */
.L_x_356:
[----:B------:R-:W-:Y:S05]  /*06f0*/  BSYNC.RECONVERGENT B0 ;  /* 0x0000000000007941 */ /* 0x000fea0003800200 */
.L_x_355:
[----:B0-2---:R-:W-:-:S05]  /*0700*/  IMAD.IADD R7, R4, 0x1, R7 ;  /* 0x0000000104077824 */ /* 0x005fca00078e0207 */
[----:B------:R-:W-:-:S13]  /*0710*/  ISETP.GE.AND P0, PT, R7, UR7, PT ;  /* 0x0000000707007c0c */ /* 0x000fda000bf06270 */
[----:B------:R-:W-:Y:S05]  /*0720*/  @!P0 BRA `(.L_x_357) ;  /* 0xfffffffc00908947 */ /* 0x000fea000383ffff */
[----:B------:R-:W-:Y:S05]  /*0730*/  BRA `(.L_x_351) ;  /* 0x0000000c002c7947 */ /* 0x000fea0003800000 */
.L_x_352:
        /* <DEDUP_REMOVED lines=12> */
.L_x_367:
[----:B---3--:R-:W3:Y:S08]  /*0800*/  LDC.64 R8, c[0x0][0x380] ;  /* 0x0000e000ff087b82 */ /* 0x008ef00000000a00 */
[----:B------:R-:W4:Y:S01]  /*0810*/  LDC R12, c[0x0][0x398] ;  /* 0x0000e600ff0c7b82 */ /* 0x000f220000000800 */
[----:B---3--:R-:W-:-:S06]  /*0820*/  IMAD.WIDE R8, R7, 0x4, R8 ;  /* 0x0000000407087825 */ /* 0x008fcc00078e0208 */
[----:B------:R-:W3:Y:S01]  /*0830*/  LDG.E.CONSTANT R9, desc[UR8][R8.64] ;  /* 0x0000000808097981 */ /* 0x000ee2000c1e9900 */
[----:B------:R-:W-:Y:S05]  /*0840*/  YIELD ;  /* 0x0000000000007946 */ /* 0x000fea0003800000 */
[----:B----4-:R-:W4:Y:S01]  /*0850*/  MUFU.RCP R19, R12 ;  /* 0x0000000c00137308 */ /* 0x010f220000001000 */
[----:B------:R-:W-:Y:S01]  /*0860*/  BSSY.RECONVERGENT B0, `(.L_x_358) ;  /* 0x000000c000007945 */ /* 0x000fe20003800200 */
[----:B------:R-:W-:Y:S01]  /*0870*/  ISETP.GE.U32.AND P2, PT, R22, 0xf, PT ;  /* 0x0000000f1600780c */ /* 0x000fe20003f46070 */
[----:B----4-:R-:W-:-:S04]  /*0880*/  FFMA R10, R19, -R12, 1 ;  /* 0x3f800000130a7423 */ /* 0x010fc8000000080c */
[----:B------:R-:W-:Y:S01]  /*0890*/  FFMA R19, R19, R10, R19 ;  /* 0x0000000a13137223 */ /* 0x000fe20000000013 */
[----:B---3--:R-:W3:Y:S03]  /*08a0*/  FCHK P0, R9, R12 ;  /* 0x0000000c09007302 */ /* 0x008ee60000000000 */
[----:B------:R-:W-:-:S04]  /*08b0*/  FFMA R10, R19, R9, RZ ;  /* 0x00000009130a7223 */ /* 0x000fc800000000ff */
[----:B------:R-:W-:-:S04]  /*08c0*/  FFMA R11, R10, -R12, R9 ;  /* 0x8000000c0a0b7223 */ /* 0x000fc80000000009 */
[----:B------:R-:W-:Y:S01]  /*08d0*/  FFMA R19, R19, R11, R10 ;  /* 0x0000000b13137223 */ /* 0x000fe2000000000a */
[----:B---3--:R-:W-:Y:S06]  /*08e0*/  @!P0 BRA `(.L_x_359) ;  /* 0x00000000000c8947 */ /* 0x008fec0003800000 */
[----:B------:R-:W-:-:S07]  /*08f0*/  MOV R12, 0x910 ;  /* 0x00000910000c7802 */ /* 0x000fce0000000f00 */
[----:B012---:R-:W-:Y:S05]  /*0900*/  CALL.REL.NOINC `($__internal_6_$__cuda_sm3x_div_rn_noftz_f32_slowpath) ;  /* 0x0000001800087944 */ /* 0x007fea0003c00000 */
[----:B------:R-:W-:-:S07]  /*0910*/  IMAD.MOV.U32 R19, RZ, RZ, R11 ;  /* 0x000000ffff137224 */ /* 0x000fce00078e000b */
.L_x_359:
[----:B------:R-:W-:Y:S05]  /*0920*/  BSYNC.RECONVERGENT B0 ;  /* 0x0000000000007941 */ /* 0x000fea0003800200 */
.L_x_358:
        /* <DEDUP_REMOVED lines=10> */
.L_x_361:
        /* <DEDUP_REMOVED lines=58> */
.L_x_360:
        /* <DEDUP_REMOVED lines=42> */
.L_x_363:
        /* <DEDUP_REMOVED lines=25> */
.L_x_364:
        /* <DEDUP_REMOVED lines=21> */
.L_x_362:
        /* <DEDUP_REMOVED lines=11> */
.L_x_366:
[----:B------:R-:W-:Y:S05]  /*13a0*/  BSYNC.RECONVERGENT B0 ;  /* 0x0000000000007941 */ /* 0x000fea0003800200 */
.L_x_365:
[----:B------:R-:W4:Y:S01]  /*13b0*/  LDCU UR5, c[0x0][0x390] ;  /* 0x00007200ff0577ac */ /* 0x000f220008000800 */
[----:B0-2---:R-:W-:-:S05]  /*13c0*/  IMAD.IADD R7, R4, 0x1, R7 ;  /* 0x0000000104077824 */ /* 0x005fca00078e0207 */
[----:B----4-:R-:W-:-:S13]  /*13d0*/  ISETP.GE.AND P0, PT, R7, UR5, PT ;  /* 0x0000000507007c0c */ /* 0x010fda000bf06270 */
[----:B------:R-:W-:Y:S05]  /*13e0*/  @!P0 BRA `(.L_x_367) ;  /* 0xfffffff400048947 */ /* 0x000fea000383ffff */
.L_x_351:
        /* <DEDUP_REMOVED lines=21> */
.L_x_370:
        /* <DEDUP_REMOVED lines=19> */
.L_x_369:
        /* <DEDUP_REMOVED lines=20> */
.L_x_371:
        /* <DEDUP_REMOVED lines=13> */
.L_x_372:
[----:B------:R-:W-:Y:S05]  /*1880*/  @!P1 BRA `(.L_x_368) ;  /* 0x0000000000209947 */ /* 0x000fea0003800000 */
[----:B------:R-:W-:Y:S01]  /*1890*/  IMAD.MOV R20, RZ, RZ, -R20 ;  /* 0x000000ffff147224 */ /* 0x000fe200078e0a14 */
[----:B------:R-:W-:-:S12]  /*18a0*/  ULEA UR4, UR4, UR5, 0x2 ;  /* 0x0000000504047291 */ /* 0x000fd8000f8e10ff */
.L_x_373:
[----:B------:R-:W0:Y:S01]  /*18b0*/  LDS R3, [UR4] ;  /* 0x00000004ff037984 */ /* 0x000e220008000800 */
[----:B------:R-:W-:Y:S01]  /*18c0*/  VIADD R20, R20, 0x1 ;  /* 0x0000000114147836 */ /* 0x000fe20000000000 */
[----:B------:R-:W-:-:S04]  /*18d0*/  UIADD3 UR4, UPT, UPT, UR4, 0x4, URZ ;  /* 0x0000000404047890 */ /* 0x000fc8000fffe0ff */
[----:B------:R-:W-:Y:S02]  /*18e0*/  ISETP.NE.AND P0, PT, R20, RZ, PT ;  /* 0x000000ff1400720c */ /* 0x000fe40003f05270 */
[----:B0-----:R-:W-:-:S11]  /*18f0*/  FMNMX R0, R3, R0, !PT ;  /* 0x0000000003007209 */ /* 0x001fd60007800000 */
[----:B------:R-:W-:Y:S05]  /*1900*/  @P0 BRA `(.L_x_373) ;  /* 0xfffffffc00e80947 */ /* 0x000fea000383ffff */
.L_x_368:
        /* <DEDUP_REMOVED lines=13> */
.L_x_376:
        /* <DEDUP_REMOVED lines=43> */
.L_x_375:
        /* <DEDUP_REMOVED lines=28> */
.L_x_377:
[----:B------:R-:W-:Y:S05]  /*1e50*/  @P2 BRA `(.L_x_374) ;  /* 0x0000000000342947 */ /* 0x000fea0003800000 */
[----:B------:R-:W-:Y:S01]  /*1e60*/  LEA R3, R3, UR5, 0x2 ;  /* 0x0000000503037c11 */ /* 0x000fe2000f8e10ff */
[----:B------:R-:W-:Y:S02]  /*1e70*/  IMAD.MOV.U32 R5, RZ, RZ, 0x3bbb989d ;  /* 0x3bbb989dff057424 */ /* 0x000fe400078e00ff */
        /* <DEDUP_REMOVED lines=11> */
.L_x_374:
        /* <DEDUP_REMOVED lines=10> */
.L_x_380:
        /* <DEDUP_REMOVED lines=17> */
.L_x_379:
[----:B------:R-:W-:-:S05]  /*20e0*/  IMAD R4, R4, 0x4, R25 ;  /* 0x0000000404047824 */ /* 0x000fca00078e0219 */
[----:B----4-:R2:W0:Y:S02]  /*20f0*/  LDS R5, [R4] ;  /* 0x0000000004057984 */ /* 0x0104240000000800 */
.L_x_378:
[----:B---3--:R-:W0:Y:S02]  /*2100*/  LDC.64 R2, c[0x0][0x388] ;  /* 0x0000e200ff027b82 */ /* 0x008e240000000a00 */
[----:B0---4-:R-:W-:Y:S01]  /*2110*/  STG.E desc[UR8][R2.64], R5 ;  /* 0x0000000502007986 */ /* 0x011fe2000c101908 */
[----:B-1----:R-:W-:Y:S05]  /*2120*/  EXIT ;  /* 0x000000000000794d */ /* 0x002fea0003800000 */
        .weak           $__internal_6_$__cuda_sm3x_div_rn_noftz_f32_slowpath
        .type           $__internal_6_$__cuda_sm3x_div_rn_noftz_f32_slowpath,@function
        .size           $__internal_6_$__cuda_sm3x_div_rn_noftz_f32_slowpath,(.L_x_552 - $__internal_6_$__cuda_sm3x_div_rn_noftz_f32_slowpath)
$__internal_6_$__cuda_sm3x_div_rn_noftz_f32_slowpath:
        /* <DEDUP_REMOVED lines=35> */
.L_x_382:
        /* <DEDUP_REMOVED lines=51> */
.L_x_389:
[----:B------:R-:W-:-:S04]  /*2690*/  LOP3.LUT R8, R8, 0x80000000, RZ, 0xc0, !PT ;  /* 0x8000000008087812 */ /* 0x000fc800078ec0ff */
[----:B------:R-:W-:Y:S01]  /*26a0*/  LOP3.LUT R8, R8, 0x7f800000, RZ, 0xfc, !PT ;  /* 0x7f80000008087812 */ /* 0x000fe200078efcff */
[----:B------:R-:W-:Y:S06]  /*26b0*/  BRA `(.L_x_390) ;  /* 0x0000000000047947 */ /* 0x000fec0003800000 */
.L_x_388:
[----:B------:R-:W-:-:S07]  /*26c0*/  IMAD R8, R15, 0x800000, R8 ;  /* 0x008000000f087824 */ /* 0x000fce00078e0208 */
.L_x_390:
[----:B------:R-:W-:Y:S05]  /*26d0*/  BSYNC.RECONVERGENT B2 ;  /* 0x0000000000027941 */ /* 0x000fea0003800200 */
.L_x_387:
[----:B------:R-:W-:Y:S05]  /*26e0*/  BRA `(.L_x_391) ;  /* 0x0000000000207947 */ /* 0x000fea0003800000 */
.L_x_386:
[----:B------:R-:W-:-:S04]  /*26f0*/  LOP3.LUT R8, R8, 0x80000000, R9, 0x48, !PT ;  /* 0x8000000008087812 */ /* 0x000fc800078e4809 */
[----:B------:R-:W-:Y:S01]  /*2700*/  LOP3.LUT R8, R8, 0x7f800000, RZ, 0xfc, !PT ;  /* 0x7f80000008087812 */ /* 0x000fe200078efcff */
[----:B------:R-:W-:Y:S06]  /*2710*/  BRA `(.L_x_391) ;  /* 0x0000000000147947 */ /* 0x000fec0003800000 */
.L_x_385:
[----:B------:R-:W-:Y:S01]  /*2720*/  LOP3.LUT R8, R8, 0x80000000, R9, 0x48, !PT ;  /* 0x8000000008087812 */ /* 0x000fe200078e4809 */
[----:B------:R-:W-:Y:S06]  /*2730*/  BRA `(.L_x_391) ;  /* 0x00000000000c7947 */ /* 0x000fec0003800000 */
.L_x_384:
[----:B------:R-:W0:Y:S01]  /*2740*/  MUFU.RSQ R8, -QNAN ;  /* 0xffc0000000087908 */ /* 0x000e220000001400 */
[----:B------:R-:W-:Y:S05]  /*2750*/  BRA `(.L_x_391) ;  /* 0x0000000000047947 */ /* 0x000fea0003800000 */
.L_x_383:
[----:B------:R-:W-:-:S07]  /*2760*/  FADD.FTZ R8, R9, R0 ;  /* 0x0000000009087221 */ /* 0x000fce0000010000 */
.L_x_391:
[----:B------:R-:W-:Y:S05]  /*2770*/  BSYNC.RECONVERGENT B1 ;  /* 0x0000000000017941 */ /* 0x000fea0003800200 */
.L_x_381:
[----:B0-----:R-:W-:Y:S02]  /*2780*/  IMAD.MOV.U32 R11, RZ, RZ, R8 ;  /* 0x000000ffff0b7224 */ /* 0x001fe400078e0008 */
[----:B------:R-:W-:Y:S02]  /*2790*/  IMAD.MOV.U32 R8, RZ, RZ, R12 ;  /* 0x000000ffff087224 */ /* 0x000fe400078e000c */
[----:B------:R-:W-:-:S04]  /*27a0*/  IMAD.MOV.U32 R9, RZ, RZ, 0x0 ;  /* 0x00000000ff097424 */ /* 0x000fc800078e00ff */
[----:B------:R-:W-:Y:S05]  /*27b0*/  RET.REL.NODEC R8 `(_ZN8pygpukit3ops8sampling22sample_topk_f32_kernelEPKfPiiiff) ;  /* 0xffffffd808107950 */ /* 0x000fea0003c3ffff */
.L_x_392:
        /* <DEDUP_REMOVED lines=12> */
.L_x_552:


//--------------------- .text._ZN8pygpukit3ops8sampling30sample_multinomial_bf16_kernelEPK13__nv_bfloat16Piiff --------------------------
	.section	.text._ZN8pygpukit3ops8sampling30sample_multinomial_bf16_kernelEPK13__nv_bfloat16Piiff,"ax",@progbits
	.align	128
        .global         _ZN8pygpukit3ops8sampling30sample_multinomial_bf16_kernelEPK13__nv_bfloat16Piiff
        .type           _ZN8pygpukit3ops8sampling30sample_multinomial_bf16_kernelEPK13__nv_bfloat16Piiff,@function
        .size           _ZN8pygpukit3ops8sampling30sample_multinomial_bf16_kernelEPK13__nv_bfloat16Piiff,(.L_x_553 - _ZN8pygpukit3ops8sampling30sample_multinomial_bf16_kernelEPK13__nv_bfloat16Piiff)
        .other          _ZN8pygpukit3ops8sampling30sample_multinomial_bf16_kernelEPK13__nv_bfloat16Piiff,@"STO_CUDA_ENTRY STV_DEFAULT"
_ZN8pygpukit3ops8sampling30sample_multinomial_bf16_kernelEPK13__nv_bfloat16Piiff:
.text._ZN8pygpukit3ops8sampling30sample_multinomial_bf16_kernelEPK13__nv_bfloat16Piiff:
[----:B------:R-:W-:Y:S01]  /*0000*/  LDC R1, c[0x0][0x37c] ;  /* 0x0000df00ff017b82 */ /* 0x000fe20000000800 */
[----:B------:R-:W0:Y:S01]  /*0010*/  S2R R9, SR_TID.X ;  /* 0x0000000000097919 */ /* 0x000e220000002100 */
[----:B------:R-:W0:Y:S06]  /*0020*/  LDCU UR4, c[0x0][0x390] ;  /* 0x00007200ff0477ac */ /* 0x000e2c0008000800 */
[----:B------:R-:W1:Y:S01]  /*0030*/  LDC R0, c[0x0][0x394] ;  /* 0x0000e500ff007b82 */ /* 0x000e620000000800 */
[----:B------:R-:W-:Y:S01]  /*0040*/  BSSY.RECONVERGENT B0, `(.L_x_393) ;  /* 0x0000020000007945 */ /* 0x000fe20003800200 */
[----:B------:R-:W-:Y:S01]  /*0050*/  IMAD.MOV.U32 R18, RZ, RZ, -0x800001 ;  /* 0xff7fffffff127424 */ /* 0x000fe200078e00ff */
[----:B------:R-:W2:Y:S01]  /*0060*/  LDCU.64 UR6, c[0x0][0x358] ;  /* 0x00006b00ff0677ac */ /* 0x000ea20008000a00 */
[----:B------:R-:W3:Y:S01]  /*0070*/  LDCU UR8, c[0x0][0x360] ;  /* 0x00006c00ff0877ac */ /* 0x000ee20008000800 */
[----:B0-----:R-:W-:-:S02]  /*0080*/  ISETP.GE.AND P0, PT, R9, UR4, PT ;  /* 0x0000000409007c0c */ /* 0x001fc4000bf06270 */
[----:B------:R-:W-:Y:S02]  /*0090*/  LOP3.LUT R8, R9, 0x1f, RZ, 0xc0, !PT ;  /* 0x0000001f09087812 */ /* 0x000fe400078ec0ff */
[----:B------:R-:W-:-:S09]  /*00a0*/  SHF.R.U32.HI R7, RZ, 0x5, R9 ;  /* 0x00000005ff077819 */ /* 0x000fd20000011609 */
[----:B--23--:R-:W-:Y:S05]  /*00b0*/  @P0 BRA `(.L_x_394) ;  /* 0x0000000000600947 */ /* 0x00cfea0003800000 */
[----:B------:R-:W0:Y:S01]  /*00c0*/  LDC.64 R14, c[0x0][0x380] ;  /* 0x0000e000ff0e7b82 */ /* 0x000e220000000a00 */
[----:B------:R-:W-:Y:S02]  /*00d0*/  IMAD.MOV.U32 R18, RZ, RZ, -0x800001 ;  /* 0xff7fffffff127424 */ /* 0x000fe400078e00ff */
[----:B------:R-:W-:-:S05]  /*00e0*/  IMAD.MOV.U32 R19, RZ, RZ, R9 ;  /* 0x000000ffff137224 */ /* 0x000fca00078e0009 */
[----:B------:R-:W2:Y:S02]  /*00f0*/  LDC.64 R10, c[0x0][0x390] ;  /* 0x0000e400ff0a7b82 */ /* 0x000ea40000000a00 */
.L_x_397:
[----:B0-----:R-:W-:-:S05]  /*0100*/  IMAD.WIDE R4, R19, 0x2, R14 ;  /* 0x0000000213047825 */ /* 0x001fca00078e020e */
[----:B------:R-:W3:Y:S01]  /*0110*/  LDG.E.U16.CONSTANT R3, desc[UR6][R4.64] ;  /* 0x0000000604037981 */ /* 0x000ee2000c1e9500 */
[----:B--2---:R-:W0:Y:S01]  /*0120*/  MUFU.RCP R2, R11 ;  /* 0x0000000b00027308 */ /* 0x004e220000001000 */
[----:B------:R-:W-:Y:S01]  /*0130*/  VIADD R19, R19, UR8 ;  /* 0x0000000813137c36 */ /* 0x000fe20008000000 */
[----:B------:R-:W-:Y:S04]  /*0140*/  BSSY.RECONVERGENT B1, `(.L_x_395) ;  /* 0x000000d000017945 */ /* 0x000fe80003800200 */
[----:B------:R-:W-:Y:S01]  /*0150*/  ISETP.GE.AND P2, PT, R19, R10, PT ;  /* 0x0000000a1300720c */ /* 0x000fe20003f46270 */
        /* <DEDUP_REMOVED lines=9> */
[----:B-1----:R-:W-:Y:S05]  /*01f0*/  CALL.REL.NOINC `($__internal_7_$__cuda_sm3x_div_rn_noftz_f32_slowpath) ;  /* 0x0000001000387944 */ /* 0x002fea0003c00000 */
[----:B------:R-:W-:-:S07]  /*0200*/  IMAD.MOV.U32 R13, RZ, RZ, R3 ;  /* 0x000000ffff0d7224 */ /* 0x000fce00078e0003 */
.L_x_396:
[----:B------:R-:W-:Y:S05]  /*0210*/  BSYNC.RECONVERGENT B1 ;  /* 0x0000000000017941 */ /* 0x000fea0003800200 */
.L_x_395:
[----:B------:R-:W-:Y:S01]  /*0220*/  FMNMX R18, R13, R18, !PT ;  /* 0x000000120d127209 */ /* 0x000fe20007800000 */
[----:B------:R-:W-:Y:S06]  /*0230*/  @!P2 BRA `(.L_x_397) ;  /* 0xfffffffc00b0a947 */ /* 0x000fec000383ffff */
.L_x_394:
[----:B------:R-:W-:Y:S05]  /*0240*/  BSYNC.RECONVERGENT B0 ;  /* 0x0000000000007941 */ /* 0x000fea0003800200 */
.L_x_393:
[----:B------:R-:W0:Y:S01]  /*0250*/  SHFL.DOWN PT, R3, R18, 0x10, 0x1f ;  /* 0x0a001f0012037f89 */ /* 0x000e2200000e0000 */
[----:B------:R-:W-:Y:S01]  /*0260*/  ISETP.NE.AND P0, PT, R8, RZ, PT ;  /* 0x000000ff0800720c */ /* 0x000fe20003f05270 */
[----:B------:R-:W-:Y:S01]  /*0270*/  USHF.R.U32.HI UR9, URZ, 0x5, UR8 ;  /* 0x00000005ff097899 */ /* 0x000fe20008011608 */
[----:B------:R-:W-:-:S11]  /*0280*/  ISETP.GT.U32.AND P1, PT, R9, 0x1f, PT ;  /* 0x0000001f0900780c */ /* 0x000fd60003f24070 */
[----:B------:R-:W2:Y:S01]  /*0290*/  @!P0 S2R R13, SR_CgaCtaId ;  /* 0x00000000000d8919 */ /* 0x000ea20000008800 */
[----:B------:R-:W-:Y:S02]  /*02a0*/  @!P0 MOV R6, 0x400 ;  /* 0x0000040000068802 */ /* 0x000fe40000000f00 */
[----:B0-----:R-:W-:-:S05]  /*02b0*/  FMNMX R3, R3, R18, !PT ;  /* 0x0000001203037209 */ /* 0x001fca0007800000 */
[----:B------:R-:W0:Y:S01]  /*02c0*/  SHFL.DOWN PT, R2, R3, 0x8, 0x1f ;  /* 0x09001f0003027f89 */ /* 0x000e2200000e0000 */
[----:B--2---:R-:W-:-:S05]  /*02d0*/  @!P0 LEA R6, R13, R6, 0x18 ;  /* 0x000000060d068211 */ /* 0x004fca00078ec0ff */
[----:B------:R-:W-:Y:S01]  /*02e0*/  @!P0 IMAD R6, R7, 0x4, R6 ;  /* 0x0000000407068824 */ /* 0x000fe200078e0206 */
[----:B0-----:R-:W-:-:S05]  /*02f0*/  FMNMX R2, R3, R2, !PT ;  /* 0x0000000203027209 */ /* 0x001fca0007800000 */
[----:B------:R-:W0:Y:S02]  /*0300*/  SHFL.DOWN PT, R5, R2, 0x4, 0x1f ;  /* 0x08801f0002057f89 */ /* 0x000e2400000e0000 */
[----:B0-----:R-:W-:-:S05]  /*0310*/  FMNMX R5, R2, R5, !PT ;  /* 0x0000000502057209 */ /* 0x001fca0007800000 */
[----:B------:R-:W0:Y:S02]  /*0320*/  SHFL.DOWN PT, R4, R5, 0x2, 0x1f ;  /* 0x08401f0005047f89 */ /* 0x000e2400000e0000 */
[----:B0-----:R-:W-:-:S05]  /*0330*/  FMNMX R4, R5, R4, !PT ;  /* 0x0000000405047209 */ /* 0x001fca0007800000 */
[----:B------:R-:W0:Y:S02]  /*0340*/  SHFL.DOWN PT, R11, R4, 0x1, 0x1f ;  /* 0x08201f00040b7f89 */ /* 0x000e2400000e0000 */
[----:B0-----:R-:W-:-:S05]  /*0350*/  FMNMX R11, R4, R11, !PT ;  /* 0x0000000b040b7209 */ /* 0x001fca0007800000 */
[----:B------:R0:W-:Y:S01]  /*0360*/  @!P0 STS [R6], R11 ;  /* 0x0000000b06008388 */ /* 0x0001e20000000800 */
[----:B------:R-:W-:Y:S06]  /*0370*/  BAR.SYNC.DEFER_BLOCKING 0x0 ;  /* 0x0000000000007b1d */ /* 0x000fec0000010000 */
[----:B------:R-:W-:Y:S05]  /*0380*/  @P1 BRA `(.L_x_398) ;  /* 0x00000000005c1947 */ /* 0x000fea0003800000 */
[----:B------:R-:W-:Y:S01]  /*0390*/  ISETP.GE.U32.AND P1, PT, R9, UR9, PT ;  /* 0x0000000909007c0c */ /* 0x000fe2000bf26070 */
[----:B------:R-:W-:-:S12]  /*03a0*/  UMOV UR4, 0xffffffff ;  /* 0xffffffff00047882 */ /* 0x000fd80000000000 */
[----:B------:R-:W2:Y:S01]  /*03b0*/  @!P1 S2R R3, SR_CgaCtaId ;  /* 0x0000000000039919 */ /* 0x000ea20000008800 */
[----:B------:R-:W-:-:S04]  /*03c0*/  @!P1 MOV R2, 0x400 ;  /* 0x0000040000029802 */ /* 0x000fc80000000f00 */
[----:B--2---:R-:W-:Y:S02]  /*03d0*/  @!P1 LEA R4, R3, R2, 0x18 ;  /* 0x0000000203049211 */ /* 0x004fe400078ec0ff */
[----:B------:R-:W-:-:S03]  /*03e0*/  MOV R2, 0xff7fffff ;  /* 0xff7fffff00027802 */ /* 0x000fc60000000f00 */
[----:B------:R-:W-:-:S05]  /*03f0*/  @!P1 IMAD R3, R9, 0x4, R4 ;  /* 0x0000000409039824 */ /* 0x000fca00078e0204 */
[----:B------:R2:W3:Y:S01]  /*0400*/  @!P1 LDS R2, [R3] ;  /* 0x0000000003029984 */ /* 0x0004e20000000800 */
[----:B------:R-:W-:Y:S05]  /*0410*/  BRA.DIV UR4, `(.L_x_399) ;  /* 0x0000000a048c7947 */ /* 0x000fea000b800000 */
[----:B--23--:R-:W2:Y:S02]  /*0420*/  SHFL.DOWN PT, R3, R2, 0x10, 0x1f ;  /* 0x0a001f0002037f89 */ /* 0x00cea400000e0000 */
[----:B--2---:R-:W-:-:S05]  /*0430*/  FMNMX R3, R3, R2, !PT ;  /* 0x0000000203037209 */ /* 0x004fca0007800000 */
[----:B------:R-:W2:Y:S02]  /*0440*/  SHFL.DOWN PT, R4, R3, 0x8, 0x1f ;  /* 0x09001f0003047f89 */ /* 0x000ea400000e0000 */
[----:B--2---:R-:W-:-:S05]  /*0450*/  FMNMX R4, R3, R4, !PT ;  /* 0x0000000403047209 */ /* 0x004fca0007800000 */
[----:B------:R-:W2:Y:S02]  /*0460*/  SHFL.DOWN PT, R5, R4, 0x4, 0x1f ;  /* 0x08801f0004057f89 */ /* 0x000ea400000e0000 */
[----:B--2---:R-:W-:-:S05]  /*0470*/  FMNMX R5, R4, R5, !PT ;  /* 0x0000000504057209 */ /* 0x004fca0007800000 */
[----:B0-----:R-:W0:Y:S02]  /*0480*/  SHFL.DOWN PT, R6, R5, 0x2, 0x1f ;  /* 0x08401f0005067f89 */ /* 0x001e2400000e0000 */
[----:B0-----:R-:W-:-:S05]  /*0490*/  FMNMX R6, R5, R6, !PT ;  /* 0x0000000605067209 */ /* 0x001fca0007800000 */
[----:B------:R0:W2:Y:S02]  /*04a0*/  SHFL.DOWN PT, R11, R6, 0x1, 0x1f ;  /* 0x08201f00060b7f89 */ /* 0x0000a400000e0000 */
.L_x_417:
[----:B------:R-:W3:Y:S01]  /*04b0*/  @!P0 S2R R3, SR_CgaCtaId ;  /* 0x0000000000038919 */ /* 0x000ee20000008800 */
[----:B------:R-:W-:Y:S02]  /*04c0*/  @!P0 MOV R2, 0x400 ;  /* 0x0000040000028802 */ /* 0x000fe40000000f00 */
[----:B--2---:R-:W-:Y:S02]  /*04d0*/  FMNMX R11, R6, R11, !PT ;  /* 0x0000000b060b7209 */ /* 0x004fe40007800000 */
[----:B---3--:R-:W-:-:S05]  /*04e0*/  @!P0 LEA R2, R3, R2, 0x18 ;  /* 0x0000000203028211 */ /* 0x008fca00078ec0ff */
[----:B------:R2:W-:Y:S02]  /*04f0*/  @!P0 STS [R2], R11 ;  /* 0x0000000b02008388 */ /* 0x0005e40000000800 */
.L_x_398:
[----:B------:R-:W2:Y:S02]  /*0500*/  LDCU UR4, c[0x0][0x390] ;  /* 0x00007200ff0477ac */ /* 0x000ea40008000800 */
[----:B--2---:R-:W-:Y:S01]  /*0510*/  IMAD.U32 R2, RZ, RZ, UR4 ;  /* 0x00000004ff027e24 */ /* 0x004fe2000f8e00ff */
[----:B------:R-:W-:Y:S05]  /*0520*/  WARPSYNC.ALL ;  /* 0x0000000000007948 */ /* 0x000fea0003800000 */
[----:B------:R-:W-:Y:S01]  /*0530*/  ISETP.GE.AND P0, PT, R9, R2, PT ;  /* 0x000000020900720c */ /* 0x000fe20003f06270 */
[----:B------:R-:W2:Y:S08]  /*0540*/  S2UR UR5, SR_CgaCtaId ;  /* 0x00000000000579c3 */ /* 0x000eb00000008800 */
[----:B------:R-:W-:Y:S01]  /*0550*/  BAR.SYNC.DEFER_BLOCKING 0x0 ;  /* 0x0000000000007b1d */ /* 0x000fe20000010000 */
[----:B------:R-:W-:-:S05]  /*0560*/  IMAD.MOV.U32 R19, RZ, RZ, RZ ;  /* 0x000000ffff137224 */ /* 0x000fca00078e00ff */
[----:B------:R-:W-:Y:S01]  /*0570*/  UMOV UR4, 0x400 ;  /* 0x0000040000047882 */ /* 0x000fe20000000000 */
[----:B------:R-:W-:Y:S01]  /*0580*/  BSSY.RECONVERGENT B0, `(.L_x_400) ;  /* 0x0000028000007945 */ /* 0x000fe20003800200 */
[----:B--2---:R-:W-:-:S09]  /*0590*/  ULEA UR4, UR5, UR4, 0x18 ;  /* 0x0000000405047291 */ /* 0x004fd2000f8ec0ff */
[----:B------:R-:W2:Y:S02]  /*05a0*/  LDS R14, [UR4] ;  /* 0x00000004ff0e7984 */ /* 0x000ea40008000800 */
[----:B------:R-:W3:Y:S01]  /*05b0*/  LDCU UR4, c[0x0][0x390] ;  /* 0x00007200ff0477ac */ /* 0x000ee20008000800 */
[----:B------:R-:W-:Y:S05]  /*05c0*/  @P0 BRA `(.L_x_401) ;  /* 0x00000000008c0947 */ /* 0x000fea0003800000 */
[----:B------:R-:W4:Y:S01]  /*05d0*/  LDC R18, c[0x0][0x394] ;  /* 0x0000e500ff127b82 */ /* 0x000f220000000800 */
[----:B------:R-:W-:Y:S02]  /*05e0*/  HFMA2 R19, -RZ, RZ, 0, 0 ;  /* 0x00000000ff137431 */ /* 0x000fe400000001ff */
[----:B------:R-:W-:-:S05]  /*05f0*/  IMAD.MOV.U32 R15, RZ, RZ, R9 ;  /* 0x000000ffff0f7224 */ /* 0x000fca00078e0009 */
[----:B0-----:R-:W0:Y:S02]  /*0600*/  LDC.64 R10, c[0x0][0x380] ;  /* 0x0000e000ff0a7b82 */ /* 0x001e240000000a00 */
.L_x_404:
[----:B0-----:R-:W-:-:S06]  /*0610*/  IMAD.WIDE R4, R15, 0x2, R10 ;  /* 0x000000020f047825 */ /* 0x001fcc00078e020a */
[----:B------:R-:W5:Y:S01]  /*0620*/  LDG.E.U16.CONSTANT R4, desc[UR6][R4.64] ;  /* 0x0000000604047981 */ /* 0x000f62000c1e9500 */
[----:B----4-:R-:W0:Y:S01]  /*0630*/  MUFU.RCP R3, R18 ;  /* 0x0000001200037308 */ /* 0x010e220000001000 */
[----:B------:R-:W-:Y:S01]  /*0640*/  BSSY.RECONVERGENT B1, `(.L_x_402) ;  /* 0x000000c000017945 */ /* 0x000fe20003800200 */
[----:B0-----:R-:W-:-:S04]  /*0650*/  FFMA R2, R3, -R18, 1 ;  /* 0x3f80000003027423 */ /* 0x001fc80000000812 */
[----:B------:R-:W-:Y:S01]  /*0660*/  FFMA R2, R3, R2, R3 ;  /* 0x0000000203027223 */ /* 0x000fe20000000003 */
[----:B-----5:R-:W-:-:S04]  /*0670*/  IMAD.U32 R12, R4, 0x10000, RZ ;  /* 0x00010000040c7824 */ /* 0x020fc800078e00ff */
[----:B------:R-:W0:Y:S01]  /*0680*/  FCHK P0, R12, R18 ;  /* 0x000000120c007302 */ /* 0x000e220000000000 */
[----:B------:R-:W-:-:S04]  /*0690*/  FFMA R3, R2, R12, RZ ;  /* 0x0000000c02037223 */ /* 0x000fc800000000ff */
[----:B------:R-:W-:-:S04]  /*06a0*/  FFMA R6, R3, -R18, R12 ;  /* 0x8000001203067223 */ /* 0x000fc8000000000c */
[----:B------:R-:W-:Y:S01]  /*06b0*/  FFMA R3, R2, R6, R3 ;  /* 0x0000000602037223 */ /* 0x000fe20000000003 */
[----:B0-----:R-:W-:Y:S06]  /*06c0*/  @!P0 BRA `(.L_x_403) ;  /* 0x00000000000c8947 */ /* 0x001fec0003800000 */
[----:B------:R-:W-:Y:S02]  /*06d0*/  MOV R3, R12 ;  /* 0x0000000c00037202 */ /* 0x000fe40000000f00 */
[----:B------:R-:W-:-:S07]  /*06e0*/  MOV R4, 0x700 ;  /* 0x0000070000047802 */ /* 0x000fce0000000f00 */
[----:B-123--:R-:W-:Y:S05]  /*06f0*/  CALL.REL.NOINC `($__internal_7_$__cuda_sm3x_div_rn_noftz_f32_slowpath) ;  /* 0x0000000800f87944 */ /* 0x00efea0003c00000 */
.L_x_403:
[----:B---3--:R-:W-:Y:S05]  /*0700*/  BSYNC.RECONVERGENT B1 ;  /* 0x0000000000017941 */ /* 0x008fea0003800200 */
.L_x_402:
[----:B------:R-:W-:Y:S02]  /*0710*/  IMAD.MOV.U32 R2, RZ, RZ, 0x3bbb989d ;  /* 0x3bbb989dff027424 */ /* 0x000fe400078e00ff */
[----:B--2---:R-:W-:Y:S01]  /*0720*/  FADD R3, -R14, R3 ;  /* 0x000000030e037221 */ /* 0x004fe20000000100 */
[----:B------:R-:W-:Y:S01]  /*0730*/  IMAD.MOV.U32 R5, RZ, RZ, 0x437c0000 ;  /* 0x437c0000ff057424 */ /* 0x000fe200078e00ff */
[----:B------:R-:W-:Y:S02]  /*0740*/  IADD3 R15, PT, PT, R15, UR8, RZ ;  /* 0x000000080f0f7c10 */ /* 0x000fe4000fffe0ff */
[----:B------:R-:W-:-:S04]  /*0750*/  FFMA.SAT R2, R3, R2, 0.5 ;  /* 0x3f00000003027423 */ /* 0x000fc80000002002 */
[----:B------:R-:W-:-:S04]  /*0760*/  FFMA.RM R4, R2, R5, 12582913 ;  /* 0x4b40000102047423 */ /* 0x000fc80000004005 */
[C---:B------:R-:W-:Y:S01]  /*0770*/  FADD R2, R4.reuse, -12583039 ;  /* 0xcb40007f04027421 */ /* 0x040fe20000000000 */
[----:B------:R-:W-:-:S03]  /*0780*/  IMAD.SHL.U32 R4, R4, 0x800000, RZ ;  /* 0x0080000004047824 */ /* 0x000fc600078e00ff */
[----:B------:R-:W-:-:S04]  /*0790*/  FFMA R2, R3, 1.4426950216293334961, -R2 ;  /* 0x3fb8aa3b03027823 */ /* 0x000fc80000000802 */
[----:B------:R-:W-:Y:S01]  /*07a0*/  FFMA R3, R3, 1.925963033500011079e-08, R2 ;  /* 0x32a5706003037823 */ /* 0x000fe20000000002 */
[----:B------:R-:W-:-:S05]  /*07b0*/  IMAD.U32 R2, RZ, RZ, UR4 ;  /* 0x00000004ff027e24 */ /* 0x000fca000f8e00ff */
[----:B------:R-:W0:Y:S01]  /*07c0*/  MUFU.EX2 R3, R3 ;  /* 0x0000000300037308 */ /* 0x000e220000000800 */
[----:B------:R-:W-:Y:S01]  /*07d0*/  ISETP.GE.AND P0, PT, R15, R2, PT ;  /* 0x000000020f00720c */ /* 0x000fe20003f06270 */
[----:B0-----:R-:W-:-:S12]  /*07e0*/  FFMA R19, R4, R3, R19 ;  /* 0x0000000304137223 */ /* 0x001fd80000000013 */
[----:B------:R-:W-:Y:S05]  /*07f0*/  @!P0 BRA `(.L_x_404) ;  /* 0xfffffffc00848947 */ /* 0x000fea000383ffff */
.L_x_401:
[----:B---3--:R-:W-:Y:S05]  /*0800*/  BSYNC.RECONVERGENT B0 ;  /* 0x0000000000007941 */ /* 0x008fea0003800200 */
.L_x_400:
[----:B------:R-:W3:Y:S01]  /*0810*/  SHFL.DOWN PT, R4, R19, 0x10, 0x1f ;  /* 0x0a001f0013047f89 */ /* 0x000ee200000e0000 */
[----:B------:R-:W-:Y:S02]  /*0820*/  ISETP.NE.AND P0, PT, R8, RZ, PT ;  /* 0x000000ff0800720c */ /* 0x000fe40003f05270 */
[----:B------:R-:W-:-:S11]  /*0830*/  ISETP.GT.U32.AND P1, PT, R9, 0x1f, PT ;  /* 0x0000001f0900780c */ /* 0x000fd60003f24070 */
[----:B0-----:R-:W0:Y:S01]  /*0840*/  @!P0 S2R R11, SR_CgaCtaId ;  /* 0x00000000000b8919 */ /* 0x001e220000008800 */
[----:B------:R-:W-:-:S04]  /*0850*/  @!P0 MOV R10, 0x400 ;  /* 0x00000400000a8802 */ /* 0x000fc80000000f00 */
[----:B------:R-:W-:Y:S01]  /*0860*/  @!P0 IADD3 R10, PT, PT, R10, 0x80, RZ ;  /* 0x000000800a0a8810 */ /* 0x000fe20007ffe0ff */
[----:B---3--:R-:W-:-:S05]  /*0870*/  FADD R4, R4, R19 ;  /* 0x0000001304047221 */ /* 0x008fca0000000000 */
[----:B------:R-:W3:Y:S01]  /*0880*/  SHFL.DOWN PT, R3, R4, 0x8, 0x1f ;  /* 0x09001f0004037f89 */ /* 0x000ee200000e0000 */
[----:B0-----:R-:W-:-:S05]  /*0890*/  @!P0 LEA R10, R11, R10, 0x18 ;  /* 0x0000000a0b0a8211 */ /* 0x001fca00078ec0ff */
[----:B------:R-:W-:Y:S02]  /*08a0*/  @!P0 IMAD R10, R7, 0x4, R10 ;  /* 0x00000004070a8824 */ /* 0x000fe400078e020a */
[----:B---3--:R-:W-:-:S05]  /*08b0*/  FADD R3, R4, R3 ;  /* 0x0000000304037221 */ /* 0x008fca0000000000 */
[----:B------:R-:W0:Y:S02]  /*08c0*/  SHFL.DOWN PT, R6, R3, 0x4, 0x1f ;  /* 0x08801f0003067f89 */ /* 0x000e2400000e0000 */
[----:B0-----:R-:W-:-:S05]  /*08d0*/  FADD R6, R3, R6 ;  /* 0x0000000603067221 */ /* 0x001fca0000000000 */
[----:B------:R-:W0:Y:S02]  /*08e0*/  SHFL.DOWN PT, R5, R6, 0x2, 0x1f ;  /* 0x08401f0006057f89 */ /* 0x000e2400000e0000 */
[----:B0-----:R-:W-:-:S05]  /*08f0*/  FADD R5, R6, R5 ;  /* 0x0000000506057221 */ /* 0x001fca0000000000 */
[----:B------:R-:W0:Y:S02]  /*0900*/  SHFL.DOWN PT, R8, R5, 0x1, 0x1f ;  /* 0x08201f0005087f89 */ /* 0x000e2400000e0000 */
[----:B0-----:R-:W-:-:S05]  /*0910*/  FADD R3, R5, R8 ;  /* 0x0000000805037221 */ /* 0x001fca0000000000 */
[----:B------:R0:W-:Y:S01]  /*0920*/  @!P0 STS [R10], R3 ;  /* 0x000000030a008388 */ /* 0x0001e20000000800 */
[----:B------:R-:W-:Y:S06]  /*0930*/  BAR.SYNC.DEFER_BLOCKING 0x0 ;  /* 0x0000000000007b1d */ /* 0x000fec0000010000 */
[----:B------:R-:W-:Y:S05]  /*0940*/  @P1 BRA `(.L_x_405) ;  /* 0x0000000000601947 */ /* 0x000fea0003800000 */
[----:B------:R-:W-:Y:S01]  /*0950*/  ISETP.GE.U32.AND P1, PT, R9, UR9, PT ;  /* 0x0000000909007c0c */ /* 0x000fe2000bf26070 */
[----:B------:R-:W-:-:S12]  /*0960*/  UMOV UR4, 0xffffffff ;  /* 0xffffffff00047882 */ /* 0x000fd80000000000 */
[----:B------:R-:W3:Y:S01]  /*0970*/  @!P1 S2R R4, SR_CgaCtaId ;  /* 0x0000000000049919 */ /* 0x000ee20000008800 */
[----:B0-----:R-:W-:-:S05]  /*0980*/  @!P1 MOV R3, 0x400 ;  /* 0x0000040000039802 */ /* 0x001fca0000000f00 */
[----:B------:R-:W-:-:S05]  /*0990*/  @!P1 VIADD R3, R3, 0x80 ;  /* 0x0000008003039836 */ /* 0x000fca0000000000 */
[----:B---3--:R-:W-:Y:S01]  /*09a0*/  @!P1 LEA R4, R4, R3, 0x18 ;  /* 0x0000000304049211 */ /* 0x008fe200078ec0ff */
[----:B------:R-:W-:-:S04]  /*09b0*/  HFMA2 R3, -RZ, RZ, 0, 0 ;  /* 0x00000000ff037431 */ /* 0x000fc800000001ff */
[----:B------:R-:W-:-:S05]  /*09c0*/  @!P1 IMAD R4, R9, 0x4, R4 ;  /* 0x0000000409049824 */ /* 0x000fca00078e0204 */
[----:B------:R0:W3:Y:S01]  /*09d0*/  @!P1 LDS R3, [R4] ;  /* 0x0000000004039984 */ /* 0x0000e20000000800 */
[----:B------:R-:W-:Y:S05]  /*09e0*/  BRA.DIV UR4, `(.L_x_406) ;  /* 0x0000000604a87947 */ /* 0x000fea000b800000 */
[----:B0--3--:R-:W0:Y:S02]  /*09f0*/  SHFL.DOWN PT, R4, R3, 0x10, 0x1f ;  /* 0x0a001f0003047f89 */ /* 0x009e2400000e0000 */
[----:B0-----:R-:W-:-:S05]  /*0a00*/  FADD R4, R4, R3 ;  /* 0x0000000304047221 */ /* 0x001fca0000000000 */
[----:B------:R-:W0:Y:S02]  /*0a10*/  SHFL.DOWN PT, R5, R4, 0x8, 0x1f ;  /* 0x09001f0004057f89 */ /* 0x000e2400000e0000 */
[----:B0-----:R-:W-:-:S05]  /*0a20*/  FADD R5, R4, R5 ;  /* 0x0000000504057221 */ /* 0x001fca0000000000 */
[----:B------:R-:W0:Y:S02]  /*0a30*/  SHFL.DOWN PT, R6, R5, 0x4, 0x1f ;  /* 0x08801f0005067f89 */ /* 0x000e2400000e0000 */
[----:B0-----:R-:W-:-:S05]  /*0a40*/  FADD R6, R5, R6 ;  /* 0x0000000605067221 */ /* 0x001fca0000000000 */
[----:B------:R-:W0:Y:S02]  /*0a50*/  SHFL.DOWN PT, R7, R6, 0x2, 0x1f ;  /* 0x08401f0006077f89 */ /* 0x000e2400000e0000 */
[----:B0-----:R-:W-:-:S05]  /*0a60*/  FADD R7, R6, R7 ;  /* 0x0000000706077221 */ /* 0x001fca0000000000 */
[----:B------:R0:W3:Y:S02]  /*0a70*/  SHFL.DOWN PT, R8, R7, 0x1, 0x1f ;  /* 0x08201f0007087f89 */ /* 0x0000e400000e0000 */
.L_x_423:
[----:B------:R-:W4:Y:S01]  /*0a80*/  @!P0 S2R R4, SR_CgaCtaId ;  /* 0x0000000000048919 */ /* 0x000f220000008800 */
[----:B------:R-:W-:Y:S01]  /*0a90*/  @!P0 MOV R3, 0x400 ;  /* 0x0000040000038802 */ /* 0x000fe20000000f00 */
[----:B---3--:R-:W-:-:S03]  /*0aa0*/  FADD R8, R7, R8 ;  /* 0x0000000807087221 */ /* 0x008fc60000000000 */
[----:B----4-:R-:W-:-:S05]  /*0ab0*/  @!P0 LEA R3, R4, R3, 0x18 ;  /* 0x0000000304038211 */ /* 0x010fca00078ec0ff */
[----:B------:R3:W-:Y:S02]  /*0ac0*/  @!P0 STS [R3+0x80], R8 ;  /* 0x0000800803008388 */ /* 0x0007e40000000800 */
.L_x_405:
[----:B------:R-:W-:Y:S05]  /*0ad0*/  WARPSYNC.ALL ;  /* 0x0000000000007948 */ /* 0x000fea0003800000 */
[----:B------:R-:W-:Y:S01]  /*0ae0*/  BAR.SYNC.DEFER_BLOCKING 0x0 ;  /* 0x0000000000007b1d */ /* 0x000fe20000010000 */
[----:B------:R-:W-:-:S13]  /*0af0*/  ISETP.NE.AND P0, PT, R9, RZ, PT ;  /* 0x000000ff0900720c */ /* 0x000fda0003f05270 */
[----:B------:R-:W-:Y:S05]  /*0b00*/  @P0 EXIT ;  /* 0x000000000000094d */ /* 0x000fea0003800000 */
[C---:B------:R-:W-:Y:S01]  /*0b10*/  ISETP.GE.AND P0, PT, R2.reuse, 0x1, PT ;  /* 0x000000010200780c */ /* 0x040fe20003f06270 */
[----:B------:R-:W-:Y:S01]  /*0b20*/  VIADD R18, R2, 0xffffffff ;  /* 0xffffffff02127836 */ /* 0x000fe20000000000 */
[----:B------:R-:W4:Y:S01]  /*0b30*/  LDCU UR8, c[0x0][0x390] ;  /* 0x00007200ff0877ac */ /* 0x000f220008000800 */
[----:B------:R-:W-:Y:S03]  /*0b40*/  BSSY.RECONVERGENT B0, `(.L_x_407) ;  /* 0x000002d000007945 */ /* 0x000fe60003800200 */
[----:B------:R-:W-:-:S07]  /*0b50*/  MOV R11, R18 ;  /* 0x00000012000b7202 */ /* 0x000fce0000000f00 */
[----:B------:R-:W-:Y:S05]  /*0b60*/  @!P0 BRA `(.L_x_408) ;  /* 0x0000000000a88947 */ /* 0x000fea0003800000 */
[----:B------:R-:W5:Y:S01]  /*0b70*/  S2UR UR5, SR_CgaCtaId ;  /* 0x00000000000579c3 */ /* 0x000f620000008800 */
[----:B------:R-:W-:Y:S01]  /*0b80*/  UMOV UR4, 0x400 ;  /* 0x0000040000047882 */ /* 0x000fe20000000000 */
[----:B0-----:R-:W-:-:S06]  /*0b90*/  CS2R R10, SRZ ;  /* 0x00000000000a7805 */ /* 0x001fcc000001ff00 */
[----:B------:R-:W0:Y:S08]  /*0ba0*/  LDC R15, c[0x0][0x394] ;  /* 0x0000e500ff0f7b82 */ /* 0x000e300000000800 */
[----:B---3--:R-:W3:Y:S01]  /*0bb0*/  LDC.64 R8, c[0x0][0x380] ;  /* 0x0000e000ff087b82 */ /* 0x008ee20000000a00 */
[----:B-----5:R-:W-:-:S09]  /*0bc0*/  ULEA UR4, UR5, UR4, 0x18 ;  /* 0x0000000405047291 */ /* 0x020fd2000f8ec0ff */
[----:B------:R-:W5:Y:S02]  /*0bd0*/  LDS R7, [UR4+0x80] ;  /* 0x00008004ff077984 */ /* 0x000f640008000800 */
[----:B------:R-:W5:Y:S02]  /*0be0*/  LDCU UR4, c[0x0][0x398] ;  /* 0x00007300ff0477ac */ /* 0x000f640008000800 */
[----:B0--3-5:R-:W-:-:S07]  /*0bf0*/  FMUL R7, R7, UR4 ;  /* 0x0000000407077c20 */ /* 0x029fce0008400000 */
.L_x_411:
[----:B------:R-:W-:-:S06]  /*0c00*/  IMAD.WIDE.U32 R4, R11, 0x2, R8 ;  /* 0x000000020b047825 */ /* 0x000fcc00078e0008 */
[----:B------:R-:W3:Y:S01]  /*0c10*/  LDG.E.U16.CONSTANT R4, desc[UR6][R4.64] ;  /* 0x0000000604047981 */ /* 0x000ee2000c1e9500 */
[----:B------:R-:W0:Y:S01]  /*0c20*/  MUFU.RCP R2, R15 ;  /* 0x0000000f00027308 */ /* 0x000e220000001000 */
[----:B------:R-:W-:Y:S01]  /*0c30*/  BSSY.RECONVERGENT B1, `(.L_x_409) ;  /* 0x000000c000017945 */ /* 0x000fe20003800200 */
[----:B0-----:R-:W-:-:S04]  /*0c40*/  FFMA R3, R2, -R15, 1 ;  /* 0x3f80000002037423 */ /* 0x001fc8000000080f */
[----:B------:R-:W-:Y:S01]  /*0c50*/  FFMA R2, R2, R3, R2 ;  /* 0x0000000302027223 */ /* 0x000fe20000000002 */
[----:B---3--:R-:W-:-:S04]  /*0c60*/  IMAD.U32 R12, R4, 0x10000, RZ ;  /* 0x00010000040c7824 */ /* 0x008fc800078e00ff */
[----:B------:R-:W0:Y:S01]  /*0c70*/  FCHK P0, R12, R15 ;  /* 0x0000000f0c007302 */ /* 0x000e220000000000 */
[----:B------:R-:W-:-:S04]  /*0c80*/  FFMA R3, R2, R12, RZ ;  /* 0x0000000c02037223 */ /* 0x000fc800000000ff */
[----:B------:R-:W-:-:S04]  /*0c90*/  FFMA R6, R3, -R15, R12 ;  /* 0x8000000f03067223 */ /* 0x000fc8000000000c */
[----:B------:R-:W-:Y:S01]  /*0ca0*/  FFMA R3, R2, R6, R3 ;  /* 0x0000000602037223 */ /* 0x000fe20000000003 */
[----:B0-----:R-:W-:Y:S06]  /*0cb0*/  @!P0 BRA `(.L_x_410) ;  /* 0x00000000000c8947 */ /* 0x001fec0003800000 */
[----:B------:R-:W-:Y:S01]  /*0cc0*/  IMAD.MOV.U32 R3, RZ, RZ, R12 ;  /* 0x000000ffff037224 */ /* 0x000fe200078e000c */
[----:B------:R-:W-:-:S07]  /*0cd0*/  MOV R4, 0xcf0 ;  /* 0x00000cf000047802 */ /* 0x000fce0000000f00 */
[----:B-12-4-:R-:W-:Y:S05]  /*0ce0*/  CALL.REL.NOINC `($__internal_7_$__cuda_sm3x_div_rn_noftz_f32_slowpath) ;  /* 0x00000004007c7944 */ /* 0x016fea0003c00000 */
.L_x_410:
[----:B----4-:R-:W-:Y:S05]  /*0cf0*/  BSYNC.RECONVERGENT B1 ;  /* 0x0000000000017941 */ /* 0x010fea0003800200 */
.L_x_409:
[----:B------:R-:W-:Y:S02]  /*0d00*/  HFMA2 R2, -RZ, RZ, 0.96630859375, -0.0022525787353515625 ;  /* 0x3bbb989dff027431 */ /* 0x000fe400000001ff */
[----:B--2---:R-:W-:Y:S01]  /*0d10*/  FADD R3, -R14, R3 ;  /* 0x000000030e037221 */ /* 0x004fe20000000100 */
[----:B------:R-:W-:-:S03]  /*0d20*/  IMAD.MOV.U32 R5, RZ, RZ, 0x437c0000 ;  /* 0x437c0000ff057424 */ /* 0x000fc600078e00ff */
        /* <DEDUP_REMOVED lines=10> */
[----:B------:R-:W-:-:S04]  /*0dd0*/  IADD3 R11, PT, PT, R11, 0x1, RZ ;  /* 0x000000010b0b7810 */ /* 0x000fc80007ffe0ff */
[----:B------:R-:W-:-:S13]  /*0de0*/  ISETP.NE.AND P0, PT, R11, UR8, PT ;  /* 0x000000080b007c0c */ /* 0x000fda000bf05270 */
[----:B------:R-:W-:Y:S05]  /*0df0*/  @P0 BRA `(.L_x_411) ;  /* 0xfffffffc00800947 */ /* 0x000fea000383ffff */
[----:B------:R-:W-:-:S07]  /*0e00*/  IMAD.MOV.U32 R11, RZ, RZ, R18 ;  /* 0x000000ffff0b7224 */ /* 0x000fce00078e0012 */
.L_x_408:
[----:B----4-:R-:W-:Y:S05]  /*0e10*/  BSYNC.RECONVERGENT B0 ;  /* 0x0000000000007941 */ /* 0x010fea0003800200 */
.L_x_407:
[----:B0--3--:R-:W0:Y:S02]  /*0e20*/  LDC.64 R2, c[0x0][0x388] ;  /* 0x0000e200ff027b82 */ /* 0x009e240000000a00 */
[----:B0-----:R-:W-:Y:S01]  /*0e30*/  STG.E desc[UR6][R2.64], R11 ;  /* 0x0000000b02007986 */ /* 0x001fe2000c101906 */
[----:B------:R-:W-:Y:S05]  /*0e40*/  EXIT ;  /* 0x000000000000794d */ /* 0x000fea0003800000 */
.L_x_399:
[----:B------:R-:W-:Y:S02]  /*0e50*/  HFMA2 R12, -RZ, RZ, 0, 9.5367431640625e-07 ;  /* 0x00000010ff0c7431 */ /* 0x000fe400000001ff */
[----:B---3--:R-:W-:Y:S02]  /*0e60*/  IMAD.MOV.U32 R13, RZ, RZ, R2 ;  /* 0x000000ffff0d7224 */ /* 0x008fe400078e0002 */
[----:B------:R-:W-:Y:S02]  /*0e70*/  IMAD.MOV.U32 R15, RZ, RZ, 0x1f ;  /* 0x0000001fff0f7424 */ /* 0x000fe400078e00ff */
[----:B------:R-:W-:-:S07]  /*0e80*/  IMAD.MOV.U32 R10, RZ, RZ, -0x1 ;  /* 0xffffffffff0a7424 */ /* 0x000fce00078e00ff */
[----:B012---:R-:W-:Y:S05]  /*0e90*/  WARPSYNC.COLLECTIVE R10, `(.L_x_412) ;  /* 0x000000000a087348 */ /* 0x007fea0003c00000 */
[----:B0-----:R0:W3:Y:S02]  /*0ea0*/  SHFL.DOWN P1, R11, R13, R12, R15 ;  /* 0x0800000c0d0b7389 */ /* 0x0010e4000002000f */
[----:B0123--:R-:W-:Y:S05]  /*0eb0*/  ENDCOLLECTIVE ;  /* 0x000000000000791b */ /* 0x00ffea0003800000 */
.L_x_412:
[----:B------:R-:W-:Y:S01]  /*0ec0*/  IMAD.MOV.U32 R12, RZ, RZ, 0x8 ;  /* 0x00000008ff0c7424 */ /* 0x000fe200078e00ff */
[----:B------:R-:W-:-:S04]  /*0ed0*/  MOV R3, R11 ;  /* 0x0000000b00037202 */ /* 0x000fc80000000f00 */
[----:B------:R-:W-:-:S05]  /*0ee0*/  FMNMX R3, R3, R2, !PT ;  /* 0x0000000203037209 */ /* 0x000fca0007800000 */
[----:B------:R-:W-:-:S07]  /*0ef0*/  IMAD.MOV.U32 R13, RZ, RZ, R3 ;  /* 0x000000ffff0d7224 */ /* 0x000fce00078e0003 */
[----:B------:R-:W-:Y:S05]  /*0f00*/  WARPSYNC.COLLECTIVE R10, `(.L_x_413) ;  /* 0x000000000a087348 */ /* 0x000fea0003c00000 */
[----:B------:R0:W1:Y:S02]  /*0f10*/  SHFL.DOWN P1, R11, R13, R12, R15 ;  /* 0x0800000c0d0b7389 */ /* 0x000064000002000f */
[----:B01----:R-:W-:Y:S05]  /*0f20*/  ENDCOLLECTIVE ;  /* 0x000000000000791b */ /* 0x003fea0003800000 */
.L_x_413:
[----:B------:R-:W-:Y:S01]  /*0f30*/  IMAD.MOV.U32 R12, RZ, RZ, 0x4 ;  /* 0x00000004ff0c7424 */ /* 0x000fe200078e00ff */
[----:B------:R-:W-:-:S04]  /*0f40*/  MOV R4, R11 ;  /* 0x0000000b00047202 */ /* 0x000fc80000000f00 */
[----:B------:R-:W-:-:S05]  /*0f50*/  FMNMX R4, R3, R4, !PT ;  /* 0x0000000403047209 */ /* 0x000fca0007800000 */
[----:B------:R-:W-:-:S07]  /*0f60*/  IMAD.MOV.U32 R13, RZ, RZ, R4 ;  /* 0x000000ffff0d7224 */ /* 0x000fce00078e0004 */
[----:B------:R-:W-:Y:S05]  /*0f70*/  WARPSYNC.COLLECTIVE R10, `(.L_x_414) ;  /* 0x000000000a087348 */ /* 0x000fea0003c00000 */
[----:B------:R0:W1:Y:S02]  /*0f80*/  SHFL.DOWN P1, R11, R13, R12, R15 ;  /* 0x0800000c0d0b7389 */ /* 0x000064000002000f */
[----:B01----:R-:W-:Y:S05]  /*0f90*/  ENDCOLLECTIVE ;  /* 0x000000000000791b */ /* 0x003fea0003800000 */
.L_x_414:
[----:B------:R-:W-:Y:S01]  /*0fa0*/  IMAD.MOV.U32 R12, RZ, RZ, 0x2 ;  /* 0x00000002ff0c7424 */ /* 0x000fe200078e00ff */
[----:B------:R-:W-:-:S04]  /*0fb0*/  MOV R5, R11 ;  /* 0x0000000b00057202 */ /* 0x000fc80000000f00 */
[----:B------:R-:W-:-:S05]  /*0fc0*/  FMNMX R5, R4, R5, !PT ;  /* 0x0000000504057209 */ /* 0x000fca0007800000 */
[----:B------:R-:W-:-:S07]  /*0fd0*/  IMAD.MOV.U32 R13, RZ, RZ, R5 ;  /* 0x000000ffff0d7224 */ /* 0x000fce00078e0005 */
[----:B------:R-:W-:Y:S05]  /*0fe0*/  WARPSYNC.COLLECTIVE R10, `(.L_x_415) ;  /* 0x000000000a087348 */ /* 0x000fea0003c00000 */
[----:B------:R0:W1:Y:S02]  /*0ff0*/  SHFL.DOWN P1, R11, R13, R12, R15 ;  /* 0x0800000c0d0b7389 */ /* 0x000064000002000f */
[----:B01----:R-:W-:Y:S05]  /*1000*/  ENDCOLLECTIVE ;  /* 0x000000000000791b */ /* 0x003fea0003800000 */
.L_x_415:
[----:B------:R-:W-:Y:S01]  /*1010*/  IMAD.MOV.U32 R12, RZ, RZ, 0x1 ;  /* 0x00000001ff0c7424 */ /* 0x000fe200078e00ff */
[----:B------:R-:W-:-:S04]  /*1020*/  MOV R6, R11 ;  /* 0x0000000b00067202 */ /* 0x000fc80000000f00 */
[----:B------:R-:W-:-:S05]  /*1030*/  FMNMX R6, R5, R6, !PT ;  /* 0x0000000605067209 */ /* 0x000fca0007800000 */
[----:B------:R-:W-:-:S07]  /*1040*/  IMAD.MOV.U32 R13, RZ, RZ, R6 ;  /* 0x000000ffff0d7224 */ /* 0x000fce00078e0006 */
[----:B------:R-:W-:Y:S05]  /*1050*/  WARPSYNC.COLLECTIVE R10, `(.L_x_416) ;  /* 0x000000000a087348 */ /* 0x000fea0003c00000 */
[----:B------:R0:W1:Y:S02]  /*1060*/  SHFL.DOWN P1, R11, R13, R12, R15 ;  /* 0x0800000c0d0b7389 */ /* 0x000064000002000f */
[----:B01----:R-:W-:Y:S05]  /*1070*/  ENDCOLLECTIVE ;  /* 0x000000000000791b */ /* 0x003fea0003800000 */
.L_x_416:
[----:B------:R-:W-:Y:S05]  /*1080*/  BRA `(.L_x_417) ;  /* 0xfffffff400087947 */ /* 0x000fea000383ffff */
.L_x_406:
[----:B---3--:R-:W-:Y:S01]  /*1090*/  MOV R13, R3 ;  /* 0x00000003000d7202 */ /* 0x008fe20000000f00 */
[----:B------:R-:W-:Y:S01]  /*10a0*/  IMAD.MOV.U32 R12, RZ, RZ, 0x10 ;  /* 0x00000010ff0c7424 */ /* 0x000fe200078e00ff */
[----:B------:R-:W-:Y:S01]  /*10b0*/  MOV R10, 0xffffffff ;  /* 0xffffffff000a7802 */ /* 0x000fe20000000f00 */
[----:B------:R-:W-:-:S07]  /*10c0*/  IMAD.MOV.U32 R15, RZ, RZ, 0x1f ;  /* 0x0000001fff0f7424 */ /* 0x000fce00078e00ff */
[----:B012---:R-:W-:Y:S05]  /*10d0*/  WARPSYNC.COLLECTIVE R10, `(.L_x_418) ;  /* 0x000000000a087348 */ /* 0x007fea0003c00000 */
[----:B------:R3:W4:Y:S02]  /*10e0*/  SHFL.DOWN P1, R11, R13, R12, R15 ;  /* 0x0800000c0d0b7389 */ /* 0x000724000002000f */
[----:B01234-:R-:W-:Y:S05]  /*10f0*/  ENDCOLLECTIVE ;  /* 0x000000000000791b */ /* 0x01ffea0003800000 */
.L_x_418:
[----:B------:R-:W-:Y:S01]  /*1100*/  MOV R12, 0x8 ;  /* 0x00000008000c7802 */ /* 0x000fe20000000f00 */
[----:B------:R-:W-:-:S04]  /*1110*/  IMAD.MOV.U32 R4, RZ, RZ, R11 ;  /* 0x000000ffff047224 */ /* 0x000fc800078e000b */
[----:B------:R-:W-:-:S04]  /*1120*/  FADD R4, R4, R3 ;  /* 0x0000000304047221 */ /* 0x000fc80000000000 */
[----:B------:R-:W-:-:S07]  /*1130*/  IMAD.MOV.U32 R13, RZ, RZ, R4 ;  /* 0x000000ffff0d7224 */ /* 0x000fce00078e0004 */
[----:B------:R-:W-:Y:S05]  /*1140*/  WARPSYNC.COLLECTIVE R10, `(.L_x_419) ;  /* 0x000000000a087348 */ /* 0x000fea0003c00000 */
[----:B------:R0:W1:Y:S02]  /*1150*/  SHFL.DOWN P1, R11, R13, R12, R15 ;  /* 0x0800000c0d0b7389 */ /* 0x000064000002000f */
[----:B01----:R-:W-:Y:S05]  /*1160*/  ENDCOLLECTIVE ;  /* 0x000000000000791b */ /* 0x003fea0003800000 */
.L_x_419:
[----:B------:R-:W-:Y:S01]  /*1170*/  MOV R12, 0x4 ;  /* 0x00000004000c7802 */ /* 0x000fe20000000f00 */
[----:B------:R-:W-:-:S04]  /*1180*/  IMAD.MOV.U32 R5, RZ, RZ, R11 ;  /* 0x000000ffff057224 */ /* 0x000fc800078e000b */
[----:B------:R-:W-:-:S04]  /*1190*/  FADD R5, R4, R5 ;  /* 0x0000000504057221 */ /* 0x000fc80000000000 */
[----:B------:R-:W-:-:S07]  /*11a0*/  IMAD.MOV.U32 R13, RZ, RZ, R5 ;  /* 0x000000ffff0d7224 */ /* 0x000fce00078e0005 */
[----:B------:R-:W-:Y:S05]  /*11b0*/  WARPSYNC.COLLECTIVE R10, `(.L_x_420) ;  /* 0x000000000a087348 */ /* 0x000fea0003c00000 */
[----:B------:R0:W1:Y:S02]  /*11c0*/  SHFL.DOWN P1, R11, R13, R12, R15 ;  /* 0x0800000c0d0b7389 */ /* 0x000064000002000f */
[----:B01----:R-:W-:Y:S05]  /*11d0*/  ENDCOLLECTIVE ;  /* 0x000000000000791b */ /* 0x003fea0003800000 */
.L_x_420:
[----:B------:R-:W-:Y:S01]  /*11e0*/  MOV R12, 0x2 ;  /* 0x00000002000c7802 */ /* 0x000fe20000000f00 */
[----:B------:R-:W-:-:S04]  /*11f0*/  IMAD.MOV.U32 R6, RZ, RZ, R11 ;  /* 0x000000ffff067224 */ /* 0x000fc800078e000b */
[----:B------:R-:W-:-:S04]  /*1200*/  FADD R6, R5, R6 ;  /* 0x0000000605067221 */ /* 0x000fc80000000000 */
[----:B------:R-:W-:-:S07]  /*1210*/  IMAD.MOV.U32 R13, RZ, RZ, R6 ;  /* 0x000000ffff0d7224 */ /* 0x000fce00078e0006 */
[----:B------:R-:W-:Y:S05]  /*1220*/  WARPSYNC.COLLECTIVE R10, `(.L_x_421) ;  /* 0x000000000a087348 */ /* 0x000fea0003c00000 */
[----:B------:R0:W1:Y:S02]  /*1230*/  SHFL.DOWN P1, R11, R13, R12, R15 ;  /* 0x0800000c0d0b7389 */ /* 0x000064000002000f */
[----:B01----:R-:W-:Y:S05]  /*1240*/  ENDCOLLECTIVE ;  /* 0x000000000000791b */ /* 0x003fea0003800000 */
.L_x_421:
[----:B------:R-:W-:Y:S01]  /*1250*/  MOV R12, 0x1 ;  /* 0x00000001000c7802 */ /* 0x000fe20000000f00 */
[----:B------:R-:W-:-:S04]  /*1260*/  IMAD.MOV.U32 R7, RZ, RZ, R11 ;  /* 0x000000ffff077224 */ /* 0x000fc800078e000b */
[----:B------:R-:W-:-:S04]  /*1270*/  FADD R7, R6, R7 ;  /* 0x0000000706077221 */ /* 0x000fc80000000000 */
[----:B------:R-:W-:-:S07]  /*1280*/  IMAD.MOV.U32 R13, RZ, RZ, R7 ;  /* 0x000000ffff0d7224 */ /* 0x000fce00078e0007 */
[----:B------:R-:W-:Y:S05]  /*1290*/  WARPSYNC.COLLECTIVE R10, `(.L_x_422) ;  /* 0x000000000a087348 */ /* 0x000fea0003c00000 */
[----:B------:R0:W1:Y:S02]  /*12a0*/  SHFL.DOWN P1, R11, R13, R12, R15 ;  /* 0x0800000c0d0b7389 */ /* 0x000064000002000f */
[----:B01----:R-:W-:Y:S05]  /*12b0*/  ENDCOLLECTIVE ;  /* 0x000000000000791b */ /* 0x003fea0003800000 */
.L_x_422:
[----:B------:R-:W-:Y:S01]  /*12c0*/  IMAD.MOV.U32 R8, RZ, RZ, R11 ;  /* 0x000000ffff087224 */ /* 0x000fe200078e000b */
[----:B------:R-:W-:Y:S06]  /*12d0*/  BRA `(.L_x_423) ;  /* 0xfffffff400e87947 */ /* 0x000fec000383ffff */
        .weak           $__internal_7_$__cuda_sm3x_div_rn_noftz_f32_slowpath
        .type           $__internal_7_$__cuda_sm3x_div_rn_noftz_f32_slowpath,@function
        .size           $__internal_7_$__cuda_sm3x_div_rn_noftz_f32_slowpath,(.L_x_553 - $__internal_7_$__cuda_sm3x_div_rn_noftz_f32_slowpath)
$__internal_7_$__cuda_sm3x_div_rn_noftz_f32_slowpath:
[--C-:B------:R-:W-:Y:S01]  /*12e0*/  SHF.R.U32.HI R5, RZ, 0x17, R0.reuse ;  /* 0x00000017ff057819 */ /* 0x100fe20000011600 */
[----:B------:R-:W-:Y:S01]  /*12f0*/  BSSY.RECONVERGENT B2, `(.L_x_424) ;  /* 0x0000063000027945 */ /* 0x000fe20003800200 */
[----:B------:R-:W-:Y:S01]  /*1300*/  SHF.R.U32.HI R2, RZ, 0x17, R3 ;  /* 0x00000017ff027819 */ /* 0x000fe20000011603 */
[----:B------:R-:W-:Y:S01]  /*1310*/  IMAD.MOV.U32 R16, RZ, RZ, R0 ;  /* 0x000000ffff107224 */ /* 0x000fe200078e0000 */
[----:B------:R-:W-:Y:S02]  /*1320*/  LOP3.LUT R5, R5, 0xff, RZ, 0xc0, !PT ;  /* 0x000000ff05057812 */ /* 0x000fe400078ec0ff */
[----:B------:R-:W-:-:S03]  /*1330*/  LOP3.LUT R2, R2, 0xff, RZ, 0xc0, !PT ;  /* 0x000000ff02027812 */ /* 0x000fc600078ec0ff */
[----:B------:R-:W-:Y:S01]  /*1340*/  VIADD R12, R5, 0xffffffff ;  /* 0xffffffff050c7836 */ /* 0x000fe20000000000 */
[----:B------:R-:W-:-:S04]  /*1350*/  IADD3 R13, PT, PT, R2, -0x1, RZ ;  /* 0xffffffff020d7810 */ /* 0x000fc80007ffe0ff */
        /* <DEDUP_REMOVED lines=23> */
[----:B------:R-:W-:Y:S02]  /*14d0*/  @!P0 IMAD.MOV.U32 R6, RZ, RZ, -0x40 ;  /* 0xffffffc0ff068424 */ /* 0x000fe400078e00ff */
[----:B------:R-:W-:Y:S01]  /*14e0*/  @!P0 FFMA R3, R3, 1.84467440737095516160e+19, RZ ;  /* 0x5f80000003038823 */ /* 0x000fe200000000ff */
[----:B------:R-:W-:Y:S01]  /*14f0*/  @!P1 FFMA R16, R0, 1.84467440737095516160e+19, RZ ;  /* 0x5f80000000109823 */ /* 0x000fe200000000ff */
[----:B------:R-:W-:-:S07]  /*1500*/  @!P1 VIADD R6, R6, 0x40 ;  /* 0x0000004006069836 */ /* 0x000fce0000000000 */
.L_x_425:
[----:B------:R-:W-:Y:S01]  /*1510*/  LEA R13, R5, 0xc0800000, 0x17 ;  /* 0xc0800000050d7811 */ /* 0x000fe200078eb8ff */
[----:B------:R-:W-:Y:S03]  /*1520*/  BSSY.RECONVERGENT B3, `(.L_x_430) ;  /* 0x0000036000037945 */ /* 0x000fe60003800200 */
[----:B------:R-:W-:Y:S01]  /*1530*/  IADD3 R20, PT, PT, -R13, R16, RZ ;  /* 0x000000100d147210 */ /* 0x000fe20007ffe1ff */
[----:B------:R-:W-:-:S03]  /*1540*/  VIADD R16, R2, 0xffffff81 ;  /* 0xffffff8102107836 */ /* 0x000fc60000000000 */
[----:B------:R-:W0:Y:S01]  /*1550*/  MUFU.RCP R12, R20 ;  /* 0x00000014000c7308 */ /* 0x000e220000001000 */
[----:B------:R-:W-:Y:S01]  /*1560*/  FADD.FTZ R13, -R20, -RZ ;  /* 0x800000ff140d7221 */ /* 0x000fe20000010100 */
[C---:B------:R-:W-:Y:S01]  /*1570*/  IMAD R2, R16.reuse, -0x800000, R3 ;  /* 0xff80000010027824 */ /* 0x040fe200078e0203 */
[----:B------:R-:W-:-:S05]  /*1580*/  IADD3 R5, PT, PT, R16, 0x7f, -R5 ;  /* 0x0000007f10057810 */ /* 0x000fca0007ffe805 */
[----:B------:R-:W-:Y:S02]  /*1590*/  IMAD.IADD R5, R5, 0x1, R6 ;  /* 0x0000000105057824 */ /* 0x000fe400078e0206 */
        /* <DEDUP_REMOVED lines=9> */
[----:B------:R-:W-:-:S05]  /*1630*/  IADD3 R3, PT, PT, R6, R5, RZ ;  /* 0x0000000506037210 */ /* 0x000fca0007ffe0ff */
        /* <DEDUP_REMOVED lines=13> */
[C---:B------:R-:W-:Y:S01]  /*1710*/  VIADD R12, R3.reuse, 0x20 ;  /* 0x00000020030c7836 */ /* 0x040fe20000000000 */
[----:B------:R-:W-:Y:S02]  /*1720*/  ISETP.NE.AND P3, PT, R3, RZ, PT ;  /* 0x000000ff0300720c */ /* 0x000fe40003f65270 */
[----:B------:R-:W-:Y:S02]  /*1730*/  LOP3.LUT R5, R5, 0x7fffff, RZ, 0xc0, !PT ;  /* 0x007fffff05057812 */ /* 0x000fe400078ec0ff */
[----:B------:R-:W-:Y:S02]  /*1740*/  ISETP.NE.AND P1, PT, R3, RZ, PT ;  /* 0x000000ff0300720c */ /* 0x000fe40003f25270 */
[----:B------:R-:W-:-:S02]  /*1750*/  LOP3.LUT R5, R5, 0x800000, RZ, 0xfc, !PT ;  /* 0x0080000005057812 */ /* 0x000fc400078efcff */
        /* <DEDUP_REMOVED lines=10> */
[----:B------:R-:W-:-:S05]  /*1800*/  LOP3.LUT R6, R5, R6, RZ, 0xc0, !PT ;  /* 0x0000000605067212 */ /* 0x000fca00078ec0ff */
[----:B------:R-:W-:-:S05]  /*1810*/  IMAD.IADD R3, R3, 0x1, R6 ;  /* 0x0000000103037824 */ /* 0x000fca00078e0206 */
[----:B------:R-:W-:Y:S01]  /*1820*/  LOP3.LUT R2, R3, R2, RZ, 0xfc, !PT ;  /* 0x0000000203027212 */ /* 0x000fe200078efcff */
[----:B------:R-:W-:Y:S06]  /*1830*/  BRA `(.L_x_433) ;  /* 0x0000000000107947 */ /* 0x000fec0003800000 */
.L_x_432:
[----:B------:R-:W-:-:S04]  /*1840*/  LOP3.LUT R2, R2, 0x80000000, RZ, 0xc0, !PT ;  /* 0x8000000002027812 */ /* 0x000fc800078ec0ff */
[----:B------:R-:W-:Y:S01]  /*1850*/  LOP3.LUT R2, R2, 0x7f800000, RZ, 0xfc, !PT ;  /* 0x7f80000002027812 */ /* 0x000fe200078efcff */
[----:B------:R-:W-:Y:S06]  /*1860*/  BRA `(.L_x_433) ;  /* 0x0000000000047947 */ /* 0x000fec0003800000 */
.L_x_431:
[----:B------:R-:W-:-:S07]  /*1870*/  IMAD R2, R5, 0x800000, R2 ;  /* 0x0080000005027824 */ /* 0x000fce00078e0202 */
.L_x_433:
[----:B------:R-:W-:Y:S05]  /*1880*/  BSYNC.RECONVERGENT B3 ;  /* 0x0000000000037941 */ /* 0x000fea0003800200 */
.L_x_430:
[----:B------:R-:W-:Y:S05]  /*1890*/  BRA `(.L_x_434) ;  /* 0x0000000000207947 */ /* 0x000fea0003800000 */
.L_x_429:
[----:B------:R-:W-:-:S04]  /*18a0*/  LOP3.LUT R2, R16, 0x80000000, R3, 0x48, !PT ;  /* 0x8000000010027812 */ /* 0x000fc800078e4803 */
[----:B------:R-:W-:Y:S01]  /*18b0*/  LOP3.LUT R2, R2, 0x7f800000, RZ, 0xfc, !PT ;  /* 0x7f80000002027812 */ /* 0x000fe200078efcff */
[----:B------:R-:W-:Y:S06]  /*18c0*/  BRA `(.L_x_434) ;  /* 0x0000000000147947 */ /* 0x000fec0003800000 */
.L_x_428:
[----:B------:R-:W-:Y:S01]  /*18d0*/  LOP3.LUT R2, R16, 0x80000000, R3, 0x48, !PT ;  /* 0x8000000010027812 */ /* 0x000fe200078e4803 */
[----:B------:R-:W-:Y:S06]  /*18e0*/  BRA `(.L_x_434) ;  /* 0x00000000000c7947 */ /* 0x000fec0003800000 */
.L_x_427:
[----:B------:R-:W0:Y:S01]  /*18f0*/  MUFU.RSQ R2, -QNAN ;  /* 0xffc0000000027908 */ /* 0x000e220000001400 */
[----:B------:R-:W-:Y:S05]  /*1900*/  BRA `(.L_x_434) ;  /* 0x0000000000047947 */ /* 0x000fea0003800000 */
.L_x_426:
[----:B------:R-:W-:-:S07]  /*1910*/  FADD.FTZ R2, R3, R0 ;  /* 0x0000000003027221 */ /* 0x000fce0000010000 */
.L_x_434:
[----:B------:R-:W-:Y:S05]  /*1920*/  BSYNC.RECONVERGENT B2 ;  /* 0x0000000000027941 */ /* 0x000fea0003800200 */
.L_x_424:
[----:B------:R-:W-:Y:S01]  /*1930*/  IMAD.MOV.U32 R5, RZ, RZ, 0x0 ;  /* 0x00000000ff057424 */ /* 0x000fe200078e00ff */
[----:B0-----:R-:W-:-:S03]  /*1940*/  MOV R3, R2 ;  /* 0x0000000200037202 */ /* 0x001fc60000000f00 */
[----:B------:R-:W-:Y:S05]  /*1950*/  RET.REL.NODEC R4 `(_ZN8pygpukit3ops8sampling30sample_multinomial_bf16_kernelEPK13__nv_bfloat16Piiff) ;  /* 0xffffffe404a87950 */ /* 0x000fea0003c3ffff */
.L_x_435:
        /* <DEDUP_REMOVED lines=10> */
.L_x_553:


//--------------------- .text._ZN8pygpukit3ops8sampling29sample_multinomial_f16_kernelEPK6__halfPiiff --------------------------
	.section	.text._ZN8pygpukit3ops8sampling29sample_multinomial_f16_kernelEPK6__halfPiiff,"ax",@progbits
	.align	128
        .global         _ZN8pygpukit3ops8sampling29sample_multinomial_f16_kernelEPK6__halfPiiff
        .type           _ZN8pygpukit3ops8sampling29sample_multinomial_f16_kernelEPK6__halfPiiff,@function
        .size           _ZN8pygpukit3ops8sampling29sample_multinomial_f16_kernelEPK6__halfPiiff,(.L_x_554 - _ZN8pygpukit3ops8sampling29sample_multinomial_f16_kernelEPK6__halfPiiff)
        .other          _ZN8pygpukit3ops8sampling29sample_multinomial_f16_kernelEPK6__halfPiiff,@"STO_CUDA_ENTRY STV_DEFAULT"
_ZN8pygpukit3ops8sampling29sample_multinomial_f16_kernelEPK6__halfPiiff:
.text._ZN8pygpukit3ops8sampling29sample_multinomial_f16_kernelEPK6__halfPiiff:
        /* <DEDUP_REMOVED lines=16> */
.L_x_440:
[----:B0-----:R-:W-:-:S05]  /*0100*/  IMAD.WIDE R4, R19, 0x2, R14 ;  /* 0x0000000213047825 */ /* 0x001fca00078e020e */
[----:B------:R-:W3:Y:S01]  /*0110*/  LDG.E.U16.CONSTANT R3, desc[UR6][R4.64] ;  /* 0x0000000604037981 */ /* 0x000ee2000c1e9500 */
[----:B--2---:R-:W0:Y:S01]  /*0120*/  MUFU.RCP R2, R11 ;  /* 0x0000000b00027308 */ /* 0x004e220000001000 */
[----:B------:R-:W-:Y:S01]  /*0130*/  IADD3 R19, PT, PT, R19, UR8, RZ ;  /* 0x0000000813137c10 */ /* 0x000fe2000fffe0ff */
[----:B------:R-:W-:Y:S03]  /*0140*/  BSSY.RECONVERGENT B1, `(.L_x_438) ;  /* 0x000000d000017945 */ /* 0x000fe60003800200 */
[----:B------:R-:W-:Y:S01]  /*0150*/  ISETP.GE.AND P2, PT, R19, R10, PT ;  /* 0x0000000a1300720c */ /* 0x000fe20003f46270 */
        /* <DEDUP_REMOVED lines=9> */
[----:B-1----:R-:W-:Y:S05]  /*01f0*/  CALL.REL.NOINC `($__internal_8_$__cuda_sm3x_div_rn_noftz_f32_slowpath) ;  /* 0x0000001000387944 */ /* 0x002fea0003c00000 */
[----:B------:R-:W-:-:S07]  /*0200*/  IMAD.MOV.U32 R13, RZ, RZ, R3 ;  /* 0x000000ffff0d7224 */ /* 0x000fce00078e0003 */
.L_x_439:
[----:B------:R-:W-:Y:S05]  /*0210*/  BSYNC.RECONVERGENT B1 ;  /* 0x0000000000017941 */ /* 0x000fea0003800200 */
.L_x_438:
[----:B------:R-:W-:Y:S01]  /*0220*/  FMNMX R18, R13, R18, !PT ;  /* 0x000000120d127209 */ /* 0x000fe20007800000 */
[----:B------:R-:W-:Y:S06]  /*0230*/  @!P2 BRA `(.L_x_440) ;  /* 0xfffffffc00b0a947 */ /* 0x000fec000383ffff */
.L_x_437:
[----:B------:R-:W-:Y:S05]  /*0240*/  BSYNC.RECONVERGENT B0 ;  /* 0x0000000000007941 */ /* 0x000fea0003800200 */
.L_x_436:
        /* <DEDUP_REMOVED lines=38> */
.L_x_460:
[----:B------:R-:W3:Y:S01]  /*04b0*/  @!P0 S2R R3, SR_CgaCtaId ;  /* 0x0000000000038919 */ /* 0x000ee20000008800 */
[----:B------:R-:W-:Y:S02]  /*04c0*/  @!P0 MOV R2, 0x400 ;  /* 0x0000040000028802 */ /* 0x000fe40000000f00 */
[----:B--2---:R-:W-:Y:S02]  /*04d0*/  FMNMX R11, R6, R11, !PT ;  /* 0x0000000b060b7209 */ /* 0x004fe40007800000 */
[----:B---3--:R-:W-:-:S05]  /*04e0*/  @!P0 LEA R2, R3, R2, 0x18 ;  /* 0x0000000203028211 */ /* 0x008fca00078ec0ff */
[----:B------:R2:W-:Y:S02]  /*04f0*/  @!P0 STS [R2], R11 ;  /* 0x0000000b02008388 */ /* 0x0005e40000000800 */
.L_x_441:
[----:B------:R-:W2:Y:S02]  /*0500*/  LDCU UR4, c[0x0][0x390] ;  /* 0x00007200ff0477ac */ /* 0x000ea40008000800 */
[----:B--2---:R-:W-:Y:S01]  /*0510*/  IMAD.U32 R2, RZ, RZ, UR4 ;  /* 0x00000004ff027e24 */ /* 0x004fe2000f8e00ff */
[----:B------:R-:W-:Y:S05]  /*0520*/  WARPSYNC.ALL ;  /* 0x0000000000007948 */ /* 0x000fea0003800000 */
[----:B------:R-:W-:Y:S01]  /*0530*/  ISETP.GE.AND P0, PT, R9, R2, PT ;  /* 0x000000020900720c */ /* 0x000fe20003f06270 */
[----:B------:R-:W2:Y:S08]  /*0540*/  S2UR UR5, SR_CgaCtaId ;  /* 0x00000000000579c3 */ /* 0x000eb00000008800 */
[----:B------:R-:W-:Y:S01]  /*0550*/  BAR.SYNC.DEFER_BLOCKING 0x0 ;  /* 0x0000000000007b1d */ /* 0x000fe20000010000 */
[----:B------:R-:W-:-:S05]  /*0560*/  HFMA2 R19, -RZ, RZ, 0, 0 ;  /* 0x00000000ff137431 */ /* 0x000fca00000001ff */
[----:B------:R-:W-:Y:S01]  /*0570*/  UMOV UR4, 0x400 ;  /* 0x0000040000047882 */ /* 0x000fe20000000000 */
[----:B------:R-:W-:Y:S01]  /*0580*/  BSSY.RECONVERGENT B0, `(.L_x_443) ;  /* 0x0000028000007945 */ /* 0x000fe20003800200 */
[----:B--2---:R-:W-:-:S09]  /*0590*/  ULEA UR4, UR5, UR4, 0x18 ;  /* 0x0000000405047291 */ /* 0x004fd2000f8ec0ff */
[----:B------:R-:W2:Y:S02]  /*05a0*/  LDS R14, [UR4] ;  /* 0x00000004ff0e7984 */ /* 0x000ea40008000800 */
[----:B------:R-:W3:Y:S01]  /*05b0*/  LDCU UR4, c[0x0][0x390] ;  /* 0x00007200ff0477ac */ /* 0x000ee20008000800 */
[----:B------:R-:W-:Y:S05]  /*05c0*/  @P0 BRA `(.L_x_444) ;  /* 0x00000000008c0947 */ /* 0x000fea0003800000 */
[----:B------:R-:W4:Y:S01]  /*05d0*/  LDC R18, c[0x0][0x394] ;  /* 0x0000e500ff127b82 */ /* 0x000f220000000800 */
[----:B------:R-:W-:Y:S02]  /*05e0*/  IMAD.MOV.U32 R19, RZ, RZ, RZ ;  /* 0x000000ffff137224 */ /* 0x000fe400078e00ff */
[----:B------:R-:W-:-:S05]  /*05f0*/  IMAD.MOV.U32 R15, RZ, RZ, R9 ;  /* 0x000000ffff0f7224 */ /* 0x000fca00078e0009 */
[----:B0-----:R-:W0:Y:S02]  /*0600*/  LDC.64 R10, c[0x0][0x380] ;  /* 0x0000e000ff0a7b82 */ /* 0x001e240000000a00 */
.L_x_447:
[----:B0-----:R-:W-:-:S06]  /*0610*/  IMAD.WIDE R4, R15, 0x2, R10 ;  /* 0x000000020f047825 */ /* 0x001fcc00078e020a */
[----:B------:R-:W5:Y:S01]  /*0620*/  LDG.E.U16.CONSTANT R4, desc[UR6][R4.64] ;  /* 0x0000000604047981 */ /* 0x000f62000c1e9500 */
[----:B----4-:R-:W0:Y:S01]  /*0630*/  MUFU.RCP R3, R18 ;  /* 0x0000001200037308 */ /* 0x010e220000001000 */
[----:B------:R-:W-:Y:S01]  /*0640*/  BSSY.RECONVERGENT B1, `(.L_x_445) ;  /* 0x000000c000017945 */ /* 0x000fe20003800200 */
[----:B0-----:R-:W-:-:S04]  /*0650*/  FFMA R2, R3, -R18, 1 ;  /* 0x3f80000003027423 */ /* 0x001fc80000000812 */
[----:B------:R-:W-:Y:S01]  /*0660*/  FFMA R2, R3, R2, R3 ;  /* 0x0000000203027223 */ /* 0x000fe20000000003 */
[----:B-----5:R-:W-:-:S04]  /*0670*/  HADD2.F32 R12, -RZ, R4.H0_H0 ;  /* 0x20000004ff0c7230 */ /* 0x020fc80000004100 */
[----:B------:R-:W0:Y:S01]  /*0680*/  FCHK P0, R12, R18 ;  /* 0x000000120c007302 */ /* 0x000e220000000000 */
[----:B------:R-:W-:-:S04]  /*0690*/  FFMA R3, R2, R12, RZ ;  /* 0x0000000c02037223 */ /* 0x000fc800000000ff */
[----:B------:R-:W-:-:S04]  /*06a0*/  FFMA R6, R3, -R18, R12 ;  /* 0x8000001203067223 */ /* 0x000fc8000000000c */
[----:B------:R-:W-:Y:S01]  /*06b0*/  FFMA R3, R2, R6, R3 ;  /* 0x0000000602037223 */ /* 0x000fe20000000003 */
[----:B0-----:R-:W-:Y:S06]  /*06c0*/  @!P0 BRA `(.L_x_446) ;  /* 0x00000000000c8947 */ /* 0x001fec0003800000 */
[----:B------:R-:W-:Y:S02]  /*06d0*/  MOV R3, R12 ;  /* 0x0000000c00037202 */ /* 0x000fe40000000f00 */
[----:B------:R-:W-:-:S07]  /*06e0*/  MOV R4, 0x700 ;  /* 0x0000070000047802 */ /* 0x000fce0000000f00 */
[----:B-123--:R-:W-:Y:S05]  /*06f0*/  CALL.REL.NOINC `($__internal_8_$__cuda_sm3x_div_rn_noftz_f32_slowpath) ;  /* 0x0000000800f87944 */ /* 0x00efea0003c00000 */
.L_x_446:
[----:B---3--:R-:W-:Y:S05]  /*0700*/  BSYNC.RECONVERGENT B1 ;  /* 0x0000000000017941 */ /* 0x008fea0003800200 */
.L_x_445:
        /* <DEDUP_REMOVED lines=15> */
.L_x_444:
[----:B---3--:R-:W-:Y:S05]  /*0800*/  BSYNC.RECONVERGENT B0 ;  /* 0x0000000000007941 */ /* 0x008fea0003800200 */
.L_x_443:
        /* <DEDUP_REMOVED lines=39> */
.L_x_466:
[----:B------:R-:W4:Y:S01]  /*0a80*/  @!P0 S2R R4, SR_CgaCtaId ;  /* 0x0000000000048919 */ /* 0x000f220000008800 */
[----:B------:R-:W-:Y:S01]  /*0a90*/  @!P0 MOV R3, 0x400 ;  /* 0x0000040000038802 */ /* 0x000fe20000000f00 */
[----:B---3--:R-:W-:-:S03]  /*0aa0*/  FADD R8, R7, R8 ;  /* 0x0000000807087221 */ /* 0x008fc60000000000 */
[----:B----4-:R-:W-:-:S05]  /*0ab0*/  @!P0 LEA R3, R4, R3, 0x18 ;  /* 0x0000000304038211 */ /* 0x010fca00078ec0ff */
[----:B------:R3:W-:Y:S02]  /*0ac0*/  @!P0 STS [R3+0x80], R8 ;  /* 0x0000800803008388 */ /* 0x0007e40000000800 */
.L_x_448:
        /* <DEDUP_REMOVED lines=19> */
.L_x_454:
[----:B------:R-:W-:-:S06]  /*0c00*/  IMAD.WIDE.U32 R4, R11, 0x2, R8 ;  /* 0x000000020b047825 */ /* 0x000fcc00078e0008 */
[----:B------:R-:W3:Y:S01]  /*0c10*/  LDG.E.U16.CONSTANT R4, desc[UR6][R4.64] ;  /* 0x0000000604047981 */ /* 0x000ee2000c1e9500 */
[----:B------:R-:W0:Y:S01]  /*0c20*/  MUFU.RCP R2, R15 ;  /* 0x0000000f00027308 */ /* 0x000e220000001000 */
[----:B------:R-:W-:Y:S01]  /*0c30*/  BSSY.RECONVERGENT B1, `(.L_x_452) ;  /* 0x000000c000017945 */ /* 0x000fe20003800200 */
        /* <DEDUP_REMOVED lines=8> */
[----:B------:R-:W-:Y:S01]  /*0cc0*/  IMAD.MOV.U32 R3, RZ, RZ, R12 ;  /* 0x000000ffff037224 */ /* 0x000fe200078e000c */
[----:B------:R-:W-:-:S07]  /*0cd0*/  MOV R4, 0xcf0 ;  /* 0x00000cf000047802 */ /* 0x000fce0000000f00 */
[----:B-12-4-:R-:W-:Y:S05]  /*0ce0*/  CALL.REL.NOINC `($__internal_8_$__cuda_sm3x_div_rn_noftz_f32_slowpath) ;  /* 0x00000004007c7944 */ /* 0x016fea0003c00000 */
.L_x_453:
[----:B----4-:R-:W-:Y:S05]  /*0cf0*/  BSYNC.RECONVERGENT B1 ;  /* 0x0000000000017941 */ /* 0x010fea0003800200 */
.L_x_452:
[----:B------:R-:W-:Y:S02]  /*0d00*/  HFMA2 R5, -RZ, RZ, 3.7421875, 0 ;  /* 0x437c0000ff057431 */ /* 0x000fe400000001ff */
[----:B------:R-:W-:Y:S02]  /*0d10*/  IMAD.MOV.U32 R2, RZ, RZ, 0x3bbb989d ;  /* 0x3bbb989dff027424 */ /* 0x000fe400078e00ff */
[----:B--2---:R-:W-:-:S04]  /*0d20*/  FADD R3, -R14, R3 ;  /* 0x000000030e037221 */ /* 0x004fc80000000100 */
        /* <DEDUP_REMOVED lines=11> */
[----:B------:R-:W-:-:S13]  /*0de0*/  ISETP.NE.AND P0, PT, R11, UR8, PT ;  /* 0x000000080b007c0c */ /* 0x000fda000bf05270 */
[----:B------:R-:W-:Y:S05]  /*0df0*/  @P0 BRA `(.L_x_454) ;  /* 0xfffffffc00800947 */ /* 0x000fea000383ffff */
[----:B------:R-:W-:-:S07]  /*0e00*/  MOV R11, R18 ;  /* 0x00000012000b7202 */ /* 0x000fce0000000f00 */
.L_x_451:
[----:B----4-:R-:W-:Y:S05]  /*0e10*/  BSYNC.RECONVERGENT B0 ;  /* 0x0000000000007941 */ /* 0x010fea0003800200 */
.L_x_450:
[----:B0--3--:R-:W0:Y:S02]  /*0e20*/  LDC.64 R2, c[0x0][0x388] ;  /* 0x0000e200ff027b82 */ /* 0x009e240000000a00 */
[----:B0-----:R-:W-:Y:S01]  /*0e30*/  STG.E desc[UR6][R2.64], R11 ;  /* 0x0000000b02007986 */ /* 0x001fe2000c101906 */
[----:B------:R-:W-:Y:S05]  /*0e40*/  EXIT ;  /* 0x000000000000794d */ /* 0x000fea0003800000 */
.L_x_442:
[----:B------:R-:W-:Y:S02]  /*0e50*/  HFMA2 R15, -RZ, RZ, 0, 1.847743988037109375e-06 ;  /* 0x0000001fff0f7431 */ /* 0x000fe400000001ff */
[----:B---3--:R-:W-:Y:S02]  /*0e60*/  IMAD.MOV.U32 R13, RZ, RZ, R2 ;  /* 0x000000ffff0d7224 */ /* 0x008fe400078e0002 */
[----:B------:R-:W-:Y:S02]  /*0e70*/  IMAD.MOV.U32 R12, RZ, RZ, 0x10 ;  /* 0x00000010ff0c7424 */ /* 0x000fe400078e00ff */
[----:B------:R-:W-:-:S07]  /*0e80*/  IMAD.MOV.U32 R10, RZ, RZ, -0x1 ;  /* 0xffffffffff0a7424 */ /* 0x000fce00078e00ff */
[----:B012---:R-:W-:Y:S05]  /*0e90*/  WARPSYNC.COLLECTIVE R10, `(.L_x_455) ;  /* 0x000000000a087348 */ /* 0x007fea0003c00000 */
[----:B0-----:R0:W3:Y:S02]  /*0ea0*/  SHFL.DOWN P1, R11, R13, R12, R15 ;  /* 0x0800000c0d0b7389 */ /* 0x0010e4000002000f */
[----:B0123--:R-:W-:Y:S05]  /*0eb0*/  ENDCOLLECTIVE ;  /* 0x000000000000791b */ /* 0x00ffea0003800000 */
.L_x_455:
[----:B------:R-:W-:Y:S02]  /*0ec0*/  IMAD.MOV.U32 R12, RZ, RZ, 0x8 ;  /* 0x00000008ff0c7424 */ /* 0x000fe400078e00ff */
[----:B------:R-:W-:-:S05]  /*0ed0*/  IMAD.MOV.U32 R3, RZ, RZ, R11 ;  /* 0x000000ffff037224 */ /* 0x000fca00078e000b */
[----:B------:R-:W-:-:S04]  /*0ee0*/  FMNMX R3, R3, R2, !PT ;  /* 0x0000000203037209 */ /* 0x000fc80007800000 */
[----:B------:R-:W-:-:S07]  /*0ef0*/  MOV R13, R3 ;  /* 0x00000003000d7202 */ /* 0x000fce0000000f00 */
[----:B------:R-:W-:Y:S05]  /*0f00*/  WARPSYNC.COLLECTIVE R10, `(.L_x_456) ;  /* 0x000000000a087348 */ /* 0x000fea0003c00000 */
[----:B------:R0:W1:Y:S02]  /*0f10*/  SHFL.DOWN P1, R11, R13, R12, R15 ;  /* 0x0800000c0d0b7389 */ /* 0x000064000002000f */
[----:B01----:R-:W-:Y:S05]  /*0f20*/  ENDCOLLECTIVE ;  /* 0x000000000000791b */ /* 0x003fea0003800000 */
.L_x_456:
[----:B------:R-:W-:Y:S02]  /*0f30*/  IMAD.MOV.U32 R12, RZ, RZ, 0x4 ;  /* 0x00000004ff0c7424 */ /* 0x000fe400078e00ff */
[----:B------:R-:W-:-:S05]  /*0f40*/  IMAD.MOV.U32 R4, RZ, RZ, R11 ;  /* 0x000000ffff047224 */ /* 0x000fca00078e000b */
[----:B------:R-:W-:-:S04]  /*0f50*/  FMNMX R4, R3, R4, !PT ;  /* 0x0000000403047209 */ /* 0x000fc80007800000 */
[----:B------:R-:W-:-:S07]  /*0f60*/  MOV R13, R4 ;  /* 0x00000004000d7202 */ /* 0x000fce0000000f00 */
[----:B------:R-:W-:Y:S05]  /*0f70*/  WARPSYNC.COLLECTIVE R10, `(.L_x_457) ;  /* 0x000000000a087348 */ /* 0x000fea0003c00000 */
[----:B------:R0:W1:Y:S02]  /*0f80*/  SHFL.DOWN P1, R11, R13, R12, R15 ;  /* 0x0800000c0d0b7389 */ /* 0x000064000002000f */
[----:B01----:R-:W-:Y:S05]  /*0f90*/  ENDCOLLECTIVE ;  /* 0x000000000000791b */ /* 0x003fea0003800000 */
.L_x_457:
[----:B------:R-:W-:Y:S02]  /*0fa0*/  IMAD.MOV.U32 R12, RZ, RZ, 0x2 ;  /* 0x00000002ff0c7424 */ /* 0x000fe400078e00ff */
[----:B------:R-:W-:-:S05]  /*0fb0*/  IMAD.MOV.U32 R5, RZ, RZ, R11 ;  /* 0x000000ffff057224 */ /* 0x000fca00078e000b */
[----:B------:R-:W-:-:S04]  /*0fc0*/  FMNMX R5, R4, R5, !PT ;  /* 0x0000000504057209 */ /* 0x000fc80007800000 */
[----:B------:R-:W-:-:S07]  /*0fd0*/  MOV R13, R5 ;  /* 0x00000005000d7202 */ /* 0x000fce0000000f00 */
[----:B------:R-:W-:Y:S05]  /*0fe0*/  WARPSYNC.COLLECTIVE R10, `(.L_x_458) ;  /* 0x000000000a087348 */ /* 0x000fea0003c00000 */
[----:B------:R0:W1:Y:S02]  /*0ff0*/  SHFL.DOWN P1, R11, R13, R12, R15 ;  /* 0x0800000c0d0b7389 */ /* 0x000064000002000f */
[----:B01----:R-:W-:Y:S05]  /*1000*/  ENDCOLLECTIVE ;  /* 0x000000000000791b */ /* 0x003fea0003800000 */
.L_x_458:
[----:B------:R-:W-:Y:S02]  /*1010*/  IMAD.MOV.U32 R12, RZ, RZ, 0x1 ;  /* 0x00000001ff0c7424 */ /* 0x000fe400078e00ff */
[----:B------:R-:W-:-:S05]  /*1020*/  IMAD.MOV.U32 R6, RZ, RZ, R11 ;  /* 0x000000ffff067224 */ /* 0x000fca00078e000b */
[----:B------:R-:W-:-:S04]  /*1030*/  FMNMX R6, R5, R6, !PT ;  /* 0x0000000605067209 */ /* 0x000fc80007800000 */
[----:B------:R-:W-:-:S07]  /*1040*/  MOV R13, R6 ;  /* 0x00000006000d7202 */ /* 0x000fce0000000f00 */
[----:B------:R-:W-:Y:S05]  /*1050*/  WARPSYNC.COLLECTIVE R10, `(.L_x_459) ;  /* 0x000000000a087348 */ /* 0x000fea0003c00000 */
[----:B------:R0:W1:Y:S02]  /*1060*/  SHFL.DOWN P1, R11, R13, R12, R15 ;  /* 0x0800000c0d0b7389 */ /* 0x000064000002000f */
[----:B01----:R-:W-:Y:S05]  /*1070*/  ENDCOLLECTIVE ;  /* 0x000000000000791b */ /* 0x003fea0003800000 */
.L_x_459:
[----:B------:R-:W-:Y:S05]  /*1080*/  BRA `(.L_x_460) ;  /* 0xfffffff400087947 */ /* 0x000fea000383ffff */
.L_x_449:
[----:B---3--:R-:W-:Y:S01]  /*1090*/  IMAD.MOV.U32 R13, RZ, RZ, R3 ;  /* 0x000000ffff0d7224 */ /* 0x008fe200078e0003 */
[----:B------:R-:W-:Y:S01]  /*10a0*/  MOV R12, 0x10 ;  /* 0x00000010000c7802 */ /* 0x000fe20000000f00 */
[----:B------:R-:W-:Y:S02]  /*10b0*/  IMAD.MOV.U32 R15, RZ, RZ, 0x1f ;  /* 0x0000001fff0f7424 */ /* 0x000fe400078e00ff */
[----:B------:R-:W-:-:S07]  /*10c0*/  IMAD.MOV.U32 R10, RZ, RZ, -0x1 ;  /* 0xffffffffff0a7424 */ /* 0x000fce00078e00ff */
[----:B012---:R-:W-:Y:S05]  /*10d0*/  WARPSYNC.COLLECTIVE R10, `(.L_x_461) ;  /* 0x000000000a087348 */ /* 0x007fea0003c00000 */
[----:B------:R3:W4:Y:S02]  /*10e0*/  SHFL.DOWN P1, R11, R13, R12, R15 ;  /* 0x0800000c0d0b7389 */ /* 0x000724000002000f */
[----:B01234-:R-:W-:Y:S05]  /*10f0*/  ENDCOLLECTIVE ;  /* 0x000000000000791b */ /* 0x01ffea0003800000 */
.L_x_461:
[----:B------:R-:W-:Y:S01]  /*1100*/  IMAD.MOV.U32 R12, RZ, RZ, 0x8 ;  /* 0x00000008ff0c7424 */ /* 0x000fe200078e00ff */
[----:B------:R-:W-:-:S05]  /*1110*/  MOV R4, R11 ;  /* 0x0000000b00047202 */ /* 0x000fca0000000f00 */
[----:B------:R-:W-:-:S04]  /*1120*/  FADD R4, R4, R3 ;  /* 0x0000000304047221 */ /* 0x000fc80000000000 */
[----:B------:R-:W-:-:S07]  /*1130*/  IMAD.MOV.U32 R13, RZ, RZ, R4 ;  /* 0x000000ffff0d7224 */ /* 0x000fce00078e0004 */
[----:B------:R-:W-:Y:S05]  /*1140*/  WARPSYNC.COLLECTIVE R10, `(.L_x_462) ;  /* 0x000000000a087348 */ /* 0x000fea0003c00000 */
[----:B------:R0:W1:Y:S02]  /*1150*/  SHFL.DOWN P1, R11, R13, R12, R15 ;  /* 0x0800000c0d0b7389 */ /* 0x000064000002000f */
[----:B01----:R-:W-:Y:S05]  /*1160*/  ENDCOLLECTIVE ;  /* 0x000000000000791b */ /* 0x003fea0003800000 */
.L_x_462:
[----:B------:R-:W-:Y:S01]  /*1170*/  IMAD.MOV.U32 R12, RZ, RZ, 0x4 ;  /* 0x00000004ff0c7424 */ /* 0x000fe200078e00ff */
[----:B------:R-:W-:-:S05]  /*1180*/  MOV R5, R11 ;  /* 0x0000000b00057202 */ /* 0x000fca0000000f00 */
[----:B------:R-:W-:-:S04]  /*1190*/  FADD R5, R4, R5 ;  /* 0x0000000504057221 */ /* 0x000fc80000000000 */
[----:B------:R-:W-:-:S07]  /*11a0*/  IMAD.MOV.U32 R13, RZ, RZ, R5 ;  /* 0x000000ffff0d7224 */ /* 0x000fce00078e0005 */
[----:B------:R-:W-:Y:S05]  /*11b0*/  WARPSYNC.COLLECTIVE R10, `(.L_x_463) ;  /* 0x000000000a087348 */ /* 0x000fea0003c00000 */
[----:B------:R0:W1:Y:S02]  /*11c0*/  SHFL.DOWN P1, R11, R13, R12, R15 ;  /* 0x0800000c0d0b7389 */ /* 0x000064000002000f */
[----:B01----:R-:W-:Y:S05]  /*11d0*/  ENDCOLLECTIVE ;  /* 0x000000000000791b */ /* 0x003fea0003800000 */
.L_x_463:
[----:B------:R-:W-:Y:S01]  /*11e0*/  IMAD.MOV.U32 R12, RZ, RZ, 0x2 ;  /* 0x00000002ff0c7424 */ /* 0x000fe200078e00ff */
[----:B------:R-:W-:-:S05]  /*11f0*/  MOV R6, R11 ;  /* 0x0000000b00067202 */ /* 0x000fca0000000f00 */
[----:B------:R-:W-:-:S04]  /*1200*/  FADD R6, R5, R6 ;  /* 0x0000000605067221 */ /* 0x000fc80000000000 */
[----:B------:R-:W-:-:S07]  /*1210*/  IMAD.MOV.U32 R13, RZ, RZ, R6 ;  /* 0x000000ffff0d7224 */ /* 0x000fce00078e0006 */
[----:B------:R-:W-:Y:S05]  /*1220*/  WARPSYNC.COLLECTIVE R10, `(.L_x_464) ;  /* 0x000000000a087348 */ /* 0x000fea0003c00000 */
[----:B------:R0:W1:Y:S02]  /*1230*/  SHFL.DOWN P1, R11, R13, R12, R15 ;  /* 0x0800000c0d0b7389 */ /* 0x000064000002000f */
[----:B01----:R-:W-:Y:S05]  /*1240*/  ENDCOLLECTIVE ;  /* 0x000000000000791b */ /* 0x003fea0003800000 */
.L_x_464:
[----:B------:R-:W-:Y:S01]  /*1250*/  IMAD.MOV.U32 R12, RZ, RZ, 0x1 ;  /* 0x00000001ff0c7424 */ /* 0x000fe200078e00ff */
[----:B------:R-:W-:-:S05]  /*1260*/  MOV R7, R11 ;  /* 0x0000000b00077202 */ /* 0x000fca0000000f00 */
[----:B------:R-:W-:-:S04]  /*1270*/  FADD R7, R6, R7 ;  /* 0x0000000706077221 */ /* 0x000fc80000000000 */
[----:B------:R-:W-:-:S07]  /*1280*/  IMAD.MOV.U32 R13, RZ, RZ, R7 ;  /* 0x000000ffff0d7224 */ /* 0x000fce00078e0007 */
[----:B------:R-:W-:Y:S05]  /*1290*/  WARPSYNC.COLLECTIVE R10, `(.L_x_465) ;  /* 0x000000000a087348 */ /* 0x000fea0003c00000 */
[----:B------:R0:W1:Y:S02]  /*12a0*/  SHFL.DOWN P1, R11, R13, R12, R15 ;  /* 0x0800000c0d0b7389 */ /* 0x000064000002000f */
[----:B01----:R-:W-:Y:S05]  /*12b0*/  ENDCOLLECTIVE ;  /* 0x000000000000791b */ /* 0x003fea0003800000 */
.L_x_465:
[----:B------:R-:W-:Y:S01]  /*12c0*/  MOV R8, R11 ;  /* 0x0000000b00087202 */ /* 0x000fe20000000f00 */
[----:B------:R-:W-:Y:S06]  /*12d0*/  BRA `(.L_x_466) ;  /* 0xfffffff400e87947 */ /* 0x000fec000383ffff */
        .weak           $__internal_8_$__cuda_sm3x_div_rn_noftz_f32_slowpath
        .type           $__internal_8_$__cuda_sm3x_div_rn_noftz_f32_slowpath,@function
        .size           $__internal_8_$__cuda_sm3x_div_rn_noftz_f32_slowpath,(.L_x_554 - $__internal_8_$__cuda_sm3x_div_rn_noftz_f32_slowpath)
$__internal_8_$__cuda_sm3x_div_rn_noftz_f32_slowpath:
[----:B------:R-:W-:Y:S01]  /*12e0*/  SHF.R.U32.HI R5, RZ, 0x17, R0 ;  /* 0x00000017ff057819 */ /* 0x000fe20000011600 */
[----:B------:R-:W-:Y:S01]  /*12f0*/  BSSY.RECONVERGENT B2, `(.L_x_467) ;  /* 0x0000063000027945 */ /* 0x000fe20003800200 */
[----:B------:R-:W-:Y:S02]  /*1300*/  SHF.R.U32.HI R2, RZ, 0x17, R3 ;  /* 0x00000017ff027819 */ /* 0x000fe40000011603 */
[----:B------:R-:W-:Y:S02]  /*1310*/  LOP3.LUT R5, R5, 0xff, RZ, 0xc0, !PT ;  /* 0x000000ff05057812 */ /* 0x000fe400078ec0ff */
[----:B------:R-:W-:Y:S02]  /*1320*/  LOP3.LUT R2, R2, 0xff, RZ, 0xc0, !PT ;  /* 0x000000ff02027812 */ /* 0x000fe400078ec0ff */
[----:B------:R-:W-:Y:S01]  /*1330*/  MOV R16, R0 ;  /* 0x0000000000107202 */ /* 0x000fe20000000f00 */
        /* <DEDUP_REMOVED lines=24> */
[----:B------:R-:W-:Y:S01]  /*14c0*/  @P0 IMAD.MOV.U32 R6, RZ, RZ, RZ ;  /* 0x000000ffff060224 */ /* 0x000fe200078e00ff */
[----:B------:R-:W-:Y:S01]  /*14d0*/  @!P0 MOV R6, 0xffffffc0 ;  /* 0xffffffc000068802 */ /* 0x000fe20000000f00 */
[----:B------:R-:W-:Y:S01]  /*14e0*/  @!P0 FFMA R3, R3, 1.84467440737095516160e+19, RZ ;  /* 0x5f80000003038823 */ /* 0x000fe200000000ff */
[----:B------:R-:W-:-:S03]  /*14f0*/  @!P1 FFMA R16, R0, 1.84467440737095516160e+19, RZ ;  /* 0x5f80000000109823 */ /* 0x000fc600000000ff */
[----:B------:R-:W-:-:S07]  /*1500*/  @!P1 VIADD R6, R6, 0x40 ;  /* 0x0000004006069836 */ /* 0x000fce0000000000 */
.L_x_468:
[----:B------:R-:W-:Y:S01]  /*1510*/  LEA R13, R5, 0xc0800000, 0x17 ;  /* 0xc0800000050d7811 */ /* 0x000fe200078eb8ff */
[----:B------:R-:W-:Y:S04]  /*1520*/  BSSY.RECONVERGENT B3, `(.L_x_473) ;  /* 0x0000036000037945 */ /* 0x000fe80003800200 */
[----:B------:R-:W-:Y:S01]  /*1530*/  IMAD.IADD R20, R16, 0x1, -R13 ;  /* 0x0000000110147824 */ /* 0x000fe200078e0a0d */
[----:B------:R-:W-:-:S03]  /*1540*/  IADD3 R16, PT, PT, R2, -0x7f, RZ ;  /* 0xffffff8102107810 */ /* 0x000fc60007ffe0ff */
        /* <DEDUP_REMOVED lines=14> */
[----:B------:R-:W-:-:S05]  /*1630*/  IMAD.IADD R3, R6, 0x1, R5 ;  /* 0x0000000106037824 */ /* 0x000fca00078e0205 */
        /* <DEDUP_REMOVED lines=16> */
[----:B------:R-:W-:Y:S01]  /*1740*/  ISETP.NE.AND P1, PT, R3, RZ, PT ;  /* 0x000000ff0300720c */ /* 0x000fe20003f25270 */
[----:B------:R-:W-:Y:S01]  /*1750*/  IMAD.MOV R3, RZ, RZ, -R3 ;  /* 0x000000ffff037224 */ /* 0x000fe200078e0a03 */
[----:B------:R-:W-:-:S02]  /*1760*/  LOP3.LUT R5, R5, 0x800000, RZ, 0xfc, !PT ;  /* 0x0080000005057812 */ /* 0x000fc400078efcff */
[----:B------:R-:W-:Y:S02]  /*1770*/  FSETP.NEU.FTZ.AND P0, PT, R6, R13, PT ;  /* 0x0000000d0600720b */ /* 0x000fe40003f1d000 */
[----:B------:R-:W-:Y:S02]  /*1780*/  SHF.L.U32 R12, R5, R12, RZ ;  /* 0x0000000c050c7219 */ /* 0x000fe400000006ff */
[----:B------:R-:W-:Y:S02]  /*1790*/  SEL R6, R3, RZ, P3 ;  /* 0x000000ff03067207 */ /* 0x000fe40001800000 */
[----:B------:R-:W-:Y:S02]  /*17a0*/  ISETP.NE.AND P1, PT, R12, RZ, P1 ;  /* 0x000000ff0c00720c */ /* 0x000fe40000f25270 */
[----:B------:R-:W-:Y:S02]  /*17b0*/  SHF.R.U32.HI R6, RZ, R6, R5 ;  /* 0x00000006ff067219 */ /* 0x000fe40000011605 */
[----:B------:R-:W-:-:S02]  /*17c0*/  PLOP3.LUT P0, PT, P0, P1, PT, 0xf8, 0x8f ;  /* 0x00000000008f781c */ /* 0x000fc40000703f70 */
[----:B------:R-:W-:Y:S02]  /*17d0*/  SHF.R.U32.HI R3, RZ, 0x1, R6 ;  /* 0x00000001ff037819 */ /* 0x000fe40000011606 */
[----:B------:R-:W-:-:S04]  /*17e0*/  SEL R12, RZ, 0x1, !P0 ;  /* 0x00000001ff0c7807 */ /* 0x000fc80004000000 */
[----:B------:R-:W-:-:S04]  /*17f0*/  LOP3.LUT R5, R12, 0x1, R3, 0xf8, !PT ;  /* 0x000000010c057812 */ /* 0x000fc800078ef803 */
[----:B------:R-:W-:-:S04]  /*1800*/  LOP3.LUT R6, R5, R6, RZ, 0xc0, !PT ;  /* 0x0000000605067212 */ /* 0x000fc800078ec0ff */
[----:B------:R-:W-:-:S04]  /*1810*/  IADD3 R3, PT, PT, R3, R6, RZ ;  /* 0x0000000603037210 */ /* 0x000fc80007ffe0ff */
[----:B------:R-:W-:Y:S01]  /*1820*/  LOP3.LUT R2, R3, R2, RZ, 0xfc, !PT ;  /* 0x0000000203027212 */ /* 0x000fe200078efcff */
[----:B------:R-:W-:Y:S06]  /*1830*/  BRA `(.L_x_476) ;  /* 0x0000000000107947 */ /* 0x000fec0003800000 */
.L_x_475:
[----:B------:R-:W-:-:S04]  /*1840*/  LOP3.LUT R2, R2, 0x80000000, RZ, 0xc0, !PT ;  /* 0x8000000002027812 */ /* 0x000fc800078ec0ff */
[----:B------:R-:W-:Y:S01]  /*1850*/  LOP3.LUT R2, R2, 0x7f800000, RZ, 0xfc, !PT ;  /* 0x7f80000002027812 */ /* 0x000fe200078efcff */
[----:B------:R-:W-:Y:S06]  /*1860*/  BRA `(.L_x_476) ;  /* 0x0000000000047947 */ /* 0x000fec0003800000 */
.L_x_474:
[----:B------:R-:W-:-:S07]  /*1870*/  IMAD R2, R5, 0x800000, R2 ;  /* 0x0080000005027824 */ /* 0x000fce00078e0202 */
.L_x_476:
[----:B------:R-:W-:Y:S05]  /*1880*/  BSYNC.RECONVERGENT B3 ;  /* 0x0000000000037941 */ /* 0x000fea0003800200 */
.L_x_473:
[----:B------:R-:W-:Y:S05]  /*1890*/  BRA `(.L_x_477) ;  /* 0x0000000000207947 */ /* 0x000fea0003800000 */
.L_x_472:
[----:B------:R-:W-:-:S04]  /*18a0*/  LOP3.LUT R2, R16, 0x80000000, R3, 0x48, !PT ;  /* 0x8000000010027812 */ /* 0x000fc800078e4803 */
[----:B------:R-:W-:Y:S01]  /*18b0*/  LOP3.LUT R2, R2, 0x7f800000, RZ, 0xfc, !PT ;  /* 0x7f80000002027812 */ /* 0x000fe200078efcff */
[----:B------:R-:W-:Y:S06]  /*18c0*/  BRA `(.L_x_477) ;  /* 0x0000000000147947 */ /* 0x000fec0003800000 */
.L_x_471:
[----:B------:R-:W-:Y:S01]  /*18d0*/  LOP3.LUT R2, R16, 0x80000000, R3, 0x48, !PT ;  /* 0x8000000010027812 */ /* 0x000fe200078e4803 */
[----:B------:R-:W-:Y:S06]  /*18e0*/  BRA `(.L_x_477) ;  /* 0x00000000000c7947 */ /* 0x000fec0003800000 */
.L_x_470:
[----:B------:R-:W0:Y:S01]  /*18f0*/  MUFU.RSQ R2, -QNAN ;  /* 0xffc0000000027908 */ /* 0x000e220000001400 */
[----:B------:R-:W-:Y:S05]  /*1900*/  BRA `(.L_x_477) ;  /* 0x0000000000047947 */ /* 0x000fea0003800000 */
.L_x_469:
[----:B------:R-:W-:-:S07]  /*1910*/  FADD.FTZ R2, R3, R0 ;  /* 0x0000000003027221 */ /* 0x000fce0000010000 */
.L_x_477:
[----:B------:R-:W-:Y:S05]  /*1920*/  BSYNC.RECONVERGENT B2 ;  /* 0x0000000000027941 */ /* 0x000fea0003800200 */
.L_x_467:
[----:B------:R-:W-:Y:S02]  /*1930*/  HFMA2 R5, -RZ, RZ, 0, 0 ;  /* 0x00000000ff057431 */ /* 0x000fe400000001ff */
[----:B0-----:R-:W-:Y:S02]  /*1940*/  IMAD.MOV.U32 R3, RZ, RZ, R2 ;  /* 0x000000ffff037224 */ /* 0x001fe400078e0002 */
[----:B------:R-:W-:Y:S05]  /*1950*/  RET.REL.NODEC R4 `(_ZN8pygpukit3ops8sampling29sample_multinomial_f16_kernelEPK6__halfPiiff) ;  /* 0xffffffe404a87950 */ /* 0x000fea0003c3ffff */
.L_x_478:
        /* <DEDUP_REMOVED lines=10> */
.L_x_554:


//--------------------- .text._ZN8pygpukit3ops8sampling29sample_multinomial_f32_kernelEPKfPiiff --------------------------
	.section	.text._ZN8pygpukit3ops8sampling29sample_multinomial_f32_kernelEPKfPiiff,"ax",@progbits
	.align	128
        .global         _ZN8pygpukit3ops8sampling29sample_multinomial_f32_kernelEPKfPiiff
        .type           _ZN8pygpukit3ops8sampling29sample_multinomial_f32_kernelEPKfPiiff,@function
        .size           _ZN8pygpukit3ops8sampling29sample_multinomial_f32_kernelEPKfPiiff,(.L_x_555 - _ZN8pygpukit3ops8sampling29sample_multinomial_f32_kernelEPKfPiiff)
        .other          _ZN8pygpukit3ops8sampling29sample_multinomial_f32_kernelEPKfPiiff,@"STO_CUDA_ENTRY STV_DEFAULT"
_ZN8pygpukit3ops8sampling29sample_multinomial_f32_kernelEPKfPiiff:
.text._ZN8pygpukit3ops8sampling29sample_multinomial_f32_kernelEPKfPiiff:
        /* <DEDUP_REMOVED lines=16> */
.L_x_483:
[----:B0-----:R-:W-:-:S06]  /*0100*/  IMAD.WIDE R2, R19, 0x4, R14 ;  /* 0x0000000413027825 */ /* 0x001fcc00078e020e */
[----:B------:R-:W3:Y:S01]  /*0110*/  LDG.E.CONSTANT R3, desc[UR6][R2.64] ;  /* 0x0000000602037981 */ /* 0x000ee2000c1e9900 */
[----:B--2---:R-:W0:Y:S01]  /*0120*/  MUFU.RCP R4, R11 ;  /* 0x0000000b00047308 */ /* 0x004e220000001000 */
[----:B------:R-:W-:Y:S01]  /*0130*/  IADD3 R19, PT, PT, R19, UR8, RZ ;  /* 0x0000000813137c10 */ /* 0x000fe2000fffe0ff */
[----:B------:R-:W-:Y:S03]  /*0140*/  BSSY.RECONVERGENT B1, `(.L_x_481) ;  /* 0x000000c000017945 */ /* 0x000fe60003800200 */
[----:B------:R-:W-:Y:S01]  /*0150*/  ISETP.GE.AND P2, PT, R19, R10, PT ;  /* 0x0000000a1300720c */ /* 0x000fe20003f46270 */
[----:B0-----:R-:W-:-:S04]  /*0160*/  FFMA R5, R4, -R11, 1 ;  /* 0x3f80000004057423 */ /* 0x001fc8000000080b */
[----:B------:R-:W-:Y:S01]  /*0170*/  FFMA R4, R4, R5, R4 ;  /* 0x0000000504047223 */ /* 0x000fe20000000004 */
[----:B---3--:R-:W0:Y:S03]  /*0180*/  FCHK P0, R3, R11 ;  /* 0x0000000b03007302 */ /* 0x008e260000000000 */
[----:B------:R-:W-:-:S04]  /*0190*/  FFMA R6, R3, R4, RZ ;  /* 0x0000000403067223 */ /* 0x000fc800000000ff */
[----:B------:R-:W-:-:S04]  /*01a0*/  FFMA R5, R6, -R11, R3 ;  /* 0x8000000b06057223 */ /* 0x000fc80000000003 */
[----:B------:R-:W-:Y:S01]  /*01b0*/  FFMA R5, R4, R5, R6 ;  /* 0x0000000504057223 */ /* 0x000fe20000000006 */
[----:B0-----:R-:W-:Y:S06]  /*01c0*/  @!P0 BRA `(.L_x_482) ;  /* 0x00000000000c8947 */ /* 0x001fec0003800000 */
[----:B------:R-:W-:-:S07]  /*01d0*/  MOV R4, 0x1f0 ;  /* 0x000001f000047802 */ /* 0x000fce0000000f00 */
[----:B-1----:R-:W-:Y:S05]  /*01e0*/  CALL.REL.NOINC `($__internal_9_$__cuda_sm3x_div_rn_noftz_f32_slowpath) ;  /* 0x0000001000307944 */ /* 0x002fea0003c00000 */
[----:B------:R-:W-:-:S07]  /*01f0*/  IMAD.MOV.U32 R5, RZ, RZ, R3 ;  /* 0x000000ffff057224 */ /* 0x000fce00078e0003 */
.L_x_482:
[----:B------:R-:W-:Y:S05]  /*0200*/  BSYNC.RECONVERGENT B1 ;  /* 0x0000000000017941 */ /* 0x000fea0003800200 */
.L_x_481:
[----:B------:R-:W-:Y:S01]  /*0210*/  FMNMX R18, R5, R18, !PT ;  /* 0x0000001205127209 */ /* 0x000fe20007800000 */
[----:B------:R-:W-:Y:S06]  /*0220*/  @!P2 BRA `(.L_x_483) ;  /* 0xfffffffc00b4a947 */ /* 0x000fec000383ffff */
.L_x_480:
[----:B------:R-:W-:Y:S05]  /*0230*/  BSYNC.RECONVERGENT B0 ;  /* 0x0000000000007941 */ /* 0x000fea0003800200 */
.L_x_479:
        /* <DEDUP_REMOVED lines=24> */
[----:B--2---:R-:W-:Y:S01]  /*03c0*/  @!P1 LEA R4, R3, R2, 0x18 ;  /* 0x0000000203049211 */ /* 0x004fe200078ec0ff */
[----:B------:R-:W-:-:S03]  /*03d0*/  IMAD.MOV.U32 R2, RZ, RZ, -0x800001 ;  /* 0xff7fffffff027424 */ /* 0x000fc600078e00ff */
[----:B------:R-:W-:-:S05]  /*03e0*/  @!P1 LEA R3, R9, R4, 0x2 ;  /* 0x0000000409039211 */ /* 0x000fca00078e10ff */
        /* <DEDUP_REMOVED lines=11> */
.L_x_503:
[----:B------:R-:W3:Y:S01]  /*04a0*/  @!P0 S2R R3, SR_CgaCtaId ;  /* 0x0000000000038919 */ /* 0x000ee20000008800 */
[----:B------:R-:W-:Y:S02]  /*04b0*/  @!P0 MOV R2, 0x400 ;  /* 0x0000040000028802 */ /* 0x000fe40000000f00 */
[----:B--2---:R-:W-:Y:S02]  /*04c0*/  FMNMX R11, R6, R11, !PT ;  /* 0x0000000b060b7209 */ /* 0x004fe40007800000 */
[----:B---3--:R-:W-:-:S05]  /*04d0*/  @!P0 LEA R2, R3, R2, 0x18 ;  /* 0x0000000203028211 */ /* 0x008fca00078ec0ff */
[----:B------:R2:W-:Y:S02]  /*04e0*/  @!P0 STS [R2], R11 ;  /* 0x0000000b02008388 */ /* 0x0005e40000000800 */
.L_x_484:
        /* <DEDUP_REMOVED lines=14> */
[----:B------:R-:W-:Y:S01]  /*05d0*/  IMAD.MOV.U32 R19, RZ, RZ, RZ ;  /* 0x000000ffff137224 */ /* 0x000fe200078e00ff */
[----:B------:R-:W-:-:S06]  /*05e0*/  MOV R15, R9 ;  /* 0x00000009000f7202 */ /* 0x000fcc0000000f00 */
[----:B0-----:R-:W0:Y:S02]  /*05f0*/  LDC.64 R10, c[0x0][0x380] ;  /* 0x0000e000ff0a7b82 */ /* 0x001e240000000a00 */
.L_x_490:
[----:B0-----:R-:W-:-:S06]  /*0600*/  IMAD.WIDE R4, R15, 0x4, R10 ;  /* 0x000000040f047825 */ /* 0x001fcc00078e020a */
[----:B------:R-:W5:Y:S01]  /*0610*/  LDG.E.CONSTANT R4, desc[UR6][R4.64] ;  /* 0x0000000604047981 */ /* 0x000f62000c1e9900 */
[----:B----4-:R-:W0:Y:S01]  /*0620*/  MUFU.RCP R3, R18 ;  /* 0x0000001200037308 */ /* 0x010e220000001000 */
[----:B------:R-:W-:Y:S01]  /*0630*/  BSSY.RECONVERGENT B1, `(.L_x_488) ;  /* 0x000000b000017945 */ /* 0x000fe20003800200 */
[----:B0-----:R-:W-:-:S04]  /*0640*/  FFMA R2, R3, -R18, 1 ;  /* 0x3f80000003027423 */ /* 0x001fc80000000812 */
[----:B------:R-:W-:Y:S02]  /*0650*/  FFMA R2, R3, R2, R3 ;  /* 0x0000000203027223 */ /* 0x000fe40000000003 */
[----:B-----5:R-:W0:Y:S02]  /*0660*/  FCHK P0, R4, R18 ;  /* 0x0000001204007302 */ /* 0x020e240000000000 */
[----:B------:R-:W-:-:S04]  /*0670*/  FFMA R3, R2, R4, RZ ;  /* 0x0000000402037223 */ /* 0x000fc800000000ff */
[----:B------:R-:W-:-:S04]  /*0680*/  FFMA R6, R3, -R18, R4 ;  /* 0x8000001203067223 */ /* 0x000fc80000000004 */
[----:B------:R-:W-:Y:S01]  /*0690*/  FFMA R3, R2, R6, R3 ;  /* 0x0000000602037223 */ /* 0x000fe20000000003 */
[----:B0-----:R-:W-:Y:S06]  /*06a0*/  @!P0 BRA `(.L_x_489) ;  /* 0x00000000000c8947 */ /* 0x001fec0003800000 */
[----:B------:R-:W-:Y:S01]  /*06b0*/  IMAD.MOV.U32 R3, RZ, RZ, R4 ;  /* 0x000000ffff037224 */ /* 0x000fe200078e0004 */
[----:B------:R-:W-:-:S07]  /*06c0*/  MOV R4, 0x6e0 ;  /* 0x000006e000047802 */ /* 0x000fce0000000f00 */
[----:B-123--:R-:W-:Y:S05]  /*06d0*/  CALL.REL.NOINC `($__internal_9_$__cuda_sm3x_div_rn_noftz_f32_slowpath) ;  /* 0x0000000800f47944 */ /* 0x00efea0003c00000 */
.L_x_489:
[----:B---3--:R-:W-:Y:S05]  /*06e0*/  BSYNC.RECONVERGENT B1 ;  /* 0x0000000000017941 */ /* 0x008fea0003800200 */
.L_x_488:
[----:B------:R-:W-:Y:S02]  /*06f0*/  HFMA2 R5, -RZ, RZ, 3.7421875, 0 ;  /* 0x437c0000ff057431 */ /* 0x000fe400000001ff */
[----:B------:R-:W-:Y:S02]  /*0700*/  IMAD.MOV.U32 R2, RZ, RZ, 0x3bbb989d ;  /* 0x3bbb989dff027424 */ /* 0x000fe400078e00ff */
[----:B--2---:R-:W-:Y:S01]  /*0710*/  FADD R3, -R14, R3 ;  /* 0x000000030e037221 */ /* 0x004fe20000000100 */
[----:B------:R-:W-:-:S03]  /*0720*/  VIADD R15, R15, UR8 ;  /* 0x000000080f0f7c36 */ /* 0x000fc60008000000 */
[----:B------:R-:W-:-:S04]  /*0730*/  FFMA.SAT R2, R3, R2, 0.5 ;  /* 0x3f00000003027423 */ /* 0x000fc80000002002 */
[----:B------:R-:W-:-:S04]  /*0740*/  FFMA.RM R4, R2, R5, 12582913 ;  /* 0x4b40000102047423 */ /* 0x000fc80000004005 */
[C---:B------:R-:W-:Y:S01]  /*0750*/  FADD R2, R4.reuse, -12583039 ;  /* 0xcb40007f04027421 */ /* 0x040fe20000000000 */
[----:B------:R-:W-:-:S03]  /*0760*/  SHF.L.U32 R4, R4, 0x17, RZ ;  /* 0x0000001704047819 */ /* 0x000fc600000006ff */
[----:B------:R-:W-:-:S04]  /*0770*/  FFMA R2, R3, 1.4426950216293334961, -R2 ;  /* 0x3fb8aa3b03027823 */ /* 0x000fc80000000802 */
[----:B------:R-:W-:Y:S01]  /*0780*/  FFMA R3, R3, 1.925963033500011079e-08, R2 ;  /* 0x32a5706003037823 */ /* 0x000fe20000000002 */
[----:B------:R-:W-:-:S05]  /*0790*/  IMAD.U32 R2, RZ, RZ, UR4 ;  /* 0x00000004ff027e24 */ /* 0x000fca000f8e00ff */
[----:B------:R-:W0:Y:S01]  /*07a0*/  MUFU.EX2 R3, R3 ;  /* 0x0000000300037308 */ /* 0x000e220000000800 */
[----:B------:R-:W-:Y:S01]  /*07b0*/  ISETP.GE.AND P0, PT, R15, R2, PT ;  /* 0x000000020f00720c */ /* 0x000fe20003f06270 */
[----:B0-----:R-:W-:-:S12]  /*07c0*/  FFMA R19, R4, R3, R19 ;  /* 0x0000000304137223 */ /* 0x001fd80000000013 */
[----:B------:R-:W-:Y:S05]  /*07d0*/  @!P0 BRA `(.L_x_490) ;  /* 0xfffffffc00888947 */ /* 0x000fea000383ffff */
.L_x_487:
[----:B---3--:R-:W-:Y:S05]  /*07e0*/  BSYNC.RECONVERGENT B0 ;  /* 0x0000000000007941 */ /* 0x008fea0003800200 */
.L_x_486:
[----:B------:R-:W3:Y:S01]  /*07f0*/  SHFL.DOWN PT, R4, R19, 0x10, 0x1f ;  /* 0x0a001f0013047f89 */ /* 0x000ee200000e0000 */
[----:B------:R-:W-:Y:S02]  /*0800*/  ISETP.NE.AND P0, PT, R8, RZ, PT ;  /* 0x000000ff0800720c */ /* 0x000fe40003f05270 */
[----:B------:R-:W-:-:S11]  /*0810*/  ISETP.GT.U32.AND P1, PT, R9, 0x1f, PT ;  /* 0x0000001f0900780c */ /* 0x000fd60003f24070 */
[----:B0-----:R-:W0:Y:S01]  /*0820*/  @!P0 S2R R11, SR_CgaCtaId ;  /* 0x00000000000b8919 */ /* 0x001e220000008800 */
[----:B------:R-:W-:-:S05]  /*0830*/  @!P0 MOV R10, 0x400 ;  /* 0x00000400000a8802 */ /* 0x000fca0000000f00 */
[----:B------:R-:W-:Y:S02]  /*0840*/  @!P0 VIADD R10, R10, 0x80 ;  /* 0x000000800a0a8836 */ /* 0x000fe40000000000 */
        /* <DEDUP_REMOVED lines=17> */
[----:B0-----:R-:W-:-:S04]  /*0960*/  @!P1 MOV R3, 0x400 ;  /* 0x0000040000039802 */ /* 0x001fc80000000f00 */
[----:B------:R-:W-:-:S04]  /*0970*/  @!P1 IADD3 R3, PT, PT, R3, 0x80, RZ ;  /* 0x0000008003039810 */ /* 0x000fc80007ffe0ff */
[----:B---3--:R-:W-:Y:S01]  /*0980*/  @!P1 LEA R4, R4, R3, 0x18 ;  /* 0x0000000304049211 */ /* 0x008fe200078ec0ff */
[----:B------:R-:W-:-:S04]  /*0990*/  IMAD.MOV.U32 R3, RZ, RZ, RZ ;  /* 0x000000ffff037224 */ /* 0x000fc800078e00ff */
        /* <DEDUP_REMOVED lines=12> */
.L_x_509:
[----:B------:R-:W4:Y:S01]  /*0a60*/  @!P0 S2R R4, SR_CgaCtaId ;  /* 0x0000000000048919 */ /* 0x000f220000008800 */
[----:B------:R-:W-:Y:S01]  /*0a70*/  @!P0 MOV R3, 0x400 ;  /* 0x0000040000038802 */ /* 0x000fe20000000f00 */
[----:B---3--:R-:W-:-:S03]  /*0a80*/  FADD R8, R7, R8 ;  /* 0x0000000807087221 */ /* 0x008fc60000000000 */
[----:B----4-:R-:W-:-:S05]  /*0a90*/  @!P0 LEA R3, R4, R3, 0x18 ;  /* 0x0000000304038211 */ /* 0x010fca00078ec0ff */
[----:B------:R3:W-:Y:S02]  /*0aa0*/  @!P0 STS [R3+0x80], R8 ;  /* 0x0000800803008388 */ /* 0x0007e40000000800 */
.L_x_491:
[----:B------:R-:W-:Y:S05]  /*0ab0*/  WARPSYNC.ALL ;  /* 0x0000000000007948 */ /* 0x000fea0003800000 */
[----:B------:R-:W-:Y:S01]  /*0ac0*/  BAR.SYNC.DEFER_BLOCKING 0x0 ;  /* 0x0000000000007b1d */ /* 0x000fe20000010000 */
[----:B------:R-:W-:-:S13]  /*0ad0*/  ISETP.NE.AND P0, PT, R9, RZ, PT ;  /* 0x000000ff0900720c */ /* 0x000fda0003f05270 */
[----:B------:R-:W-:Y:S05]  /*0ae0*/  @P0 EXIT ;  /* 0x000000000000094d */ /* 0x000fea0003800000 */
[C---:B------:R-:W-:Y:S01]  /*0af0*/  ISETP.GE.AND P0, PT, R2.reuse, 0x1, PT ;  /* 0x000000010200780c */ /* 0x040fe20003f06270 */
[----:B------:R-:W4:Y:S01]  /*0b00*/  LDCU UR8, c[0x0][0x390] ;  /* 0x00007200ff0877ac */ /* 0x000f220008000800 */
[----:B------:R-:W-:Y:S01]  /*0b10*/  IADD3 R18, PT, PT, R2, -0x1, RZ ;  /* 0xffffffff02127810 */ /* 0x000fe20007ffe0ff */
[----:B------:R-:W-:Y:S04]  /*0b20*/  BSSY.RECONVERGENT B0, `(.L_x_493) ;  /* 0x000002c000007945 */ /* 0x000fe80003800200 */
[----:B------:R-:W-:-:S06]  /*0b30*/  IMAD.MOV.U32 R11, RZ, RZ, R18 ;  /* 0x000000ffff0b7224 */ /* 0x000fcc00078e0012 */
        /* <DEDUP_REMOVED lines=10> */
.L_x_497:
[----:B------:R-:W-:-:S06]  /*0be0*/  IMAD.WIDE.U32 R4, R11, 0x4, R8 ;  /* 0x000000040b047825 */ /* 0x000fcc00078e0008 */
[----:B------:R-:W3:Y:S01]  /*0bf0*/  LDG.E.CONSTANT R4, desc[UR6][R4.64] ;  /* 0x0000000604047981 */ /* 0x000ee2000c1e9900 */
[----:B------:R-:W0:Y:S01]  /*0c00*/  MUFU.RCP R2, R15 ;  /* 0x0000000f00027308 */ /* 0x000e220000001000 */
[----:B------:R-:W-:Y:S01]  /*0c10*/  BSSY.RECONVERGENT B1, `(.L_x_495) ;  /* 0x000000b000017945 */ /* 0x000fe20003800200 */
[----:B0-----:R-:W-:-:S04]  /*0c20*/  FFMA R3, R2, -R15, 1 ;  /* 0x3f80000002037423 */ /* 0x001fc8000000080f */
[----:B------:R-:W-:Y:S02]  /*0c30*/  FFMA R2, R2, R3, R2 ;  /* 0x0000000302027223 */ /* 0x000fe40000000002 */
[----:B---3--:R-:W0:Y:S02]  /*0c40*/  FCHK P0, R4, R15 ;  /* 0x0000000f04007302 */ /* 0x008e240000000000 */
[----:B------:R-:W-:-:S04]  /*0c50*/  FFMA R3, R2, R4, RZ ;  /* 0x0000000402037223 */ /* 0x000fc800000000ff */
[----:B------:R-:W-:-:S04]  /*0c60*/  FFMA R6, R3, -R15, R4 ;  /* 0x8000000f03067223 */ /* 0x000fc80000000004 */
[----:B------:R-:W-:Y:S01]  /*0c70*/  FFMA R3, R2, R6, R3 ;  /* 0x0000000602037223 */ /* 0x000fe20000000003 */
[----:B0-----:R-:W-:Y:S06]  /*0c80*/  @!P0 BRA `(.L_x_496) ;  /* 0x00000000000c8947 */ /* 0x001fec0003800000 */
[----:B------:R-:W-:Y:S01]  /*0c90*/  IMAD.MOV.U32 R3, RZ, RZ, R4 ;  /* 0x000000ffff037224 */ /* 0x000fe200078e0004 */
[----:B------:R-:W-:-:S07]  /*0ca0*/  MOV R4, 0xcc0 ;  /* 0x00000cc000047802 */ /* 0x000fce0000000f00 */
[----:B-12-4-:R-:W-:Y:S05]  /*0cb0*/  CALL.REL.NOINC `($__internal_9_$__cuda_sm3x_div_rn_noftz_f32_slowpath) ;  /* 0x00000004007c7944 */ /* 0x016fea0003c00000 */
.L_x_496:
[----:B----4-:R-:W-:Y:S05]  /*0cc0*/  BSYNC.RECONVERGENT B1 ;  /* 0x0000000000017941 */ /* 0x010fea0003800200 */
.L_x_495:
        /* <DEDUP_REMOVED lines=17> */
.L_x_494:
[----:B----4-:R-:W-:Y:S05]  /*0de0*/  BSYNC.RECONVERGENT B0 ;  /* 0x0000000000007941 */ /* 0x010fea0003800200 */
.L_x_493:
[----:B0--3--:R-:W0:Y:S02]  /*0df0*/  LDC.64 R2, c[0x0][0x388] ;  /* 0x0000e200ff027b82 */ /* 0x009e240000000a00 */
[----:B0-----:R-:W-:Y:S01]  /*0e00*/  STG.E desc[UR6][R2.64], R11 ;  /* 0x0000000b02007986 */ /* 0x001fe2000c101906 */
[----:B------:R-:W-:Y:S05]  /*0e10*/  EXIT ;  /* 0x000000000000794d */ /* 0x000fea0003800000 */
.L_x_485:
[----:B------:R-:W-:Y:S02]  /*0e20*/  HFMA2 R12, -RZ, RZ, 0, 9.5367431640625e-07 ;  /* 0x00000010ff0c7431 */ /* 0x000fe400000001ff */
[----:B---3--:R-:W-:Y:S02]  /*0e30*/  IMAD.MOV.U32 R13, RZ, RZ, R2 ;  /* 0x000000ffff0d7224 */ /* 0x008fe400078e0002 */
[----:B------:R-:W-:Y:S02]  /*0e40*/  IMAD.MOV.U32 R15, RZ, RZ, 0x1f ;  /* 0x0000001fff0f7424 */ /* 0x000fe400078e00ff */
[----:B------:R-:W-:-:S07]  /*0e50*/  IMAD.MOV.U32 R10, RZ, RZ, -0x1 ;  /* 0xffffffffff0a7424 */ /* 0x000fce00078e00ff */
[----:B012---:R-:W-:Y:S05]  /*0e60*/  WARPSYNC.COLLECTIVE R10, `(.L_x_498) ;  /* 0x000000000a087348 */ /* 0x007fea0003c00000 */
[----:B0-----:R0:W3:Y:S02]  /*0e70*/  SHFL.DOWN P1, R11, R13, R12, R15 ;  /* 0x0800000c0d0b7389 */ /* 0x0010e4000002000f */
[----:B0123--:R-:W-:Y:S05]  /*0e80*/  ENDCOLLECTIVE ;  /* 0x000000000000791b */ /* 0x00ffea0003800000 */
.L_x_498:
[----:B------:R-:W-:Y:S01]  /*0e90*/  IMAD.MOV.U32 R12, RZ, RZ, 0x8 ;  /* 0x00000008ff0c7424 */ /* 0x000fe200078e00ff */
[----:B------:R-:W-:-:S04]  /*0ea0*/  MOV R3, R11 ;  /* 0x0000000b00037202 */ /* 0x000fc80000000f00 */
[----:B------:R-:W-:-:S05]  /*0eb0*/  FMNMX R3, R3, R2, !PT ;  /* 0x0000000203037209 */ /* 0x000fca0007800000 */
[----:B------:R-:W-:-:S07]  /*0ec0*/  IMAD.MOV.U32 R13, RZ, RZ, R3 ;  /* 0x000000ffff0d7224 */ /* 0x000fce00078e0003 */
[----:B------:R-:W-:Y:S05]  /*0ed0*/  WARPSYNC.COLLECTIVE R10, `(.L_x_499) ;  /* 0x000000000a087348 */ /* 0x000fea0003c00000 */
[----:B------:R0:W1:Y:S02]  /*0ee0*/  SHFL.DOWN P1, R11, R13, R12, R15 ;  /* 0x0800000c0d0b7389 */ /* 0x000064000002000f */
[----:B01----:R-:W-:Y:S05]  /*0ef0*/  ENDCOLLECTIVE ;  /* 0x000000000000791b */ /* 0x003fea0003800000 */
.L_x_499:
[----:B------:R-:W-:Y:S01]  /*0f00*/  IMAD.MOV.U32 R12, RZ, RZ, 0x4 ;  /* 0x00000004ff0c7424 */ /* 0x000fe200078e00ff */
[----:B------:R-:W-:-:S04]  /*0f10*/  MOV R4, R11 ;  /* 0x0000000b00047202 */ /* 0x000fc80000000f00 */
[----:B------:R-:W-:-:S05]  /*0f20*/  FMNMX R4, R3, R4, !PT ;  /* 0x0000000403047209 */ /* 0x000fca0007800000 */
[----:B------:R-:W-:-:S07]  /*0f30*/  IMAD.MOV.U32 R13, RZ, RZ, R4 ;  /* 0x000000ffff0d7224 */ /* 0x000fce00078e0004 */
[----:B------:R-:W-:Y:S05]  /*0f40*/  WARPSYNC.COLLECTIVE R10, `(.L_x_500) ;  /* 0x000000000a087348 */ /* 0x000fea0003c00000 */
[----:B------:R0:W1:Y:S02]  /*0f50*/  SHFL.DOWN P1, R11, R13, R12, R15 ;  /* 0x0800000c0d0b7389 */ /* 0x000064000002000f */
[----:B01----:R-:W-:Y:S05]  /*0f60*/  ENDCOLLECTIVE ;  /* 0x000000000000791b */ /* 0x003fea0003800000 */
.L_x_500:
[----:B------:R-:W-:Y:S01]  /*0f70*/  IMAD.MOV.U32 R12, RZ, RZ, 0x2 ;  /* 0x00000002ff0c7424 */ /* 0x000fe200078e00ff */
[----:B------:R-:W-:-:S04]  /*0f80*/  MOV R5, R11 ;  /* 0x0000000b00057202 */ /* 0x000fc80000000f00 */
[----:B------:R-:W-:-:S05]  /*0f90*/  FMNMX R5, R4, R5, !PT ;  /* 0x0000000504057209 */ /* 0x000fca0007800000 */
[----:B------:R-:W-:-:S07]  /*0fa0*/  IMAD.MOV.U32 R13, RZ, RZ, R5 ;  /* 0x000000ffff0d7224 */ /* 0x000fce00078e0005 */
[----:B------:R-:W-:Y:S05]  /*0fb0*/  WARPSYNC.COLLECTIVE R10, `(.L_x_501) ;  /* 0x000000000a087348 */ /* 0x000fea0003c00000 */
[----:B------:R0:W1:Y:S02]  /*0fc0*/  SHFL.DOWN P1, R11, R13, R12, R15 ;  /* 0x0800000c0d0b7389 */ /* 0x000064000002000f */
[----:B01----:R-:W-:Y:S05]  /*0fd0*/  ENDCOLLECTIVE ;  /* 0x000000000000791b */ /* 0x003fea0003800000 */
.L_x_501:
[----:B------:R-:W-:Y:S01]  /*0fe0*/  IMAD.MOV.U32 R12, RZ, RZ, 0x1 ;  /* 0x00000001ff0c7424 */ /* 0x000fe200078e00ff */
[----:B------:R-:W-:-:S04]  /*0ff0*/  MOV R6, R11 ;  /* 0x0000000b00067202 */ /* 0x000fc80000000f00 */
[----:B------:R-:W-:-:S05]  /*1000*/  FMNMX R6, R5, R6, !PT ;  /* 0x0000000605067209 */ /* 0x000fca0007800000 */
[----:B------:R-:W-:-:S07]  /*1010*/  IMAD.MOV.U32 R13, RZ, RZ, R6 ;  /* 0x000000ffff0d7224 */ /* 0x000fce00078e0006 */
[----:B------:R-:W-:Y:S05]  /*1020*/  WARPSYNC.COLLECTIVE R10, `(.L_x_502) ;  /* 0x000000000a087348 */ /* 0x000fea0003c00000 */
[----:B------:R0:W1:Y:S02]  /*1030*/  SHFL.DOWN P1, R11, R13, R12, R15 ;  /* 0x0800000c0d0b7389 */ /* 0x000064000002000f */
[----:B01----:R-:W-:Y:S05]  /*1040*/  ENDCOLLECTIVE ;  /* 0x000000000000791b */ /* 0x003fea0003800000 */
.L_x_502:
[----:B------:R-:W-:Y:S05]  /*1050*/  BRA `(.L_x_503) ;  /* 0xfffffff400107947 */ /* 0x000fea000383ffff */
.L_x_492:
[----:B---3--:R-:W-:Y:S01]  /*1060*/  MOV R13, R3 ;  /* 0x00000003000d7202 */ /* 0x008fe20000000f00 */
[----:B------:R-:W-:Y:S01]  /*1070*/  IMAD.MOV.U32 R12, RZ, RZ, 0x10 ;  /* 0x00000010ff0c7424 */ /* 0x000fe200078e00ff */
[----:B------:R-:W-:Y:S01]  /*1080*/  MOV R10, 0xffffffff ;  /* 0xffffffff000a7802 */ /* 0x000fe20000000f00 */
[----:B------:R-:W-:-:S07]  /*1090*/  IMAD.MOV.U32 R15, RZ, RZ, 0x1f ;  /* 0x0000001fff0f7424 */ /* 0x000fce00078e00ff */
[----:B012---:R-:W-:Y:S05]  /*10a0*/  WARPSYNC.COLLECTIVE R10, `(.L_x_504) ;  /* 0x000000000a087348 */ /* 0x007fea0003c00000 */
[----:B------:R3:W4:Y:S02]  /*10b0*/  SHFL.DOWN P1, R11, R13, R12, R15 ;  /* 0x0800000c0d0b7389 */ /* 0x000724000002000f */
[----:B01234-:R-:W-:Y:S05]  /*10c0*/  ENDCOLLECTIVE ;  /* 0x000000000000791b */ /* 0x01ffea0003800000 */
.L_x_504:
[----:B------:R-:W-:Y:S02]  /*10d0*/  HFMA2 R12, -RZ, RZ, 0, 4.76837158203125e-07 ;  /* 0x00000008ff0c7431 */ /* 0x000fe400000001ff */
[----:B------:R-:W-:-:S04]  /*10e0*/  IMAD.MOV.U32 R4, RZ, RZ, R11 ;  /* 0x000000ffff047224 */ /* 0x000fc800078e000b */
[----:B------:R-:W-:-:S04]  /*10f0*/  FADD R4, R4, R3 ;  /* 0x0000000304047221 */ /* 0x000fc80000000000 */
[----:B------:R-:W-:-:S07]  /*1100*/  IMAD.MOV.U32 R13, RZ, RZ, R4 ;  /* 0x000000ffff0d7224 */ /* 0x000fce00078e0004 */
[----:B------:R-:W-:Y:S05]  /*1110*/  WARPSYNC.COLLECTIVE R10, `(.L_x_505) ;  /* 0x000000000a087348 */ /* 0x000fea0003c00000 */
[----:B------:R0:W1:Y:S02]  /*1120*/  SHFL.DOWN P1, R11, R13, R12, R15 ;  /* 0x0800000c0d0b7389 */ /* 0x000064000002000f */
[----:B01----:R-:W-:Y:S05]  /*1130*/  ENDCOLLECTIVE ;  /* 0x000000000000791b */ /* 0x003fea0003800000 */
.L_x_505:
[----:B------:R-:W-:Y:S01]  /*1140*/  MOV R12, 0x4 ;  /* 0x00000004000c7802 */ /* 0x000fe20000000f00 */
[----:B------:R-:W-:-:S04]  /*1150*/  IMAD.MOV.U32 R5, RZ, RZ, R11 ;  /* 0x000000ffff057224 */ /* 0x000fc800078e000b */
[----:B------:R-:W-:-:S04]  /*1160*/  FADD R5, R4, R5 ;  /* 0x0000000504057221 */ /* 0x000fc80000000000 */
[----:B------:R-:W-:-:S07]  /*1170*/  IMAD.MOV.U32 R13, RZ, RZ, R5 ;  /* 0x000000ffff0d7224 */ /* 0x000fce00078e0005 */
[----:B------:R-:W-:Y:S05]  /*1180*/  WARPSYNC.COLLECTIVE R10, `(.L_x_506) ;  /* 0x000000000a087348 */ /* 0x000fea0003c00000 */
[----:B------:R0:W1:Y:S02]  /*1190*/  SHFL.DOWN P1, R11, R13, R12, R15 ;  /* 0x0800000c0d0b7389 */ /* 0x000064000002000f */
[----:B01----:R-:W-:Y:S05]  /*11a0*/  ENDCOLLECTIVE ;  /* 0x000000000000791b */ /* 0x003fea0003800000 */
.L_x_506:
[----:B------:R-:W-:Y:S02]  /*11b0*/  HFMA2 R12, -RZ, RZ, 0, 1.1920928955078125e-07 ;  /* 0x00000002ff0c7431 */ /* 0x000fe400000001ff */
[----:B------:R-:W-:-:S04]  /*11c0*/  IMAD.MOV.U32 R6, RZ, RZ, R11 ;  /* 0x000000ffff067224 */ /* 0x000fc800078e000b */
[----:B------:R-:W-:-:S04]  /*11d0*/  FADD R6, R5, R6 ;  /* 0x0000000605067221 */ /* 0x000fc80000000000 */
[----:B------:R-:W-:-:S07]  /*11e0*/  IMAD.MOV.U32 R13, RZ, RZ, R6 ;  /* 0x000000ffff0d7224 */ /* 0x000fce00078e0006 */
[----:B------:R-:W-:Y:S05]  /*11f0*/  WARPSYNC.COLLECTIVE R10, `(.L_x_507) ;  /* 0x000000000a087348 */ /* 0x000fea0003c00000 */
[----:B------:R0:W1:Y:S02]  /*1200*/  SHFL.DOWN P1, R11, R13, R12, R15 ;  /* 0x0800000c0d0b7389 */ /* 0x000064000002000f */
[----:B01----:R-:W-:Y:S05]  /*1210*/  ENDCOLLECTIVE ;  /* 0x000000000000791b */ /* 0x003fea0003800000 */
.L_x_507:
[----:B------:R-:W-:Y:S01]  /*1220*/  MOV R12, 0x1 ;  /* 0x00000001000c7802 */ /* 0x000fe20000000f00 */
[----:B------:R-:W-:-:S04]  /*1230*/  IMAD.MOV.U32 R7, RZ, RZ, R11 ;  /* 0x000000ffff077224 */ /* 0x000fc800078e000b */
[----:B------:R-:W-:-:S04]  /*1240*/  FADD R7, R6, R7 ;  /* 0x0000000706077221 */ /* 0x000fc80000000000 */
[----:B------:R-:W-:-:S07]  /*1250*/  IMAD.MOV.U32 R13, RZ, RZ, R7 ;  /* 0x000000ffff0d7224 */ /* 0x000fce00078e0007 */
[----:B------:R-:W-:Y:S05]  /*1260*/  WARPSYNC.COLLECTIVE R10, `(.L_x_508) ;  /* 0x000000000a087348 */ /* 0x000fea0003c00000 */
[----:B------:R0:W1:Y:S02]  /*1270*/  SHFL.DOWN P1, R11, R13, R12, R15 ;  /* 0x0800000c0d0b7389 */ /* 0x000064000002000f */
[----:B01----:R-:W-:Y:S05]  /*1280*/  ENDCOLLECTIVE ;  /* 0x000000000000791b */ /* 0x003fea0003800000 */
.L_x_508:
[----:B------:R-:W-:Y:S01]  /*1290*/  IMAD.MOV.U32 R8, RZ, RZ, R11 ;  /* 0x000000ffff087224 */ /* 0x000fe200078e000b */
[----:B------:R-:W-:Y:S06]  /*12a0*/  BRA `(.L_x_509) ;  /* 0xfffffff400ec7947 */ /* 0x000fec000383ffff */
        .weak           $__internal_9_$__cuda_sm3x_div_rn_noftz_f32_slowpath
        .type           $__internal_9_$__cuda_sm3x_div_rn_noftz_f32_slowpath,@function
        .size           $__internal_9_$__cuda_sm3x_div_rn_noftz_f32_slowpath,(.L_x_555 - $__internal_9_$__cuda_sm3x_div_rn_noftz_f32_slowpath)
$__internal_9_$__cuda_sm3x_div_rn_noftz_f32_slowpath:
        /* <DEDUP_REMOVED lines=35> */
.L_x_511:
        /* <DEDUP_REMOVED lines=51> */
.L_x_518:
[----:B------:R-:W-:-:S04]  /*1810*/  LOP3.LUT R2, R2, 0x80000000, RZ, 0xc0, !PT ;  /* 0x8000000002027812 */ /* 0x000fc800078ec0ff */
[----:B------:R-:W-:Y:S01]  /*1820*/  LOP3.LUT R2, R2, 0x7f800000, RZ, 0xfc, !PT ;  /* 0x7f80000002027812 */ /* 0x000fe200078efcff */
[----:B------:R-:W-:Y:S06]  /*1830*/  BRA `(.L_x_519) ;  /* 0x0000000000047947 */ /* 0x000fec0003800000 */
.L_x_517:
[----:B------:R-:W-:-:S07]  /*1840*/  IMAD R2, R5, 0x800000, R2 ;  /* 0x0080000005027824 */ /* 0x000fce00078e0202 */
.L_x_519:
[----:B------:R-:W-:Y:S05]  /*1850*/  BSYNC.RECONVERGENT B3 ;  /* 0x0000000000037941 */ /* 0x000fea0003800200 */
.L_x_516:
[----:B------:R-:W-:Y:S05]  /*1860*/  BRA `(.L_x_520) ;  /* 0x0000000000207947 */ /* 0x000fea0003800000 */
.L_x_515:
[----:B------:R-:W-:-:S04]  /*1870*/  LOP3.LUT R2, R16, 0x80000000, R3, 0x48, !PT ;  /* 0x8000000010027812 */ /* 0x000fc800078e4803 */
[----:B------:R-:W-:Y:S01]  /*1880*/  LOP3.LUT R2, R2, 0x7f800000, RZ, 0xfc, !PT ;  /* 0x7f80000002027812 */ /* 0x000fe200078efcff */
[----:B------:R-:W-:Y:S06]  /*1890*/  BRA `(.L_x_520) ;  /* 0x0000000000147947 */ /* 0x000fec0003800000 */
.L_x_514:
[----:B------:R-:W-:Y:S01]  /*18a0*/  LOP3.LUT R2, R16, 0x80000000, R3, 0x48, !PT ;  /* 0x8000000010027812 */ /* 0x000fe200078e4803 */
[----:B------:R-:W-:Y:S06]  /*18b0*/  BRA `(.L_x_520) ;  /* 0x00000000000c7947 */ /* 0x000fec0003800000 */
.L_x_513:
[----:B------:R-:W0:Y:S01]  /*18c0*/  MUFU.RSQ R2, -QNAN ;  /* 0xffc0000000027908 */ /* 0x000e220000001400 */
[----:B------:R-:W-:Y:S05]  /*18d0*/  BRA `(.L_x_520) ;  /* 0x0000000000047947 */ /* 0x000fea0003800000 */
.L_x_512:
[----:B------:R-:W-:-:S07]  /*18e0*/  FADD.FTZ R2, R3, R0 ;  /* 0x0000000003027221 */ /* 0x000fce0000010000 */
.L_x_520:
[----:B------:R-:W-:Y:S05]  /*18f0*/  BSYNC.RECONVERGENT B2 ;  /* 0x0000000000027941 */ /* 0x000fea0003800200 */
.L_x_510:
[----:B------:R-:W-:Y:S01]  /*1900*/  IMAD.MOV.U32 R5, RZ, RZ, 0x0 ;  /* 0x00000000ff057424 */ /* 0x000fe200078e00ff */
[----:B0-----:R-:W-:-:S03]  /*1910*/  MOV R3, R2 ;  /* 0x0000000200037202 */ /* 0x001fc60000000f00 */
[----:B------:R-:W-:Y:S05]  /*1920*/  RET.REL.NODEC R4 `(_ZN8pygpukit3ops8sampling29sample_multinomial_f32_kernelEPKfPiiff) ;  /* 0xffffffe404b47950 */ /* 0x000fea0003c3ffff */
.L_x_521:
        /* <DEDUP_REMOVED lines=13> */
.L_x_555:


//--------------------- .text._ZN8pygpukit3ops8sampling25sample_argmax_bf16_kernelEPK13__nv_bfloat16Pii --------------------------
	.section	.text._ZN8pygpukit3ops8sampling25sample_argmax_bf16_kernelEPK13__nv_bfloat16Pii,"ax",@progbits
	.align	128
        .global         _ZN8pygpukit3ops8sampling25sample_argmax_bf16_kernelEPK13__nv_bfloat16Pii
        .type           _ZN8pygpukit3ops8sampling25sample_argmax_bf16_kernelEPK13__nv_bfloat16Pii,@function
        .size           _ZN8pygpukit3ops8sampling25sample_argmax_bf16_kernelEPK13__nv_bfloat16Pii,(.L_x_566 - _ZN8pygpukit3ops8sampling25sample_argmax_bf16_kernelEPK13__nv_bfloat16Pii)
        .other          _ZN8pygpukit3ops8sampling25sample_argmax_bf16_kernelEPK13__nv_bfloat16Pii,@"STO_CUDA_ENTRY STV_DEFAULT"
_ZN8pygpukit3ops8sampling25sample_argmax_bf16_kernelEPK13__nv_bfloat16Pii:
.text._ZN8pygpukit3ops8sampling25sample_argmax_bf16_kernelEPK13__nv_bfloat16Pii:
[----:B------:R-:W-:Y:S01]  /*0000*/  LDC R1, c[0x0][0x37c] ;  /* 0x0000df00ff017b82 */ /* 0x000fe20000000800 */
[----:B------:R-:W0:Y:S01]  /*0010*/  S2R R0, SR_TID.X ;  /* 0x0000000000007919 */ /* 0x000e220000002100 */
[----:B------:R-:W0:Y:S01]  /*0020*/  LDCU UR4, c[0x0][0x390] ;  /* 0x00007200ff0477ac */ /* 0x000e220008000800 */
[----:B------:R-:W-:Y:S01]  /*0030*/  BSSY.RECONVERGENT B0, `(.L_x_522) ;  /* 0x0000014000007945 */ /* 0x000fe20003800200 */
[----:B------:R-:W-:Y:S01]  /*0040*/  IMAD.MOV.U32 R6, RZ, RZ, RZ ;  /* 0x000000ffff067224 */ /* 0x000fe200078e00ff */
[----:B------:R-:W1:Y:S01]  /*0050*/  LDCU.64 UR8, c[0x0][0x358] ;  /* 0x00006b00ff0877ac */ /* 0x000e620008000a00 */
[----:B------:R-:W-:Y:S01]  /*0060*/  IMAD.MOV.U32 R7, RZ, RZ, -0x800001 ;  /* 0xff7fffffff077424 */ /* 0x000fe200078e00ff */
[----:B------:R-:W2:Y:S01]  /*0070*/  LDCU UR7, c[0x0][0x360] ;  /* 0x00006c00ff0777ac */ /* 0x000ea20008000800 */
[----:B0-----:R-:W-:-:S13]  /*0080*/  ISETP.GE.AND P0, PT, R0, UR4, PT ;  /* 0x0000000400007c0c */ /* 0x001fda000bf06270 */
[----:B-12---:R-:W-:Y:S05]  /*0090*/  @P0 BRA `(.L_x_523) ;  /* 0x0000000000340947 */ /* 0x006fea0003800000 */
[----:B------:R-:W0:Y:S01]  /*00a0*/  LDC.64 R4, c[0x0][0x380] ;  /* 0x0000e000ff047b82 */ /* 0x000e220000000a00 */
[----:B------:R-:W-:Y:S02]  /*00b0*/  IMAD.MOV.U32 R7, RZ, RZ, -0x800001 ;  /* 0xff7fffffff077424 */ /* 0x000fe400078e00ff */
[----:B------:R-:W-:Y:S02]  /*00c0*/  IMAD.MOV.U32 R6, RZ, RZ, RZ ;  /* 0x000000ffff067224 */ /* 0x000fe400078e00ff */
[----:B------:R-:W-:-:S07]  /*00d0*/  IMAD.MOV.U32 R9, RZ, RZ, R0 ;  /* 0x000000ffff097224 */ /* 0x000fce00078e0000 */
.L_x_524:
[----:B0-----:R-:W-:-:S06]  /*00e0*/  IMAD.WIDE R2, R9, 0x2, R4 ;  /* 0x0000000209027825 */ /* 0x001fcc00078e0204 */
[----:B------:R-:W2:Y:S02]  /*00f0*/  LDG.E.U16.CONSTANT R2, desc[UR8][R2.64] ;  /* 0x0000000802027981 */ /* 0x000ea4000c1e9500 */
[----:B--2---:R-:W-:-:S05]  /*0100*/  IMAD.U32 R8, R2, 0x10000, RZ ;  /* 0x0001000002087824 */ /* 0x004fca00078e00ff */
[----:B------:R-:W-:-:S04]  /*0110*/  FSETP.GT.AND P0, PT, R8, R7, PT ;  /* 0x000000070800720b */ /* 0x000fc80003f04000 */
[C---:B------:R-:W-:Y:S01]  /*0120*/  SEL R6, R9.reuse, R6, P0 ;  /* 0x0000000609067207 */ /* 0x040fe20000000000 */
[----:B------:R-:W-:Y:S01]  /*0130*/  VIADD R9, R9, UR7 ;  /* 0x0000000709097c36 */ /* 0x000fe20008000000 */
[----:B------:R-:W-:-:S04]  /*0140*/  FSEL R7, R8, R7, P0 ;  /* 0x0000000708077208 */ /* 0x000fc80000000000 */
[----:B------:R-:W-:-:S13]  /*0150*/  ISETP.GE.AND P1, PT, R9, UR4, PT ;  /* 0x0000000409007c0c */ /* 0x000fda000bf26270 */
[----:B------:R-:W-:Y:S05]  /*0160*/  @!P1 BRA `(.L_x_524) ;  /* 0xfffffffc00dc9947 */ /* 0x000fea000383ffff */
.L_x_523:
[----:B------:R-:W-:Y:S05]  /*0170*/  BSYNC.RECONVERGENT B0 ;  /* 0x0000000000007941 */ /* 0x000fea0003800200 */
.L_x_522:
[----:B------:R-:W0:Y:S01]  /*0180*/  SHFL.DOWN PT, R2, R7, 0x10, 0x1f ;  /* 0x0a001f0007027f89 */ /* 0x000e2200000e0000 */
[----:B------:R-:W-:Y:S01]  /*0190*/  BSSY.RECONVERGENT B0, `(.L_x_525) ;  /* 0x0000026000007945 */ /* 0x000fe20003800200 */
[----:B------:R-:W-:Y:S02]  /*01a0*/  ISETP.GT.U32.AND P2, PT, R0, 0x1f, PT ;  /* 0x0000001f0000780c */ /* 0x000fe40003f44070 */
[----:B------:R-:W1:Y:S01]  /*01b0*/  SHFL.DOWN PT, R3, R6, 0x10, 0x1f ;  /* 0x0a001f0006037f89 */ /* 0x000e6200000e0000 */
[----:B0-----:R-:W-:-:S04]  /*01c0*/  FSETP.GEU.AND P0, PT, R7, R2, PT ;  /* 0x000000020700720b */ /* 0x001fc80003f0e000 */
[----:B------:R-:W-:Y:S02]  /*01d0*/  FSEL R2, R2, R7, !P0 ;  /* 0x0000000702027208 */ /* 0x000fe40004000000 */
[----:B-1----:R-:W-:-:S03]  /*01e0*/  SEL R3, R3, R6, !P0 ;  /* 0x0000000603037207 */ /* 0x002fc60004000000 */
[----:B------:R-:W0:Y:S04]  /*01f0*/  SHFL.DOWN PT, R5, R2, 0x8, 0x1f ;  /* 0x09001f0002057f89 */ /* 0x000e2800000e0000 */
        /* <DEDUP_REMOVED lines=13> */
[----:B-1----:R-:W-:Y:S02]  /*02d0*/  SEL R3, R2, R7, !P0 ;  /* 0x0000000702037207 */ /* 0x002fe40004000000 */
[----:B------:R-:W-:Y:S01]  /*02e0*/  LOP3.LUT R2, R0, 0x1f, RZ, 0xc0, !PT ;  /* 0x0000001f00027812 */ /* 0x000fe200078ec0ff */
[----:B------:R-:W0:Y:S03]  /*02f0*/  SHFL.DOWN PT, R6, R9, 0x1, 0x1f ;  /* 0x08201f0009067f89 */ /* 0x000e2600000e0000 */
[----:B------:R-:W-:Y:S01]  /*0300*/  ISETP.NE.AND P0, PT, R2, RZ, PT ;  /* 0x000000ff0200720c */ /* 0x000fe20003f05270 */
[----:B------:R-:W1:Y:S01]  /*0310*/  SHFL.DOWN PT, R10, R3, 0x1, 0x1f ;  /* 0x08201f00030a7f89 */ /* 0x000e6200000e0000 */
[----:B0-----:R-:W-:-:S04]  /*0320*/  FSETP.GEU.AND P1, PT, R9, R6, PT ;  /* 0x000000060900720b */ /* 0x001fc80003f2e000 */
[----:B------:R-:W-:Y:S02]  /*0330*/  FSEL R5, R6, R9, !P1 ;  /* 0x0000000906057208 */ /* 0x000fe40004800000 */
[----:B-1----:R-:W-:-:S05]  /*0340*/  SEL R7, R10, R3, !P1 ;  /* 0x000000030a077207 */ /* 0x002fca0004800000 */
[----:B------:R-:W-:Y:S05]  /*0350*/  @P0 BRA `(.L_x_526) ;  /* 0x0000000000240947 */ /* 0x000fea0003800000 */
[----:B------:R-:W0:Y:S01]  /*0360*/  S2UR UR6, SR_CgaCtaId ;  /* 0x00000000000679c3 */ /* 0x000e220000008800 */
[----:B------:R-:W-:Y:S01]  /*0370*/  UMOV UR4, 0x400 ;  /* 0x0000040000047882 */ /* 0x000fe20000000000 */
[----:B------:R-:W-:Y:S01]  /*0380*/  SHF.R.U32.HI R2, RZ, 0x3, R0 ;  /* 0x00000003ff027819 */ /* 0x000fe20000011600 */
[----:B------:R-:W-:-:S03]  /*0390*/  UIADD3 UR5, UPT, UPT, UR4, 0x80, URZ ;  /* 0x0000008004057890 */ /* 0x000fc6000fffe0ff */
[----:B------:R-:W-:Y:S01]  /*03a0*/  LOP3.LUT R2, R2, 0x7c, RZ, 0xc0, !PT ;  /* 0x0000007c02027812 */ /* 0x000fe200078ec0ff */
[----:B0-----:R-:W-:Y:S02]  /*03b0*/  ULEA UR4, UR6, UR4, 0x18 ;  /* 0x0000000406047291 */ /* 0x001fe4000f8ec0ff */
[----:B------:R-:W-:-:S07]  /*03c0*/  ULEA UR5, UR6, UR5, 0x18 ;  /* 0x0000000506057291 */ /* 0x000fce000f8ec0ff */
[----:B------:R0:W-:Y:S04]  /*03d0*/  STS [R2+UR4], R5 ;  /* 0x0000000502007988 */ /* 0x0001e80008000804 */
[----:B------:R0:W-:Y:S02]  /*03e0*/  STS [R2+UR5], R7 ;  /* 0x0000000702007988 */ /* 0x0001e40008000805 */
.L_x_526:
[----:B------:R-:W-:Y:S05]  /*03f0*/  BSYNC.RECONVERGENT B0 ;  /* 0x0000000000007941 */ /* 0x000fea0003800200 */
.L_x_525:
[----:B------:R-:W-:Y:S06]  /*0400*/  BAR.SYNC.DEFER_BLOCKING 0x0 ;  /* 0x0000000000007b1d */ /* 0x000fec0000010000 */
[----:B------:R-:W-:Y:S05]  /*0410*/  @P2 EXIT ;  /* 0x000000000000294d */ /* 0x000fea0003800000 */
[----:B------:R-:W-:Y:S01]  /*0420*/  USHF.R.U32.HI UR4, URZ, 0x5, UR7 ;  /* 0x00000005ff047899 */ /* 0x000fe20008011607 */
[----:B------:R-:W-:Y:S01]  /*0430*/  BSSY.RECONVERGENT B0, `(.L_x_527) ;  /* 0x000000e000007945 */ /* 0x000fe20003800200 */
[----:B0-----:R-:W-:Y:S02]  /*0440*/  IMAD.MOV.U32 R2, RZ, RZ, RZ ;  /* 0x000000ffff027224 */ /* 0x001fe400078e00ff */
[----:B------:R-:W-:Y:S02]  /*0450*/  IMAD.MOV.U32 R3, RZ, RZ, -0x800001 ;  /* 0xff7fffffff037424 */ /* 0x000fe400078e00ff */
[----:B------:R-:W-:-:S13]  /*0460*/  ISETP.GE.U32.AND P1, PT, R0, UR4, PT ;  /* 0x0000000400007c0c */ /* 0x000fda000bf26070 */
[----:B------:R-:W-:Y:S05]  /*0470*/  @P1 BRA `(.L_x_528) ;  /* 0x0000000000241947 */ /* 0x000fea0003800000 */
[----:B------:R-:W0:Y:S01]  /*0480*/  S2UR UR5, SR_CgaCtaId ;  /* 0x00000000000579c3 */ /* 0x000e220000008800 */
[----:B------:R-:W-:Y:S02]  /*0490*/  UMOV UR4, 0x400 ;  /* 0x0000040000047882 */ /* 0x000fe40000000000 */
[----:B------:R-:W-:Y:S02]  /*04a0*/  UIADD3 UR6, UPT, UPT, UR4, 0x80, URZ ;  /* 0x0000008004067890 */ /* 0x000fe4000fffe0ff */
[----:B0-----:R-:W-:Y:S02]  /*04b0*/  ULEA UR4, UR5, UR4, 0x18 ;  /* 0x0000000405047291 */ /* 0x001fe4000f8ec0ff */
[----:B------:R-:W-:-:S04]  /*04c0*/  ULEA UR6, UR5, UR6, 0x18 ;  /* 0x0000000605067291 */ /* 0x000fc8000f8ec0ff */
[C---:B------:R-:W-:Y:S02]  /*04d0*/  LEA R3, R0.reuse, UR4, 0x2 ;  /* 0x0000000400037c11 */ /* 0x040fe4000f8e10ff */
[----:B------:R-:W-:-:S04]  /*04e0*/  LEA R0, R0, UR6, 0x2 ;  /* 0x0000000600007c11 */ /* 0x000fc8000f8e10ff */
[----:B------:R-:W0:Y:S04]  /*04f0*/  LDS R3, [R3] ;  /* 0x0000000003037984 */ /* 0x000e280000000800 */
[----:B------:R1:W2:Y:S02]  /*0500*/  LDS R2, [R0] ;  /* 0x0000000000027984 */ /* 0x0002a40000000800 */
.L_x_528:
[----:B------:R-:W-:Y:S05]  /*0510*/  BSYNC.RECONVERGENT B0 ;  /* 0x0000000000007941 */ /* 0x000fea0003800200 */
.L_x_527:
[----:B01----:R-:W0:Y:S04]  /*0520*/  SHFL.DOWN PT, R0, R3, 0x10, 0x1f ;  /* 0x0a001f0003007f89 */ /* 0x003e2800000e0000 */
[----:B--2---:R-:W1:Y:S01]  /*0530*/  SHFL.DOWN PT, R5, R2, 0x10, 0x1f ;  /* 0x0a001f0002057f89 */ /* 0x004e6200000e0000 */
        /* <DEDUP_REMOVED lines=18> */
[----:B------:R0:W1:Y:S04]  /*0660*/  SHFL.DOWN PT, R8, R9, 0x1, 0x1f ;  /* 0x08201f0009087f89 */ /* 0x00006800000e0000 */
[----:B------:R0:W2:Y:S01]  /*0670*/  SHFL.DOWN PT, R5, R0, 0x1, 0x1f ;  /* 0x08201f0000057f89 */ /* 0x0000a200000e0000 */
[----:B------:R-:W-:Y:S05]  /*0680*/  @P0 EXIT ;  /* 0x000000000000094d */ /* 0x000fea0003800000 */
[----:B------:R-:W3:Y:S01]  /*0690*/  LDC.64 R2, c[0x0][0x388] ;  /* 0x0000e200ff027b82 */ /* 0x000ee20000000a00 */
[----:B-1----:R-:W-:-:S04]  /*06a0*/  FSETP.GEU.AND P0, PT, R9, R8, PT ;  /* 0x000000080900720b */ /* 0x002fc80003f0e000 */
[----:B--2---:R-:W-:-:S05]  /*06b0*/  SEL R5, R5, R0, !P0 ;  /* 0x0000000005057207 */ /* 0x004fca0004000000 */
[----:B---3--:R-:W-:Y:S01]  /*06c0*/  STG.E desc[UR8][R2.64], R5 ;  /* 0x0000000502007986 */ /* 0x008fe2000c101908 */
[----:B------:R-:W-:Y:S05]  /*06d0*/  EXIT ;  /* 0x000000000000794d */ /* 0x000fea0003800000 */
.L_x_529:
        /* <DEDUP_REMOVED lines=10> */
.L_x_566:


//--------------------- .text._ZN8pygpukit3ops8sampling24sample_argmax_f16_kernelEPK6__halfPii --------------------------
	.section	.text._ZN8pygpukit3ops8sampling24sample_argmax_f16_kernelEPK6__halfPii,"ax",@progbits
	.align	128
        .global         _ZN8pygpukit3ops8sampling24sample_argmax_f16_kernelEPK6__halfPii
        .type           _ZN8pygpukit3ops8sampling24sample_argmax_f16_kernelEPK6__halfPii,@function
        .size           _ZN8pygpukit3ops8sampling24sample_argmax_f16_kernelEPK6__halfPii,(.L_x_567 - _ZN8pygpukit3ops8sampling24sample_argmax_f16_kernelEPK6__halfPii)
        .other          _ZN8pygpukit3ops8sampling24sample_argmax_f16_kernelEPK6__halfPii,@"STO_CUDA_ENTRY STV_DEFAULT"
_ZN8pygpukit3ops8sampling24sample_argmax_f16_kernelEPK6__halfPii:
.text._ZN8pygpukit3ops8sampling24sample_argmax_f16_kernelEPK6__halfPii:
        /* <DEDUP_REMOVED lines=14> */
.L_x_532:
[----:B0-----:R-:W-:-:S06]  /*00e0*/  IMAD.WIDE R2, R9, 0x2, R4 ;  /* 0x0000000209027825 */ /* 0x001fcc00078e0204 */
[----:B------:R-:W2:Y:S02]  /*00f0*/  LDG.E.U16.CONSTANT R2, desc[UR8][R2.64] ;  /* 0x0000000802027981 */ /* 0x000ea4000c1e9500 */
[----:B--2---:R-:W-:-:S05]  /*0100*/  HADD2.F32 R8, -RZ, R2.H0_H0 ;  /* 0x20000002ff087230 */ /* 0x004fca0000004100 */
[----:B------:R-:W-:-:S04]  /*0110*/  FSETP.GT.AND P0, PT, R8, R7, PT ;  /* 0x000000070800720b */ /* 0x000fc80003f04000 */
[C---:B------:R-:W-:Y:S01]  /*0120*/  SEL R6, R9.reuse, R6, P0 ;  /* 0x0000000609067207 */ /* 0x040fe20000000000 */
[----:B------:R-:W-:Y:S01]  /*0130*/  VIADD R9, R9, UR7 ;  /* 0x0000000709097c36 */ /* 0x000fe20008000000 */
[----:B------:R-:W-:-:S04]  /*0140*/  FSEL R7, R8, R7, P0 ;  /* 0x0000000708077208 */ /* 0x000fc80000000000 */
[----:B------:R-:W-:-:S13]  /*0150*/  ISETP.GE.AND P1, PT, R9, UR4, PT ;  /* 0x0000000409007c0c */ /* 0x000fda000bf26270 */
[----:B------:R-:W-:Y:S05]  /*0160*/  @!P1 BRA `(.L_x_532) ;  /* 0xfffffffc00dc9947 */ /* 0x000fea000383ffff */
.L_x_531:
[----:B------:R-:W-:Y:S05]  /*0170*/  BSYNC.RECONVERGENT B0 ;  /* 0x0000000000007941 */ /* 0x000fea0003800200 */
.L_x_530:
        /* <DEDUP_REMOVED lines=39> */
.L_x_534:
[----:B------:R-:W-:Y:S05]  /*03f0*/  BSYNC.RECONVERGENT B0 ;  /* 0x0000000000007941 */ /* 0x000fea0003800200 */
.L_x_533:
        /* <DEDUP_REMOVED lines=17> */
.L_x_536:
[----:B------:R-:W-:Y:S05]  /*0510*/  BSYNC.RECONVERGENT B0 ;  /* 0x0000000000007941 */ /* 0x000fea0003800200 */
.L_x_535:
        /* <DEDUP_REMOVED lines=28> */
.L_x_537:
        /* <DEDUP_REMOVED lines=10> */
.L_x_567:


//--------------------- .text._ZN8pygpukit3ops8sampling24sample_argmax_f32_kernelEPKfPii --------------------------
	.section	.text._ZN8pygpukit3ops8sampling24sample_argmax_f32_kernelEPKfPii,"ax",@progbits
	.align	128
        .global         _ZN8pygpukit3ops8sampling24sample_argmax_f32_kernelEPKfPii
        .type           _ZN8pygpukit3ops8sampling24sample_argmax_f32_kernelEPKfPii,@function
        .size           _ZN8pygpukit3ops8sampling24sample_argmax_f32_kernelEPKfPii,(.L_x_568 - _ZN8pygpukit3ops8sampling24sample_argmax_f32_kernelEPKfPii)
        .other          _ZN8pygpukit3ops8sampling24sample_argmax_f32_kernelEPKfPii,@"STO_CUDA_ENTRY STV_DEFAULT"
_ZN8pygpukit3ops8sampling24sample_argmax_f32_kernelEPKfPii:
.text._ZN8pygpukit3ops8sampling24sample_argmax_f32_kernelEPKfPii:
        /* <DEDUP_REMOVED lines=14> */
.L_x_540:
[----:B0-----:R-:W-:-:S06]  /*00e0*/  IMAD.WIDE R2, R9, 0x4, R4 ;  /* 0x0000000409027825 */ /* 0x001fcc00078e0204 */
[----:B------:R-:W2:Y:S02]  /*00f0*/  LDG.E.CONSTANT R2, desc[UR8][R2.64] ;  /* 0x0000000802027981 */ /* 0x000ea4000c1e9900 */
[----:B--2---:R-:W-:-:S04]  /*0100*/  FSETP.GT.AND P0, PT, R2, R7, PT ;  /* 0x000000070200720b */ /* 0x004fc80003f04000 */
[C---:B------:R-:W-:Y:S01]  /*0110*/  SEL R6, R9.reuse, R6, P0 ;  /* 0x0000000609067207 */ /* 0x040fe20000000000 */
[----:B------:R-:W-:Y:S01]  /*0120*/  VIADD R9, R9, UR7 ;  /* 0x0000000709097c36 */ /* 0x000fe20008000000 */
[----:B------:R-:W-:-:S04]  /*0130*/  FSEL R7, R2, R7, P0 ;  /* 0x0000000702077208 */ /* 0x000fc80000000000 */
[----:B------:R-:W-:-:S13]  /*0140*/  ISETP.GE.AND P1, PT, R9, UR4, PT ;  /* 0x0000000409007c0c */ /* 0x000fda000bf26270 */
[----:B------:R-:W-:Y:S05]  /*0150*/  @!P1 BRA `(.L_x_540) ;  /* 0xfffffffc00e09947 */ /* 0x000fea000383ffff */
.L_x_539:
[----:B------:R-:W-:Y:S05]  /*0160*/  BSYNC.RECONVERGENT B0 ;  /* 0x0000000000007941 */ /* 0x000fea0003800200 */
.L_x_538:
        /* <DEDUP_REMOVED lines=39> */
.L_x_542:
[----:B------:R-:W-:Y:S05]  /*03e0*/  BSYNC.RECONVERGENT B0 ;  /* 0x0000000000007941 */ /* 0x000fea0003800200 */
.L_x_541:
        /* <DEDUP_REMOVED lines=17> */
.L_x_544:
[----:B------:R-:W-:Y:S05]  /*0500*/  BSYNC.RECONVERGENT B0 ;  /* 0x0000000000007941 */ /* 0x000fea0003800200 */
.L_x_543:
        /* <DEDUP_REMOVED lines=28> */
.L_x_545:
        /* <DEDUP_REMOVED lines=11> */
.L_x_568:


//--------------------- .nv.shared._ZN8pygpukit3ops8sampling26sample_topk_f16_ptr_kernelEPK6__halfPiPKfiif --------------------------
	.section	.nv.shared._ZN8pygpukit3ops8sampling26sample_topk_f16_ptr_kernelEPK6__halfPiPKfiif,"aw",@nobits
	.sectionflags	@""
	.align	16
	.zero		1024


//--------------------- .nv.shared.reserved.0     --------------------------
	.section	.nv.shared.reserved.0,"aw",@nobits
	.weak		__nv_reservedSMEM_offset_0_alias
	.size		__nv_reservedSMEM_offset_0_alias, 0, 64
	.other		__nv_reservedSMEM_offset_0_alias,@"STO_CUDA_RESERVED_SHARED STV_DEFAULT"
__nv_reservedSMEM_offset_0_alias:
	.zero		0
	.zero		64


//--------------------- .nv.shared._ZN8pygpukit3ops8sampling23sample_topp_bf16_kernelEPK13__nv_bfloat16Piifff --------------------------
	.section	.nv.shared._ZN8pygpukit3ops8sampling23sample_topp_bf16_kernelEPK13__nv_bfloat16Piifff,"aw",@nobits
	.sectionflags	@""
	.align	16
	.zero		1024


//--------------------- .nv.shared._ZN8pygpukit3ops8sampling22sample_topp_f16_kernelEPK6__halfPiifff --------------------------
	.section	.nv.shared._ZN8pygpukit3ops8sampling22sample_topp_f16_kernelEPK6__halfPiifff,"aw",@nobits
	.sectionflags	@""
	.align	16
	.zero		1024


//--------------------- .nv.shared._ZN8pygpukit3ops8sampling22sample_topp_f32_kernelEPKfPiifff --------------------------
	.section	.nv.shared._ZN8pygpukit3ops8sampling22sample_topp_f32_kernelEPKfPiifff,"aw",@nobits
	.sectionflags	@""
	.align	16
	.zero		1024


//--------------------- .nv.shared._ZN8pygpukit3ops8sampling23sample_topk_bf16_kernelEPK13__nv_bfloat16Piiiff --------------------------
	.section	.nv.shared._ZN8pygpukit3ops8sampling23sample_topk_bf16_kernelEPK13__nv_bfloat16Piiiff,"aw",@nobits
	.sectionflags	@""
	.align	16
	.zero		1024


//--------------------- .nv.shared._ZN8pygpukit3ops8sampling22sample_topk_f16_kernelEPK6__halfPiiiff --------------------------
	.section	.nv.shared._ZN8pygpukit3ops8sampling22sample_topk_f16_kernelEPK6__halfPiiiff,"aw",@nobits
	.sectionflags	@""
	.align	16
	.zero		1024


//--------------------- .nv.shared._ZN8pygpukit3ops8sampling22sample_topk_f32_kernelEPKfPiiiff --------------------------
	.section	.nv.shared._ZN8pygpukit3ops8sampling22sample_topk_f32_kernelEPKfPiiiff,"aw",@nobits
	.sectionflags	@""
	.align	16
	.zero		1024


//--------------------- .nv.shared._ZN8pygpukit3ops8sampling30sample_multinomial_bf16_kernelEPK13__nv_bfloat16Piiff --------------------------
	.section	.nv.shared._ZN8pygpukit3ops8sampling30sample_multinomial_bf16_kernelEPK13__nv_bfloat16Piiff,"aw",@nobits
	.sectionflags	@""
	.align	16
.nv.shared._ZN8pygpukit3ops8sampling30sample_multinomial_bf16_kernelEPK13__nv_bfloat16Piiff:
	.zero		1280


//--------------------- .nv.shared._ZN8pygpukit3ops8sampling29sample_multinomial_f16_kernelEPK6__halfPiiff --------------------------
	.section	.nv.shared._ZN8pygpukit3ops8sampling29sample_multinomial_f16_kernelEPK6__halfPiiff,"aw",@nobits
	.sectionflags	@""
	.align	16
.nv.shared._ZN8pygpukit3ops8sampling29sample_multinomial_f16_kernelEPK6__halfPiiff:
	.zero		1280


//--------------------- .nv.shared._ZN8pygpukit3ops8sampling29sample_multinomial_f32_kernelEPKfPiiff --------------------------
	.section	.nv.shared._ZN8pygpukit3ops8sampling29sample_multinomial_f32_kernelEPKfPiiff,"aw",@nobits
	.sectionflags	@""
	.align	16
.nv.shared._ZN8pygpukit3ops8sampling29sample_multinomial_f32_kernelEPKfPiiff:
	.zero		1280


//--------------------- .nv.shared._ZN8pygpukit3ops8sampling25sample_argmax_bf16_kernelEPK13__nv_bfloat16Pii --------------------------
	.section	.nv.shared._ZN8pygpukit3ops8sampling25sample_argmax_bf16_kernelEPK13__nv_bfloat16Pii,"aw",@nobits
	.sectionflags	@""
	.align	16
.nv.shared._ZN8pygpukit3ops8sampling25sample_argmax_bf16_kernelEPK13__nv_bfloat16Pii:
	.zero		1280


//--------------------- .nv.shared._ZN8pygpukit3ops8sampling24sample_argmax_f16_kernelEPK6__halfPii --------------------------
	.section	.nv.shared._ZN8pygpukit3ops8sampling24sample_argmax_f16_kernelEPK6__halfPii,"aw",@nobits
	.sectionflags	@""
	.align	16
.nv.shared._ZN8pygpukit3ops8sampling24sample_argmax_f16_kernelEPK6__halfPii:
	.zero		1280


//--------------------- .nv.shared._ZN8pygpukit3ops8sampling24sample_argmax_f32_kernelEPKfPii --------------------------
	.section	.nv.shared._ZN8pygpukit3ops8sampling24sample_argmax_f32_kernelEPKfPii,"aw",@nobits
	.sectionflags	@""
	.align	16
.nv.shared._ZN8pygpukit3ops8sampling24sample_argmax_f32_kernelEPKfPii:
	.zero		1280


//--------------------- .nv.constant0._ZN8pygpukit3ops8sampling26sample_topk_f16_ptr_kernelEPK6__halfPiPKfiif --------------------------
	.section	.nv.constant0._ZN8pygpukit3ops8sampling26sample_topk_f16_ptr_kernelEPK6__halfPiPKfiif,"a",@progbits
	.sectionflags	@""
	.align	4
.nv.constant0._ZN8pygpukit3ops8sampling26sample_topk_f16_ptr_kernelEPK6__halfPiPKfiif:
	.zero		932


//--------------------- .nv.constant0._ZN8pygpukit3ops8sampling23sample_topp_bf16_kernelEPK13__nv_bfloat16Piifff --------------------------
	.section	.nv.constant0._ZN8pygpukit3ops8sampling23sample_topp_bf16_kernelEPK13__nv_bfloat16Piifff,"a",@progbits
	.sectionflags	@""
	.align	4
.nv.constant0._ZN8pygpukit3ops8sampling23sample_topp_bf16_kernelEPK13__nv_bfloat16Piifff:
	.zero		928


//--------------------- .nv.constant0._ZN8pygpukit3ops8sampling22sample_topp_f16_kernelEPK6__halfPiifff --------------------------
	.section	.nv.constant0._ZN8pygpukit3ops8sampling22sample_topp_f16_kernelEPK6__halfPiifff,"a",@progbits
	.sectionflags	@""
	.align	4
.nv.constant0._ZN8pygpukit3ops8sampling22sample_topp_f16_kernelEPK6__halfPiifff:
	.zero		928


//--------------------- .nv.constant0._ZN8pygpukit3ops8sampling22sample_topp_f32_kernelEPKfPiifff --------------------------
	.section	.nv.constant0._ZN8pygpukit3ops8sampling22sample_topp_f32_kernelEPKfPiifff,"a",@progbits
	.sectionflags	@""
	.align	4
.nv.constant0._ZN8pygpukit3ops8sampling22sample_topp_f32_kernelEPKfPiifff:
	.zero		928


//--------------------- .nv.constant0._ZN8pygpukit3ops8sampling23sample_topk_bf16_kernelEPK13__nv_bfloat16Piiiff --------------------------
	.section	.nv.constant0._ZN8pygpukit3ops8sampling23sample_topk_bf16_kernelEPK13__nv_bfloat16Piiiff,"a",@progbits
	.sectionflags	@""
	.align	4
.nv.constant0._ZN8pygpukit3ops8sampling23sample_topk_bf16_kernelEPK13__nv_bfloat16Piiiff:
	.zero		928


//--------------------- .nv.constant0._ZN8pygpukit3ops8sampling22sample_topk_f16_kernelEPK6__halfPiiiff --------------------------
	.section	.nv.constant0._ZN8pygpukit3ops8sampling22sample_topk_f16_kernelEPK6__halfPiiiff,"a",@progbits
	.sectionflags	@""
	.align	4
.nv.constant0._ZN8pygpukit3ops8sampling22sample_topk_f16_kernelEPK6__halfPiiiff:
	.zero		928


//--------------------- .nv.constant0._ZN8pygpukit3ops8sampling22sample_topk_f32_kernelEPKfPiiiff --------------------------
	.section	.nv.constant0._ZN8pygpukit3ops8sampling22sample_topk_f32_kernelEPKfPiiiff,"a",@progbits
	.sectionflags	@""
	.align	4
.nv.constant0._ZN8pygpukit3ops8sampling22sample_topk_f32_kernelEPKfPiiiff:
	.zero		928


//--------------------- .nv.constant0._ZN8pygpukit3ops8sampling30sample_multinomial_bf16_kernelEPK13__nv_bfloat16Piiff --------------------------
	.section	.nv.constant0._ZN8pygpukit3ops8sampling30sample_multinomial_bf16_kernelEPK13__nv_bfloat16Piiff,"a",@progbits
	.sectionflags	@""
	.align	4
.nv.constant0._ZN8pygpukit3ops8sampling30sample_multinomial_bf16_kernelEPK13__nv_bfloat16Piiff:
	.zero		924


//--------------------- .nv.constant0._ZN8pygpukit3ops8sampling29sample_multinomial_f16_kernelEPK6__halfPiiff --------------------------
	.section	.nv.constant0._ZN8pygpukit3ops8sampling29sample_multinomial_f16_kernelEPK6__halfPiiff,"a",@progbits
	.sectionflags	@""
	.align	4
.nv.constant0._ZN8pygpukit3ops8sampling29sample_multinomial_f16_kernelEPK6__halfPiiff:
	.zero		924


//--------------------- .nv.constant0._ZN8pygpukit3ops8sampling29sample_multinomial_f32_kernelEPKfPiiff --------------------------
	.section	.nv.constant0._ZN8pygpukit3ops8sampling29sample_multinomial_f32_kernelEPKfPiiff,"a",@progbits
	.sectionflags	@""
	.align	4
.nv.constant0._ZN8pygpukit3ops8sampling29sample_multinomial_f32_kernelEPKfPiiff:
	.zero		924


//--------------------- .nv.constant0._ZN8pygpukit3ops8sampling25sample_argmax_bf16_kernelEPK13__nv_bfloat16Pii --------------------------
	.section	.nv.constant0._ZN8pygpukit3ops8sampling25sample_argmax_bf16_kernelEPK13__nv_bfloat16Pii,"a",@progbits
	.sectionflags	@""
	.align	4
.nv.constant0._ZN8pygpukit3ops8sampling25sample_argmax_bf16_kernelEPK13__nv_bfloat16Pii:
	.zero		916


//--------------------- .nv.constant0._ZN8pygpukit3ops8sampling24sample_argmax_f16_kernelEPK6__halfPii --------------------------
	.section	.nv.constant0._ZN8pygpukit3ops8sampling24sample_argmax_f16_kernelEPK6__halfPii,"a",@progbits
	.sectionflags	@""
	.align	4
.nv.constant0._ZN8pygpukit3ops8sampling24sample_argmax_f16_kernelEPK6__halfPii:
	.zero		916


//--------------------- .nv.constant0._ZN8pygpukit3ops8sampling24sample_argmax_f32_kernelEPKfPii --------------------------
	.section	.nv.constant0._ZN8pygpukit3ops8sampling24sample_argmax_f32_kernelEPKfPii,"a",@progbits
	.sectionflags	@""
	.align	4
.nv.constant0._ZN8pygpukit3ops8sampling24sample_argmax_f32_kernelEPKfPii:
	.zero		916


//--------------------- SYMBOLS --------------------------

	.type		.nv.reservedSmem.offset0,@object
	.size		.nv.reservedSmem.offset0,0x4
	.type		.nv.reservedSmem.cap,@object
	.size		.nv.reservedSmem.cap,0x4
